	.target	sm_80

	.elftype	@"ET_EXEC"


//--------------------- .note.nv.tkinfo           --------------------------
	.section	.note.nv.tkinfo,"",@"SHT_NOTE"
	.sectionflags	@"SHF_NOTE_NV_TKINFO"
	.tkinfo
        /*0018*/ 	.word	0x00000002
        /*0030*/ 	.string	""
        /*0030*/ 	.string	"ptxas"
        /*0030*/ 	.string	"Cuda compilation tools, release 13.0, V13.0.88"
        /*0030*/ 	.string	"Build cuda_13.0.r13.0/compiler.36424714_0"
        /*0030*/ 	.string	"-arch sm_80 -m 64 "



//--------------------- .note.nv.cuinfo           --------------------------
	.section	.note.nv.cuinfo,"",@"SHT_NOTE"
	.sectionflags	@"SHF_NOTE_NV_CUINFO"
        /*0018*/ 	.short	0x0002
        /*001a*/ 	.short	0x0050
        /*001c*/ 	.short	0x0082
	.zero		2


//--------------------- .nv.info                  --------------------------
	.section	.nv.info,"",@"SHT_CUDA_INFO"
	.align	4


	//----- nvinfo : EIATTR_REGCOUNT
	.align		4
        /*0000*/ 	.byte	0x04, 0x2f
        /*0002*/ 	.short	(.L_12 - .L_11)
	.align		4
.L_11:
        /*0004*/ 	.word	index@(_ZN5flash25flash_bwd_dot_do_o_kernelILb1E23Flash_bwd_kernel_traitsILi128ELi64ELi128ELi8ELi2ELi4ELi2ELb0ELb0EN7cutlass10bfloat16_tE19Flash_kernel_traitsILi128ELi64ELi128ELi8ES3_EEEEvNS_16Flash_bwd_paramsE)
        /*0008*/ 	.word	0x00000031


	//----- nvinfo : EIATTR_FRAME_SIZE
	.align		4
.L_12:
        /*000c*/ 	.byte	0x04, 0x11
        /*000e*/ 	.short	(.L_14 - .L_13)
	.align		4
.L_13:
        /*0010*/ 	.word	index@(_ZN5flash25flash_bwd_dot_do_o_kernelILb1E23Flash_bwd_kernel_traitsILi128ELi64ELi128ELi8ELi2ELi4ELi2ELb0ELb0EN7cutlass10bfloat16_tE19Flash_kernel_traitsILi128ELi64ELi128ELi8ES3_EEEEvNS_16Flash_bwd_paramsE)
        /*0014*/ 	.word	0x00000000


	//----- nvinfo : EIATTR_REGCOUNT
	.align		4
.L_14:
        /*0018*/ 	.byte	0x04, 0x2f
        /*001a*/ 	.short	(.L_16 - .L_15)
	.align		4
.L_15:
        /*001c*/ 	.word	index@(_ZN5flash25flash_bwd_dot_do_o_kernelILb0E23Flash_bwd_kernel_traitsILi128ELi64ELi128ELi8ELi2ELi4ELi2ELb0ELb0EN7cutlass10bfloat16_tE19Flash_kernel_traitsILi128ELi64ELi128ELi8ES3_EEEEvNS_16Flash_bwd_paramsE)
        /*0020*/ 	.word	0x0000002e


	//----- nvinfo : EIATTR_FRAME_SIZE
	.align		4
.L_16:
        /*0024*/ 	.byte	0x04, 0x11
        /*0026*/ 	.short	(.L_18 - .L_17)
	.align		4
.L_17:
        /*0028*/ 	.word	index@(_ZN5flash25flash_bwd_dot_do_o_kernelILb0E23Flash_bwd_kernel_traitsILi128ELi64ELi128ELi8ELi2ELi4ELi2ELb0ELb0EN7cutlass10bfloat16_tE19Flash_kernel_traitsILi128ELi64ELi128ELi8ES3_EEEEvNS_16Flash_bwd_paramsE)
        /*002c*/ 	.word	0x00000000


	//----- nvinfo : EIATTR_REGCOUNT
	.align		4
.L_18:
        /*0030*/ 	.byte	0x04, 0x2f
        /*0032*/ 	.short	(.L_20 - .L_19)
	.align		4
.L_19:
        /*0034*/ 	.word	index@(_ZN5flash44flash_bwd_dq_dk_dv_loop_seqk_parallel_kernelI23Flash_bwd_kernel_traitsILi128ELi64ELi128ELi8ELi2ELi4ELi2ELb0ELb0EN7cutlass10bfloat16_tE19Flash_kernel_traitsILi128ELi64ELi128ELi8ES3_EELb0ELb1ELb0ELb1ELb0ELb0ELb1EEEvNS_16Flash_bwd_paramsE)
        /*0038*/ 	.word	0x000000ff


	//----- nvinfo : EIATTR_FRAME_SIZE
	.align		4
.L_20:
        /*003c*/ 	.byte	0x04, 0x11
        /*003e*/ 	.short	(.L_22 - .L_21)
	.align		4
.L_21:
        /*0040*/ 	.word	index@(_ZN5flash44flash_bwd_dq_dk_dv_loop_seqk_parallel_kernelI23Flash_bwd_kernel_traitsILi128ELi64ELi128ELi8ELi2ELi4ELi2ELb0ELb0EN7cutlass10bfloat16_tE19Flash_kernel_traitsILi128ELi64ELi128ELi8ES3_EELb0ELb1ELb0ELb1ELb0ELb0ELb1EEEvNS_16Flash_bwd_paramsE)
        /*0044*/ 	.word	0x000000b0


	//----- nvinfo : EIATTR_REGCOUNT
	.align		4
.L_22:
        /*0048*/ 	.byte	0x04, 0x2f
        /*004a*/ 	.short	(.L_24 - .L_23)
	.align		4
.L_23:
        /*004c*/ 	.word	index@(_ZN5flash44flash_bwd_dq_dk_dv_loop_seqk_parallel_kernelI23Flash_bwd_kernel_traitsILi128ELi64ELi128ELi8ELi2ELi4ELi2ELb0ELb0EN7cutlass10bfloat16_tE19Flash_kernel_traitsILi128ELi64ELi128ELi8ES3_EELb1ELb1ELb0ELb1ELb0ELb0ELb0EEEvNS_16Flash_bwd_paramsE)
        /*0050*/ 	.word	0x000000ff


	//----- nvinfo : EIATTR_FRAME_SIZE
	.align		4
.L_24:
        /*0054*/ 	.byte	0x04, 0x11
        /*0056*/ 	.short	(.L_26 - .L_25)
	.align		4
.L_25:
        /*0058*/ 	.word	index@(_ZN5flash44flash_bwd_dq_dk_dv_loop_seqk_parallel_kernelI23Flash_bwd_kernel_traitsILi128ELi64ELi128ELi8ELi2ELi4ELi2ELb0ELb0EN7cutlass10bfloat16_tE19Flash_kernel_traitsILi128ELi64ELi128ELi8ES3_EELb1ELb1ELb0ELb1ELb0ELb0ELb0EEEvNS_16Flash_bwd_paramsE)
        /*005c*/ 	.word	0x00000068


	//----- nvinfo : EIATTR_REGCOUNT
	.align		4
.L_26:
        /*0060*/ 	.byte	0x04, 0x2f
        /*0062*/ 	.short	(.L_28 - .L_27)
	.align		4
.L_27:
        /*0064*/ 	.word	index@(_ZN5flash44flash_bwd_dq_dk_dv_loop_seqk_parallel_kernelI23Flash_bwd_kernel_traitsILi128ELi64ELi128ELi8ELi2ELi4ELi2ELb0ELb0EN7cutlass10bfloat16_tE19Flash_kernel_traitsILi128ELi64ELi128ELi8ES3_EELb0ELb1ELb0ELb0ELb0ELb1ELb1EEEvNS_16Flash_bwd_paramsE)
        /*0068*/ 	.word	0x000000ff


	//----- nvinfo : EIATTR_FRAME_SIZE
	.align		4
.L_28:
        /*006c*/ 	.byte	0x04, 0x11
        /*006e*/ 	.short	(.L_30 - .L_29)
	.align		4
.L_29:
        /*0070*/ 	.word	index@(_ZN5flash44flash_bwd_dq_dk_dv_loop_seqk_parallel_kernelI23Flash_bwd_kernel_traitsILi128ELi64ELi128ELi8ELi2ELi4ELi2ELb0ELb0EN7cutlass10bfloat16_tE19Flash_kernel_traitsILi128ELi64ELi128ELi8ES3_EELb0ELb1ELb0ELb0ELb0ELb1ELb1EEEvNS_16Flash_bwd_paramsE)
        /*0074*/ 	.word	0x000000b0


	//----- nvinfo : EIATTR_REGCOUNT
	.align		4
.L_30:
        /*0078*/ 	.byte	0x04, 0x2f
        /*007a*/ 	.short	(.L_32 - .L_31)
	.align		4
.L_31:
        /*007c*/ 	.word	index@(_ZN5flash44flash_bwd_dq_dk_dv_loop_seqk_parallel_kernelI23Flash_bwd_kernel_traitsILi128ELi64ELi128ELi8ELi2ELi4ELi2ELb0ELb0EN7cutlass10bfloat16_tE19Flash_kernel_traitsILi128ELi64ELi128ELi8ES3_EELb1ELb1ELb0ELb0ELb0ELb1ELb0EEEvNS_16Flash_bwd_paramsE)
        /*0080*/ 	.word	0x000000ff


	//----- nvinfo : EIATTR_FRAME_SIZE
	.align		4
.L_32:
        /*0084*/ 	.byte	0x04, 0x11
        /*0086*/ 	.short	(.L_34 - .L_33)
	.align		4
.L_33:
        /*0088*/ 	.word	index@(_ZN5flash44flash_bwd_dq_dk_dv_loop_seqk_parallel_kernelI23Flash_bwd_kernel_traitsILi128ELi64ELi128ELi8ELi2ELi4ELi2ELb0ELb0EN7cutlass10bfloat16_tE19Flash_kernel_traitsILi128ELi64ELi128ELi8ES3_EELb1ELb1ELb0ELb0ELb0ELb1ELb0EEEvNS_16Flash_bwd_paramsE)
        /*008c*/ 	.word	0x00000038


	//----- nvinfo : EIATTR_REGCOUNT
	.align		4
.L_34:
        /*0090*/ 	.byte	0x04, 0x2f
        /*0092*/ 	.short	(.L_36 - .L_35)
	.align		4
.L_35:
        /*0094*/ 	.word	index@(_ZN5flash44flash_bwd_dq_dk_dv_loop_seqk_parallel_kernelI23Flash_bwd_kernel_traitsILi128ELi64ELi128ELi8ELi2ELi4ELi2ELb0ELb0EN7cutlass10bfloat16_tE19Flash_kernel_traitsILi128ELi64ELi128ELi8ES3_EELb0ELb1ELb0ELb0ELb1ELb1ELb1EEEvNS_16Flash_bwd_paramsE)
        /*0098*/ 	.word	0x000000ff


	//----- nvinfo : EIATTR_FRAME_SIZE
	.align		4
.L_36:
        /*009c*/ 	.byte	0x04, 0x11
        /*009e*/ 	.short	(.L_38 - .L_37)
	.align		4
.L_37:
        /*00a0*/ 	.word	index@(_ZN5flash44flash_bwd_dq_dk_dv_loop_seqk_parallel_kernelI23Flash_bwd_kernel_traitsILi128ELi64ELi128ELi8ELi2ELi4ELi2ELb0ELb0EN7cutlass10bfloat16_tE19Flash_kernel_traitsILi128ELi64ELi128ELi8ES3_EELb0ELb1ELb0ELb0ELb1ELb1ELb1EEEvNS_16Flash_bwd_paramsE)
        /*00a4*/ 	.word	0x000000b8


	//----- nvinfo : EIATTR_REGCOUNT
	.align		4
.L_38:
        /*00a8*/ 	.byte	0x04, 0x2f
        /*00aa*/ 	.short	(.L_40 - .L_39)
	.align		4
.L_39:
        /*00ac*/ 	.word	index@(_ZN5flash44flash_bwd_dq_dk_dv_loop_seqk_parallel_kernelI23Flash_bwd_kernel_traitsILi128ELi64ELi128ELi8ELi2ELi4ELi2ELb0ELb0EN7cutlass10bfloat16_tE19Flash_kernel_traitsILi128ELi64ELi128ELi8ES3_EELb1ELb1ELb0ELb0ELb1ELb1ELb0EEEvNS_16Flash_bwd_paramsE)
        /*00b0*/ 	.word	0x000000ff


	//----- nvinfo : EIATTR_FRAME_SIZE
	.align		4
.L_40:
        /*00b4*/ 	.byte	0x04, 0x11
        /*00b6*/ 	.short	(.L_42 - .L_41)
	.align		4
.L_41:
        /*00b8*/ 	.word	index@(_ZN5flash44flash_bwd_dq_dk_dv_loop_seqk_parallel_kernelI23Flash_bwd_kernel_traitsILi128ELi64ELi128ELi8ELi2ELi4ELi2ELb0ELb0EN7cutlass10bfloat16_tE19Flash_kernel_traitsILi128ELi64ELi128ELi8ES3_EELb1ELb1ELb0ELb0ELb1ELb1ELb0EEEvNS_16Flash_bwd_paramsE)
        /*00bc*/ 	.word	0x00000040


	//----- nvinfo : EIATTR_REGCOUNT
	.align		4
.L_42:
        /*00c0*/ 	.byte	0x04, 0x2f
        /*00c2*/ 	.short	(.L_44 - .L_43)
	.align		4
.L_43:
        /*00c4*/ 	.word	index@(_ZN5flash44flash_bwd_dq_dk_dv_loop_seqk_parallel_kernelI23Flash_bwd_kernel_traitsILi128ELi64ELi128ELi8ELi2ELi4ELi2ELb0ELb0EN7cutlass10bfloat16_tE19Flash_kernel_traitsILi128ELi64ELi128ELi8ES3_EELb0ELb1ELb0ELb0ELb0ELb0ELb1EEEvNS_16Flash_bwd_paramsE)
        /*00c8*/ 	.word	0x000000ff


	//----- nvinfo : EIATTR_FRAME_SIZE
	.align		4
.L_44:
        /*00cc*/ 	.byte	0x04, 0x11
        /*00ce*/ 	.short	(.L_46 - .L_45)
	.align		4
.L_45:
        /*00d0*/ 	.word	index@(_ZN5flash44flash_bwd_dq_dk_dv_loop_seqk_parallel_kernelI23Flash_bwd_kernel_traitsILi128ELi64ELi128ELi8ELi2ELi4ELi2ELb0ELb0EN7cutlass10bfloat16_tE19Flash_kernel_traitsILi128ELi64ELi128ELi8ES3_EELb0ELb1ELb0ELb0ELb0ELb0ELb1EEEvNS_16Flash_bwd_paramsE)
        /*00d4*/ 	.word	0x000000b8


	//----- nvinfo : EIATTR_REGCOUNT
	.align		4
.L_46:
        /*00d8*/ 	.byte	0x04, 0x2f
        /*00da*/ 	.short	(.L_48 - .L_47)
	.align		4
.L_47:
        /*00dc*/ 	.word	index@(_ZN5flash44flash_bwd_dq_dk_dv_loop_seqk_parallel_kernelI23Flash_bwd_kernel_traitsILi128ELi64ELi128ELi8ELi2ELi4ELi2ELb0ELb0EN7cutlass10bfloat16_tE19Flash_kernel_traitsILi128ELi64ELi128ELi8ES3_EELb1ELb1ELb0ELb0ELb0ELb0ELb0EEEvNS_16Flash_bwd_paramsE)
        /*00e0*/ 	.word	0x000000ff


	//----- nvinfo : EIATTR_FRAME_SIZE
	.align		4
.L_48:
        /*00e4*/ 	.byte	0x04, 0x11
        /*00e6*/ 	.short	(.L_50 - .L_49)
	.align		4
.L_49:
        /*00e8*/ 	.word	index@(_ZN5flash44flash_bwd_dq_dk_dv_loop_seqk_parallel_kernelI23Flash_bwd_kernel_traitsILi128ELi64ELi128ELi8ELi2ELi4ELi2ELb0ELb0EN7cutlass10bfloat16_tE19Flash_kernel_traitsILi128ELi64ELi128ELi8ES3_EELb1ELb1ELb0ELb0ELb0ELb0ELb0EEEvNS_16Flash_bwd_paramsE)
        /*00ec*/ 	.word	0x00000020


	//----- nvinfo : EIATTR_REGCOUNT
	.align		4
.L_50:
        /*00f0*/ 	.byte	0x04, 0x2f
        /*00f2*/ 	.short	(.L_52 - .L_51)
	.align		4
.L_51:
        /*00f4*/ 	.word	index@(_ZN5flash27flash_bwd_convert_dq_kernelI23Flash_bwd_kernel_traitsILi128ELi64ELi128ELi8ELi2ELi4ELi2ELb0ELb0EN7cutlass10bfloat16_tE19Flash_kernel_traitsILi128ELi64ELi128ELi8ES3_EEEEvNS_16Flash_bwd_paramsEi)
        /*00f8*/ 	.word	0x00000050


	//----- nvinfo : EIATTR_FRAME_SIZE
	.align		4
.L_52:
        /*00fc*/ 	.byte	0x04, 0x11
        /*00fe*/ 	.short	(.L_54 - .L_53)
	.align		4
.L_53:
        /*0100*/ 	.word	index@(_ZN5flash27flash_bwd_convert_dq_kernelI23Flash_bwd_kernel_traitsILi128ELi64ELi128ELi8ELi2ELi4ELi2ELb0ELb0EN7cutlass10bfloat16_tE19Flash_kernel_traitsILi128ELi64ELi128ELi8ES3_EEEEvNS_16Flash_bwd_paramsEi)
        /*0104*/ 	.word	0x00000000


	//----- nvinfo : EIATTR_REGCOUNT
	.align		4
.L_54:
        /*0108*/ 	.byte	0x04, 0x2f
        /*010a*/ 	.short	(.L_56 - .L_55)
	.align		4
.L_55:
        /*010c*/ 	.word	index@(_ZN5flash25flash_bwd_dot_do_o_kernelILb1E23Flash_bwd_kernel_traitsILi128ELi64ELi64ELi8ELi4ELi2ELi2ELb1ELb0EN7cutlass10bfloat16_tE19Flash_kernel_traitsILi128ELi64ELi64ELi8ES3_EEEEvNS_16Flash_bwd_paramsE)
        /*0110*/ 	.word	0x00000031


	//----- nvinfo : EIATTR_FRAME_SIZE
	.align		4
.L_56:
        /*0114*/ 	.byte	0x04, 0x11
        /*0116*/ 	.short	(.L_58 - .L_57)
	.align		4
.L_57:
        /*0118*/ 	.word	index@(_ZN5flash25flash_bwd_dot_do_o_kernelILb1E23Flash_bwd_kernel_traitsILi128ELi64ELi64ELi8ELi4ELi2ELi2ELb1ELb0EN7cutlass10bfloat16_tE19Flash_kernel_traitsILi128ELi64ELi64ELi8ES3_EEEEvNS_16Flash_bwd_paramsE)
        /*011c*/ 	.word	0x00000000


	//----- nvinfo : EIATTR_REGCOUNT
	.align		4
.L_58:
        /*0120*/ 	.byte	0x04, 0x2f
        /*0122*/ 	.short	(.L_60 - .L_59)
	.align		4
.L_59:
        /*0124*/ 	.word	index@(_ZN5flash25flash_bwd_dot_do_o_kernelILb0E23Flash_bwd_kernel_traitsILi128ELi64ELi64ELi8ELi4ELi2ELi2ELb1ELb0EN7cutlass10bfloat16_tE19Flash_kernel_traitsILi128ELi64ELi64ELi8ES3_EEEEvNS_16Flash_bwd_paramsE)
        /*0128*/ 	.word	0x0000002e


	//----- nvinfo : EIATTR_FRAME_SIZE
	.align		4
.L_60:
        /*012c*/ 	.byte	0x04, 0x11
        /*012e*/ 	.short	(.L_62 - .L_61)
	.align		4
.L_61:
        /*0130*/ 	.word	index@(_ZN5flash25flash_bwd_dot_do_o_kernelILb0E23Flash_bwd_kernel_traitsILi128ELi64ELi64ELi8ELi4ELi2ELi2ELb1ELb0EN7cutlass10bfloat16_tE19Flash_kernel_traitsILi128ELi64ELi64ELi8ES3_EEEEvNS_16Flash_bwd_paramsE)
        /*0134*/ 	.word	0x00000000


	//----- nvinfo : EIATTR_REGCOUNT
	.align		4
.L_62:
        /*0138*/ 	.byte	0x04, 0x2f
        /*013a*/ 	.short	(.L_64 - .L_63)
	.align		4
.L_63:
        /*013c*/ 	.word	index@(_ZN5flash44flash_bwd_dq_dk_dv_loop_seqk_parallel_kernelI23Flash_bwd_kernel_traitsILi128ELi64ELi64ELi8ELi4ELi2ELi2ELb1ELb0EN7cutlass10bfloat16_tE19Flash_kernel_traitsILi128ELi64ELi64ELi8ES3_EELb0ELb1ELb0ELb1ELb0ELb0ELb1EEEvNS_16Flash_bwd_paramsE)
        /*0140*/ 	.word	0x000000ff


	//----- nvinfo : EIATTR_FRAME_SIZE
	.align		4
.L_64:
        /*0144*/ 	.byte	0x04, 0x11
        /*0146*/ 	.short	(.L_66 - .L_65)
	.align		4
.L_65:
        /*0148*/ 	.word	index@(_ZN5flash44flash_bwd_dq_dk_dv_loop_seqk_parallel_kernelI23Flash_bwd_kernel_traitsILi128ELi64ELi64ELi8ELi4ELi2ELi2ELb1ELb0EN7cutlass10bfloat16_tE19Flash_kernel_traitsILi128ELi64ELi64ELi8ES3_EELb0ELb1ELb0ELb1ELb0ELb0ELb1EEEvNS_16Flash_bwd_paramsE)
        /*014c*/ 	.word	0x00000028


	//----- nvinfo : EIATTR_REGCOUNT
	.align		4
.L_66:
        /*0150*/ 	.byte	0x04, 0x2f
        /*0152*/ 	.short	(.L_68 - .L_67)
	.align		4
.L_67:
        /*0154*/ 	.word	index@(_ZN5flash44flash_bwd_dq_dk_dv_loop_seqk_parallel_kernelI23Flash_bwd_kernel_traitsILi128ELi64ELi64ELi8ELi4ELi2ELi2ELb1ELb0EN7cutlass10bfloat16_tE19Flash_kernel_traitsILi128ELi64ELi64ELi8ES3_EELb1ELb1ELb0ELb1ELb0ELb0ELb0EEEvNS_16Flash_bwd_paramsE)
        /*0158*/ 	.word	0x000000ff


	//----- nvinfo : EIATTR_FRAME_SIZE
	.align		4
.L_68:
        /*015c*/ 	.byte	0x04, 0x11
        /*015e*/ 	.short	(.L_70 - .L_69)
	.align		4
.L_69:
        /*0160*/ 	.word	index@(_ZN5flash44flash_bwd_dq_dk_dv_loop_seqk_parallel_kernelI23Flash_bwd_kernel_traitsILi128ELi64ELi64ELi8ELi4ELi2ELi2ELb1ELb0EN7cutlass10bfloat16_tE19Flash_kernel_traitsILi128ELi64ELi64ELi8ES3_EELb1ELb1ELb0ELb1ELb0ELb0ELb0EEEvNS_16Flash_bwd_paramsE)
        /*0164*/ 	.word	0x00000008


	//----- nvinfo : EIATTR_REGCOUNT
	.align		4
.L_70:
        /*0168*/ 	.byte	0x04, 0x2f
        /*016a*/ 	.short	(.L_72 - .L_71)
	.align		4
.L_71:
        /*016c*/ 	.word	index@(_ZN5flash44flash_bwd_dq_dk_dv_loop_seqk_parallel_kernelI23Flash_bwd_kernel_traitsILi128ELi64ELi64ELi8ELi4ELi2ELi2ELb1ELb0EN7cutlass10bfloat16_tE19Flash_kernel_traitsILi128ELi64ELi64ELi8ES3_EELb0ELb1ELb0ELb0ELb0ELb1ELb1EEEvNS_16Flash_bwd_paramsE)
        /*0170*/ 	.word	0x000000ff


	//----- nvinfo : EIATTR_FRAME_SIZE
	.align		4
.L_72:
        /*0174*/ 	.byte	0x04, 0x11
        /*0176*/ 	.short	(.L_74 - .L_73)
	.align		4
.L_73:
        /*0178*/ 	.word	index@(_ZN5flash44flash_bwd_dq_dk_dv_loop_seqk_parallel_kernelI23Flash_bwd_kernel_traitsILi128ELi64ELi64ELi8ELi4ELi2ELi2ELb1ELb0EN7cutlass10bfloat16_tE19Flash_kernel_traitsILi128ELi64ELi64ELi8ES3_EELb0ELb1ELb0ELb0ELb0ELb1ELb1EEEvNS_16Flash_bwd_paramsE)
        /*017c*/ 	.word	0x00000028


	//----- nvinfo : EIATTR_REGCOUNT
	.align		4
.L_74:
        /*0180*/ 	.byte	0x04, 0x2f
        /*0182*/ 	.short	(.L_76 - .L_75)
	.align		4
.L_75:
        /*0184*/ 	.word	index@(_ZN5flash44flash_bwd_dq_dk_dv_loop_seqk_parallel_kernelI23Flash_bwd_kernel_traitsILi128ELi64ELi64ELi8ELi4ELi2ELi2ELb1ELb0EN7cutlass10bfloat16_tE19Flash_kernel_traitsILi128ELi64ELi64ELi8ES3_EELb1ELb1ELb0ELb0ELb0ELb1ELb0EEEvNS_16Flash_bwd_paramsE)
        /*0188*/ 	.word	0x000000ff


	//----- nvinfo : EIATTR_FRAME_SIZE
	.align		4
.L_76:
        /*018c*/ 	.byte	0x04, 0x11
        /*018e*/ 	.short	(.L_78 - .L_77)
	.align		4
.L_77:
        /*0190*/ 	.word	index@(_ZN5flash44flash_bwd_dq_dk_dv_loop_seqk_parallel_kernelI23Flash_bwd_kernel_traitsILi128ELi64ELi64ELi8ELi4ELi2ELi2ELb1ELb0EN7cutlass10bfloat16_tE19Flash_kernel_traitsILi128ELi64ELi64ELi8ES3_EELb1ELb1ELb0ELb0ELb0ELb1ELb0EEEvNS_16Flash_bwd_paramsE)
        /*0194*/ 	.word	0x00000020


	//----- nvinfo : EIATTR_REGCOUNT
	.align		4
.L_78:
        /*0198*/ 	.byte	0x04, 0x2f
        /*019a*/ 	.short	(.L_80 - .L_79)
	.align		4
.L_79:
        /*019c*/ 	.word	index@(_ZN5flash44flash_bwd_dq_dk_dv_loop_seqk_parallel_kernelI23Flash_bwd_kernel_traitsILi128ELi64ELi64ELi8ELi4ELi2ELi2ELb1ELb0EN7cutlass10bfloat16_tE19Flash_kernel_traitsILi128ELi64ELi64ELi8ES3_EELb0ELb1ELb0ELb0ELb1ELb1ELb1EEEvNS_16Flash_bwd_paramsE)
        /*01a0*/ 	.word	0x000000ff


	//----- nvinfo : EIATTR_FRAME_SIZE
	.align		4
.L_80:
        /*01a4*/ 	.byte	0x04, 0x11
        /*01a6*/ 	.short	(.L_82 - .L_81)
	.align		4
.L_81:
        /*01a8*/ 	.word	index@(_ZN5flash44flash_bwd_dq_dk_dv_loop_seqk_parallel_kernelI23Flash_bwd_kernel_traitsILi128ELi64ELi64ELi8ELi4ELi2ELi2ELb1ELb0EN7cutlass10bfloat16_tE19Flash_kernel_traitsILi128ELi64ELi64ELi8ES3_EELb0ELb1ELb0ELb0ELb1ELb1ELb1EEEvNS_16Flash_bwd_paramsE)
        /*01ac*/ 	.word	0x00000028


	//----- nvinfo : EIATTR_REGCOUNT
	.align		4
.L_82:
        /*01b0*/ 	.byte	0x04, 0x2f
        /*01b2*/ 	.short	(.L_84 - .L_83)
	.align		4
.L_83:
        /*01b4*/ 	.word	index@(_ZN5flash44flash_bwd_dq_dk_dv_loop_seqk_parallel_kernelI23Flash_bwd_kernel_traitsILi128ELi64ELi64ELi8ELi4ELi2ELi2ELb1ELb0EN7cutlass10bfloat16_tE19Flash_kernel_traitsILi128ELi64ELi64ELi8ES3_EELb1ELb1ELb0ELb0ELb1ELb1ELb0EEEvNS_16Flash_bwd_paramsE)
        /*01b8*/ 	.word	0x000000ff


	//----- nvinfo : EIATTR_FRAME_SIZE
	.align		4
.L_84:
        /*01bc*/ 	.byte	0x04, 0x11
        /*01be*/ 	.short	(.L_86 - .L_85)
	.align		4
.L_85:
        /*01c0*/ 	.word	index@(_ZN5flash44flash_bwd_dq_dk_dv_loop_seqk_parallel_kernelI23Flash_bwd_kernel_traitsILi128ELi64ELi64ELi8ELi4ELi2ELi2ELb1ELb0EN7cutlass10bfloat16_tE19Flash_kernel_traitsILi128ELi64ELi64ELi8ES3_EELb1ELb1ELb0ELb0ELb1ELb1ELb0EEEvNS_16Flash_bwd_paramsE)
        /*01c4*/ 	.word	0x00000030


	//----- nvinfo : EIATTR_REGCOUNT
	.align		4
.L_86:
        /*01c8*/ 	.byte	0x04, 0x2f
        /*01ca*/ 	.short	(.L_88 - .L_87)
	.align		4
.L_87:
        /*01cc*/ 	.word	index@(_ZN5flash44flash_bwd_dq_dk_dv_loop_seqk_parallel_kernelI23Flash_bwd_kernel_traitsILi128ELi64ELi64ELi8ELi4ELi2ELi2ELb1ELb0EN7cutlass10bfloat16_tE19Flash_kernel_traitsILi128ELi64ELi64ELi8ES3_EELb0ELb1ELb0ELb0ELb0ELb0ELb1EEEvNS_16Flash_bwd_paramsE)
        /*01d0*/ 	.word	0x000000ff


	//----- nvinfo : EIATTR_FRAME_SIZE
	.align		4
.L_88:
        /*01d4*/ 	.byte	0x04, 0x11
        /*01d6*/ 	.short	(.L_90 - .L_89)
	.align		4
.L_89:
        /*01d8*/ 	.word	index@(_ZN5flash44flash_bwd_dq_dk_dv_loop_seqk_parallel_kernelI23Flash_bwd_kernel_traitsILi128ELi64ELi64ELi8ELi4ELi2ELi2ELb1ELb0EN7cutlass10bfloat16_tE19Flash_kernel_traitsILi128ELi64ELi64ELi8ES3_EELb0ELb1ELb0ELb0ELb0ELb0ELb1EEEvNS_16Flash_bwd_paramsE)
        /*01dc*/ 	.word	0x00000020


	//----- nvinfo : EIATTR_REGCOUNT
	.align		4
.L_90:
        /*01e0*/ 	.byte	0x04, 0x2f
        /*01e2*/ 	.short	(.L_92 - .L_91)
	.align		4
.L_91:
        /*01e4*/ 	.word	index@(_ZN5flash44flash_bwd_dq_dk_dv_loop_seqk_parallel_kernelI23Flash_bwd_kernel_traitsILi128ELi64ELi64ELi8ELi4ELi2ELi2ELb1ELb0EN7cutlass10bfloat16_tE19Flash_kernel_traitsILi128ELi64ELi64ELi8ES3_EELb1ELb1ELb0ELb0ELb0ELb0ELb0EEEvNS_16Flash_bwd_paramsE)
        /*01e8*/ 	.word	0x000000ff


	//----- nvinfo : EIATTR_FRAME_SIZE
	.align		4
.L_92:
        /*01ec*/ 	.byte	0x04, 0x11
        /*01ee*/ 	.short	(.L_94 - .L_93)
	.align		4
.L_93:
        /*01f0*/ 	.word	index@(_ZN5flash44flash_bwd_dq_dk_dv_loop_seqk_parallel_kernelI23Flash_bwd_kernel_traitsILi128ELi64ELi64ELi8ELi4ELi2ELi2ELb1ELb0EN7cutlass10bfloat16_tE19Flash_kernel_traitsILi128ELi64ELi64ELi8ES3_EELb1ELb1ELb0ELb0ELb0ELb0ELb0EEEvNS_16Flash_bwd_paramsE)
        /*01f4*/ 	.word	0x00000018


	//----- nvinfo : EIATTR_REGCOUNT
	.align		4
.L_94:
        /*01f8*/ 	.byte	0x04, 0x2f
        /*01fa*/ 	.short	(.L_96 - .L_95)
	.align		4
.L_95:
        /*01fc*/ 	.word	index@(_ZN5flash27flash_bwd_convert_dq_kernelI23Flash_bwd_kernel_traitsILi128ELi64ELi64ELi8ELi4ELi2ELi2ELb1ELb0EN7cutlass10bfloat16_tE19Flash_kernel_traitsILi128ELi64ELi64ELi8ES3_EEEEvNS_16Flash_bwd_paramsEi)
        /*0200*/ 	.word	0x00000050


	//----- nvinfo : EIATTR_FRAME_SIZE
	.align		4
.L_96:
        /*0204*/ 	.byte	0x04, 0x11
        /*0206*/ 	.short	(.L_98 - .L_97)
	.align		4
.L_97:
        /*0208*/ 	.word	index@(_ZN5flash27flash_bwd_convert_dq_kernelI23Flash_bwd_kernel_traitsILi128ELi64ELi64ELi8ELi4ELi2ELi2ELb1ELb0EN7cutlass10bfloat16_tE19Flash_kernel_traitsILi128ELi64ELi64ELi8ES3_EEEEvNS_16Flash_bwd_paramsEi)
        /*020c*/ 	.word	0x00000000


	//----- nvinfo : EIATTR_REGCOUNT
	.align		4
.L_98:
        /*0210*/ 	.byte	0x04, 0x2f
        /*0212*/ 	.short	(.L_100 - .L_99)
	.align		4
.L_99:
        /*0214*/ 	.word	index@(_ZN5flash44flash_bwd_dq_dk_dv_loop_seqk_parallel_kernelI23Flash_bwd_kernel_traitsILi128ELi64ELi128ELi8ELi2ELi4ELi2ELb0ELb0EN7cutlass10bfloat16_tE19Flash_kernel_traitsILi128ELi64ELi128ELi8ES3_EELb0ELb1ELb0ELb1ELb0ELb0ELb0EEEvNS_16Flash_bwd_paramsE)
        /*0218*/ 	.word	0x000000ff


	//----- nvinfo : EIATTR_FRAME_SIZE
	.align		4
.L_100:
        /*021c*/ 	.byte	0x04, 0x11
        /*021e*/ 	.short	(.L_102 - .L_101)
	.align		4
.L_101:
        /*0220*/ 	.word	index@(_ZN5flash44flash_bwd_dq_dk_dv_loop_seqk_parallel_kernelI23Flash_bwd_kernel_traitsILi128ELi64ELi128ELi8ELi2ELi4ELi2ELb0ELb0EN7cutlass10bfloat16_tE19Flash_kernel_traitsILi128ELi64ELi128ELi8ES3_EELb0ELb1ELb0ELb1ELb0ELb0ELb0EEEvNS_16Flash_bwd_paramsE)
        /*0224*/ 	.word	0x00000040


	//----- nvinfo : EIATTR_REGCOUNT
	.align		4
.L_102:
        /*0228*/ 	.byte	0x04, 0x2f
        /*022a*/ 	.short	(.L_104 - .L_103)
	.align		4
.L_103:
        /*022c*/ 	.word	index@(_ZN5flash44flash_bwd_dq_dk_dv_loop_seqk_parallel_kernelI23Flash_bwd_kernel_traitsILi128ELi64ELi128ELi8ELi2ELi4ELi2ELb0ELb0EN7cutlass10bfloat16_tE19Flash_kernel_traitsILi128ELi64ELi128ELi8ES3_EELb0ELb1ELb0ELb0ELb0ELb1ELb0EEEvNS_16Flash_bwd_paramsE)
        /*0230*/ 	.word	0x000000ff


	//----- nvinfo : EIATTR_FRAME_SIZE
	.align		4
.L_104:
        /*0234*/ 	.byte	0x04, 0x11
        /*0236*/ 	.short	(.L_106 - .L_105)
	.align		4
.L_105:
        /*0238*/ 	.word	index@(_ZN5flash44flash_bwd_dq_dk_dv_loop_seqk_parallel_kernelI23Flash_bwd_kernel_traitsILi128ELi64ELi128ELi8ELi2ELi4ELi2ELb0ELb0EN7cutlass10bfloat16_tE19Flash_kernel_traitsILi128ELi64ELi128ELi8ES3_EELb0ELb1ELb0ELb0ELb0ELb1ELb0EEEvNS_16Flash_bwd_paramsE)
        /*023c*/ 	.word	0x00000048


	//----- nvinfo : EIATTR_REGCOUNT
	.align		4
.L_106:
        /*0240*/ 	.byte	0x04, 0x2f
        /*0242*/ 	.short	(.L_108 - .L_107)
	.align		4
.L_107:
        /*0244*/ 	.word	index@(_ZN5flash44flash_bwd_dq_dk_dv_loop_seqk_parallel_kernelI23Flash_bwd_kernel_traitsILi128ELi64ELi128ELi8ELi2ELi4ELi2ELb0ELb0EN7cutlass10bfloat16_tE19Flash_kernel_traitsILi128ELi64ELi128ELi8ES3_EELb0ELb1ELb0ELb0ELb1ELb1ELb0EEEvNS_16Flash_bwd_paramsE)
        /*0248*/ 	.word	0x000000ff


	//----- nvinfo : EIATTR_FRAME_SIZE
	.align		4
.L_108:
        /*024c*/ 	.byte	0x04, 0x11
        /*024e*/ 	.short	(.L_110 - .L_109)
	.align		4
.L_109:
        /*0250*/ 	.word	index@(_ZN5flash44flash_bwd_dq_dk_dv_loop_seqk_parallel_kernelI23Flash_bwd_kernel_traitsILi128ELi64ELi128ELi8ELi2ELi4ELi2ELb0ELb0EN7cutlass10bfloat16_tE19Flash_kernel_traitsILi128ELi64ELi128ELi8ES3_EELb0ELb1ELb0ELb0ELb1ELb1ELb0EEEvNS_16Flash_bwd_paramsE)
        /*0254*/ 	.word	0x00000040


	//----- nvinfo : EIATTR_REGCOUNT
	.align		4
.L_110:
        /*0258*/ 	.byte	0x04, 0x2f
        /*025a*/ 	.short	(.L_112 - .L_111)
	.align		4
.L_111:
        /*025c*/ 	.word	index@(_ZN5flash44flash_bwd_dq_dk_dv_loop_seqk_parallel_kernelI23Flash_bwd_kernel_traitsILi128ELi64ELi128ELi8ELi2ELi4ELi2ELb0ELb0EN7cutlass10bfloat16_tE19Flash_kernel_traitsILi128ELi64ELi128ELi8ES3_EELb0ELb1ELb0ELb0ELb0ELb0ELb0EEEvNS_16Flash_bwd_paramsE)
        /*0260*/ 	.word	0x000000ff


	//----- nvinfo : EIATTR_FRAME_SIZE
	.align		4
.L_112:
        /*0264*/ 	.byte	0x04, 0x11
        /*0266*/ 	.short	(.L_114 - .L_113)
	.align		4
.L_113:
        /*0268*/ 	.word	index@(_ZN5flash44flash_bwd_dq_dk_dv_loop_seqk_parallel_kernelI23Flash_bwd_kernel_traitsILi128ELi64ELi128ELi8ELi2ELi4ELi2ELb0ELb0EN7cutlass10bfloat16_tE19Flash_kernel_traitsILi128ELi64ELi128ELi8ES3_EELb0ELb1ELb0ELb0ELb0ELb0ELb0EEEvNS_16Flash_bwd_paramsE)
        /*026c*/ 	.word	0x00000030


	//----- nvinfo : EIATTR_REGCOUNT
	.align		4
.L_114:
        /*0270*/ 	.byte	0x04, 0x2f
        /*0272*/ 	.short	(.L_116 - .L_115)
	.align		4
.L_115:
        /*0274*/ 	.word	index@(_ZN5flash44flash_bwd_dq_dk_dv_loop_seqk_parallel_kernelI23Flash_bwd_kernel_traitsILi128ELi64ELi64ELi8ELi4ELi2ELi2ELb1ELb0EN7cutlass10bfloat16_tE19Flash_kernel_traitsILi128ELi64ELi64ELi8ES3_EELb0ELb1ELb0ELb1ELb0ELb0ELb0EEEvNS_16Flash_bwd_paramsE)
        /*0278*/ 	.word	0x000000ff


	//----- nvinfo : EIATTR_FRAME_SIZE
	.align		4
.L_116:
        /*027c*/ 	.byte	0x04, 0x11
        /*027e*/ 	.short	(.L_118 - .L_117)
	.align		4
.L_117:
        /*0280*/ 	.word	index@(_ZN5flash44flash_bwd_dq_dk_dv_loop_seqk_parallel_kernelI23Flash_bwd_kernel_traitsILi128ELi64ELi64ELi8ELi4ELi2ELi2ELb1ELb0EN7cutlass10bfloat16_tE19Flash_kernel_traitsILi128ELi64ELi64ELi8ES3_EELb0ELb1ELb0ELb1ELb0ELb0ELb0EEEvNS_16Flash_bwd_paramsE)
        /*0284*/ 	.word	0x00000020


	//----- nvinfo : EIATTR_REGCOUNT
	.align		4
.L_118:
        /*0288*/ 	.byte	0x04, 0x2f
        /*028a*/ 	.short	(.L_120 - .L_119)
	.align		4
.L_119:
        /*028c*/ 	.word	index@(_ZN5flash44flash_bwd_dq_dk_dv_loop_seqk_parallel_kernelI23Flash_bwd_kernel_traitsILi128ELi64ELi64ELi8ELi4ELi2ELi2ELb1ELb0EN7cutlass10bfloat16_tE19Flash_kernel_traitsILi128ELi64ELi64ELi8ES3_EELb0ELb1ELb0ELb0ELb0ELb1ELb0EEEvNS_16Flash_bwd_paramsE)
        /*0290*/ 	.word	0x000000ff


	//----- nvinfo : EIATTR_FRAME_SIZE
	.align		4
.L_120:
        /*0294*/ 	.byte	0x04, 0x11
        /*0296*/ 	.short	(.L_122 - .L_121)
	.align		4
.L_121:
        /*0298*/ 	.word	index@(_ZN5flash44flash_bwd_dq_dk_dv_loop_seqk_parallel_kernelI23Flash_bwd_kernel_traitsILi128ELi64ELi64ELi8ELi4ELi2ELi2ELb1ELb0EN7cutlass10bfloat16_tE19Flash_kernel_traitsILi128ELi64ELi64ELi8ES3_EELb0ELb1ELb0ELb0ELb0ELb1ELb0EEEvNS_16Flash_bwd_paramsE)
        /*029c*/ 	.word	0x00000020


	//----- nvinfo : EIATTR_REGCOUNT
	.align		4
.L_122:
        /*02a0*/ 	.byte	0x04, 0x2f
        /*02a2*/ 	.short	(.L_124 - .L_123)
	.align		4
.L_123:
        /*02a4*/ 	.word	index@(_ZN5flash44flash_bwd_dq_dk_dv_loop_seqk_parallel_kernelI23Flash_bwd_kernel_traitsILi128ELi64ELi64ELi8ELi4ELi2ELi2ELb1ELb0EN7cutlass10bfloat16_tE19Flash_kernel_traitsILi128ELi64ELi64ELi8ES3_EELb0ELb1ELb0ELb0ELb1ELb1ELb0EEEvNS_16Flash_bwd_paramsE)
        /*02a8*/ 	.word	0x000000ff


	//----- nvinfo : EIATTR_FRAME_SIZE
	.align		4
.L_124:
        /*02ac*/ 	.byte	0x04, 0x11
        /*02ae*/ 	.short	(.L_126 - .L_125)
	.align		4
.L_125:
        /*02b0*/ 	.word	index@(_ZN5flash44flash_bwd_dq_dk_dv_loop_seqk_parallel_kernelI23Flash_bwd_kernel_traitsILi128ELi64ELi64ELi8ELi4ELi2ELi2ELb1ELb0EN7cutlass10bfloat16_tE19Flash_kernel_traitsILi128ELi64ELi64ELi8ES3_EELb0ELb1ELb0ELb0ELb1ELb1ELb0EEEvNS_16Flash_bwd_paramsE)
        /*02b4*/ 	.word	0x00000020


	//----- nvinfo : EIATTR_REGCOUNT
	.align		4
.L_126:
        /*02b8*/ 	.byte	0x04, 0x2f
        /*02ba*/ 	.short	(.L_128 - .L_127)
	.align		4
.L_127:
        /*02bc*/ 	.word	index@(_ZN5flash44flash_bwd_dq_dk_dv_loop_seqk_parallel_kernelI23Flash_bwd_kernel_traitsILi128ELi64ELi64ELi8ELi4ELi2ELi2ELb1ELb0EN7cutlass10bfloat16_tE19Flash_kernel_traitsILi128ELi64ELi64ELi8ES3_EELb0ELb1ELb0ELb0ELb0ELb0ELb0EEEvNS_16Flash_bwd_paramsE)
        /*02c0*/ 	.word	0x000000ff


	//----- nvinfo : EIATTR_FRAME_SIZE
	.align		4
.L_128:
        /*02c4*/ 	.byte	0x04, 0x11
        /*02c6*/ 	.short	(.L_130 - .L_129)
	.align		4
.L_129:
        /*02c8*/ 	.word	index@(_ZN5flash44flash_bwd_dq_dk_dv_loop_seqk_parallel_kernelI23Flash_bwd_kernel_traitsILi128ELi64ELi64ELi8ELi4ELi2ELi2ELb1ELb0EN7cutlass10bfloat16_tE19Flash_kernel_traitsILi128ELi64ELi64ELi8ES3_EELb0ELb1ELb0ELb0ELb0ELb0ELb0EEEvNS_16Flash_bwd_paramsE)
        /*02cc*/ 	.word	0x00000018


	//----- nvinfo : EIATTR_MIN_STACK_SIZE
	.align		4
.L_130:
        /*02d0*/ 	.byte	0x04, 0x12
        /*02d2*/ 	.short	(.L_132 - .L_131)
	.align		4
.L_131:
        /*02d4*/ 	.word	index@(_ZN5flash44flash_bwd_dq_dk_dv_loop_seqk_parallel_kernelI23Flash_bwd_kernel_traitsILi128ELi64ELi64ELi8ELi4ELi2ELi2ELb1ELb0EN7cutlass10bfloat16_tE19Flash_kernel_traitsILi128ELi64ELi64ELi8ES3_EELb0ELb1ELb0ELb0ELb0ELb0ELb0EEEvNS_16Flash_bwd_paramsE)
        /*02d8*/ 	.word	0x00000018


	//----- nvinfo : EIATTR_MIN_STACK_SIZE
	.align		4
.L_132:
        /*02dc*/ 	.byte	0x04, 0x12
        /*02de*/ 	.short	(.L_134 - .L_133)
	.align		4
.L_133:
        /*02e0*/ 	.word	index@(_ZN5flash44flash_bwd_dq_dk_dv_loop_seqk_parallel_kernelI23Flash_bwd_kernel_traitsILi128ELi64ELi64ELi8ELi4ELi2ELi2ELb1ELb0EN7cutlass10bfloat16_tE19Flash_kernel_traitsILi128ELi64ELi64ELi8ES3_EELb0ELb1ELb0ELb0ELb1ELb1ELb0EEEvNS_16Flash_bwd_paramsE)
        /*02e4*/ 	.word	0x00000020


	//----- nvinfo : EIATTR_MIN_STACK_SIZE
	.align		4
.L_134:
        /*02e8*/ 	.byte	0x04, 0x12
        /*02ea*/ 	.short	(.L_136 - .L_135)
	.align		4
.L_135:
        /*02ec*/ 	.word	index@(_ZN5flash44flash_bwd_dq_dk_dv_loop_seqk_parallel_kernelI23Flash_bwd_kernel_traitsILi128ELi64ELi64ELi8ELi4ELi2ELi2ELb1ELb0EN7cutlass10bfloat16_tE19Flash_kernel_traitsILi128ELi64ELi64ELi8ES3_EELb0ELb1ELb0ELb0ELb0ELb1ELb0EEEvNS_16Flash_bwd_paramsE)
        /*02f0*/ 	.word	0x00000020


	//----- nvinfo : EIATTR_MIN_STACK_SIZE
	.align		4
.L_136:
        /*02f4*/ 	.byte	0x04, 0x12
        /*02f6*/ 	.short	(.L_138 - .L_137)
	.align		4
.L_137:
        /*02f8*/ 	.word	index@(_ZN5flash44flash_bwd_dq_dk_dv_loop_seqk_parallel_kernelI23Flash_bwd_kernel_traitsILi128ELi64ELi64ELi8ELi4ELi2ELi2ELb1ELb0EN7cutlass10bfloat16_tE19Flash_kernel_traitsILi128ELi64ELi64ELi8ES3_EELb0ELb1ELb0ELb1ELb0ELb0ELb0EEEvNS_16Flash_bwd_paramsE)
        /*02fc*/ 	.word	0x00000020


	//----- nvinfo : EIATTR_MIN_STACK_SIZE
	.align		4
.L_138:
        /*0300*/ 	.byte	0x04, 0x12
        /*0302*/ 	.short	(.L_140 - .L_139)
	.align		4
.L_139:
        /*0304*/ 	.word	index@(_ZN5flash44flash_bwd_dq_dk_dv_loop_seqk_parallel_kernelI23Flash_bwd_kernel_traitsILi128ELi64ELi128ELi8ELi2ELi4ELi2ELb0ELb0EN7cutlass10bfloat16_tE19Flash_kernel_traitsILi128ELi64ELi128ELi8ES3_EELb0ELb1ELb0ELb0ELb0ELb0ELb0EEEvNS_16Flash_bwd_paramsE)
        /*0308*/ 	.word	0x00000030


	//----- nvinfo : EIATTR_MIN_STACK_SIZE
	.align		4
.L_140:
        /*030c*/ 	.byte	0x04, 0x12
        /*030e*/ 	.short	(.L_142 - .L_141)
	.align		4
.L_141:
        /*0310*/ 	.word	index@(_ZN5flash44flash_bwd_dq_dk_dv_loop_seqk_parallel_kernelI23Flash_bwd_kernel_traitsILi128ELi64ELi128ELi8ELi2ELi4ELi2ELb0ELb0EN7cutlass10bfloat16_tE19Flash_kernel_traitsILi128ELi64ELi128ELi8ES3_EELb0ELb1ELb0ELb0ELb1ELb1ELb0EEEvNS_16Flash_bwd_paramsE)
        /*0314*/ 	.word	0x00000040


	//----- nvinfo : EIATTR_MIN_STACK_SIZE
	.align		4
.L_142:
        /*0318*/ 	.byte	0x04, 0x12
        /*031a*/ 	.short	(.L_144 - .L_143)
	.align		4
.L_143:
        /*031c*/ 	.word	index@(_ZN5flash44flash_bwd_dq_dk_dv_loop_seqk_parallel_kernelI23Flash_bwd_kernel_traitsILi128ELi64ELi128ELi8ELi2ELi4ELi2ELb0ELb0EN7cutlass10bfloat16_tE19Flash_kernel_traitsILi128ELi64ELi128ELi8ES3_EELb0ELb1ELb0ELb0ELb0ELb1ELb0EEEvNS_16Flash_bwd_paramsE)
        /*0320*/ 	.word	0x00000048


	//----- nvinfo : EIATTR_MIN_STACK_SIZE
	.align		4
.L_144:
        /*0324*/ 	.byte	0x04, 0x12
        /*0326*/ 	.short	(.L_146 - .L_145)
	.align		4
.L_145:
        /*0328*/ 	.word	index@(_ZN5flash44flash_bwd_dq_dk_dv_loop_seqk_parallel_kernelI23Flash_bwd_kernel_traitsILi128ELi64ELi128ELi8ELi2ELi4ELi2ELb0ELb0EN7cutlass10bfloat16_tE19Flash_kernel_traitsILi128ELi64ELi128ELi8ES3_EELb0ELb1ELb0ELb1ELb0ELb0ELb0EEEvNS_16Flash_bwd_paramsE)
        /*032c*/ 	.word	0x00000040


	//----- nvinfo : EIATTR_MIN_STACK_SIZE
	.align		4
.L_146:
        /*0330*/ 	.byte	0x04, 0x12
        /*0332*/ 	.short	(.L_148 - .L_147)
	.align		4
.L_147:
        /*0334*/ 	.word	index@(_ZN5flash27flash_bwd_convert_dq_kernelI23Flash_bwd_kernel_traitsILi128ELi64ELi64ELi8ELi4ELi2ELi2ELb1ELb0EN7cutlass10bfloat16_tE19Flash_kernel_traitsILi128ELi64ELi64ELi8ES3_EEEEvNS_16Flash_bwd_paramsEi)
        /*0338*/ 	.word	0x00000000


	//----- nvinfo : EIATTR_MIN_STACK_SIZE
	.align		4
.L_148:
        /*033c*/ 	.byte	0x04, 0x12
        /*033e*/ 	.short	(.L_150 - .L_149)
	.align		4
.L_149:
        /*0340*/ 	.word	index@(_ZN5flash44flash_bwd_dq_dk_dv_loop_seqk_parallel_kernelI23Flash_bwd_kernel_traitsILi128ELi64ELi64ELi8ELi4ELi2ELi2ELb1ELb0EN7cutlass10bfloat16_tE19Flash_kernel_traitsILi128ELi64ELi64ELi8ES3_EELb1ELb1ELb0ELb0ELb0ELb0ELb0EEEvNS_16Flash_bwd_paramsE)
        /*0344*/ 	.word	0x00000018


	//----- nvinfo : EIATTR_MIN_STACK_SIZE
	.align		4
.L_150:
        /*0348*/ 	.byte	0x04, 0x12
        /*034a*/ 	.short	(.L_152 - .L_151)
	.align		4
.L_151:
        /*034c*/ 	.word	index@(_ZN5flash44flash_bwd_dq_dk_dv_loop_seqk_parallel_kernelI23Flash_bwd_kernel_traitsILi128ELi64ELi64ELi8ELi4ELi2ELi2ELb1ELb0EN7cutlass10bfloat16_tE19Flash_kernel_traitsILi128ELi64ELi64ELi8ES3_EELb0ELb1ELb0ELb0ELb0ELb0ELb1EEEvNS_16Flash_bwd_paramsE)
        /*0350*/ 	.word	0x00000020


	//----- nvinfo : EIATTR_MIN_STACK_SIZE
	.align		4
.L_152:
        /*0354*/ 	.byte	0x04, 0x12
        /*0356*/ 	.short	(.L_154 - .L_153)
	.align		4
.L_153:
        /*0358*/ 	.word	index@(_ZN5flash44flash_bwd_dq_dk_dv_loop_seqk_parallel_kernelI23Flash_bwd_kernel_traitsILi128ELi64ELi64ELi8ELi4ELi2ELi2ELb1ELb0EN7cutlass10bfloat16_tE19Flash_kernel_traitsILi128ELi64ELi64ELi8ES3_EELb1ELb1ELb0ELb0ELb1ELb1ELb0EEEvNS_16Flash_bwd_paramsE)
        /*035c*/ 	.word	0x00000030


	//----- nvinfo : EIATTR_MIN_STACK_SIZE
	.align		4
.L_154:
        /*0360*/ 	.byte	0x04, 0x12
        /*0362*/ 	.short	(.L_156 - .L_155)
	.align		4
.L_155:
        /*0364*/ 	.word	index@(_ZN5flash44flash_bwd_dq_dk_dv_loop_seqk_parallel_kernelI23Flash_bwd_kernel_traitsILi128ELi64ELi64ELi8ELi4ELi2ELi2ELb1ELb0EN7cutlass10bfloat16_tE19Flash_kernel_traitsILi128ELi64ELi64ELi8ES3_EELb0ELb1ELb0ELb0ELb1ELb1ELb1EEEvNS_16Flash_bwd_paramsE)
        /*0368*/ 	.word	0x00000028


	//----- nvinfo : EIATTR_MIN_STACK_SIZE
	.align		4
.L_156:
        /*036c*/ 	.byte	0x04, 0x12
        /*036e*/ 	.short	(.L_158 - .L_157)
	.align		4
.L_157:
        /*0370*/ 	.word	index@(_ZN5flash44flash_bwd_dq_dk_dv_loop_seqk_parallel_kernelI23Flash_bwd_kernel_traitsILi128ELi64ELi64ELi8ELi4ELi2ELi2ELb1ELb0EN7cutlass10bfloat16_tE19Flash_kernel_traitsILi128ELi64ELi64ELi8ES3_EELb1ELb1ELb0ELb0ELb0ELb1ELb0EEEvNS_16Flash_bwd_paramsE)
        /*0374*/ 	.word	0x00000020


	//----- nvinfo : EIATTR_MIN_STACK_SIZE
	.align		4
.L_158:
        /*0378*/ 	.byte	0x04, 0x12
        /*037a*/ 	.short	(.L_160 - .L_159)
	.align		4
.L_159:
        /*037c*/ 	.word	index@(_ZN5flash44flash_bwd_dq_dk_dv_loop_seqk_parallel_kernelI23Flash_bwd_kernel_traitsILi128ELi64ELi64ELi8ELi4ELi2ELi2ELb1ELb0EN7cutlass10bfloat16_tE19Flash_kernel_traitsILi128ELi64ELi64ELi8ES3_EELb0ELb1ELb0ELb0ELb0ELb1ELb1EEEvNS_16Flash_bwd_paramsE)
        /*0380*/ 	.word	0x00000028


	//----- nvinfo : EIATTR_MIN_STACK_SIZE
	.align		4
.L_160:
        /*0384*/ 	.byte	0x04, 0x12
        /*0386*/ 	.short	(.L_162 - .L_161)
	.align		4
.L_161:
        /*0388*/ 	.word	index@(_ZN5flash44flash_bwd_dq_dk_dv_loop_seqk_parallel_kernelI23Flash_bwd_kernel_traitsILi128ELi64ELi64ELi8ELi4ELi2ELi2ELb1ELb0EN7cutlass10bfloat16_tE19Flash_kernel_traitsILi128ELi64ELi64ELi8ES3_EELb1ELb1ELb0ELb1ELb0ELb0ELb0EEEvNS_16Flash_bwd_paramsE)
        /*038c*/ 	.word	0x00000008


	//----- nvinfo : EIATTR_MIN_STACK_SIZE
	.align		4
.L_162:
        /*0390*/ 	.byte	0x04, 0x12
        /*0392*/ 	.short	(.L_164 - .L_163)
	.align		4
.L_163:
        /*0394*/ 	.word	index@(_ZN5flash44flash_bwd_dq_dk_dv_loop_seqk_parallel_kernelI23Flash_bwd_kernel_traitsILi128ELi64ELi64ELi8ELi4ELi2ELi2ELb1ELb0EN7cutlass10bfloat16_tE19Flash_kernel_traitsILi128ELi64ELi64ELi8ES3_EELb0ELb1ELb0ELb1ELb0ELb0ELb1EEEvNS_16Flash_bwd_paramsE)
        /*0398*/ 	.word	0x00000028


	//----- nvinfo : EIATTR_MIN_STACK_SIZE
	.align		4
.L_164:
        /*039c*/ 	.byte	0x04, 0x12
        /*039e*/ 	.short	(.L_166 - .L_165)
	.align		4
.L_165:
        /*03a0*/ 	.word	index@(_ZN5flash25flash_bwd_dot_do_o_kernelILb0E23Flash_bwd_kernel_traitsILi128ELi64ELi64ELi8ELi4ELi2ELi2ELb1ELb0EN7cutlass10bfloat16_tE19Flash_kernel_traitsILi128ELi64ELi64ELi8ES3_EEEEvNS_16Flash_bwd_paramsE)
        /*03a4*/ 	.word	0x00000000


	//----- nvinfo : EIATTR_MIN_STACK_SIZE
	.align		4
.L_166:
        /*03a8*/ 	.byte	0x04, 0x12
        /*03aa*/ 	.short	(.L_168 - .L_167)
	.align		4
.L_167:
        /*03ac*/ 	.word	index@(_ZN5flash25flash_bwd_dot_do_o_kernelILb1E23Flash_bwd_kernel_traitsILi128ELi64ELi64ELi8ELi4ELi2ELi2ELb1ELb0EN7cutlass10bfloat16_tE19Flash_kernel_traitsILi128ELi64ELi64ELi8ES3_EEEEvNS_16Flash_bwd_paramsE)
        /*03b0*/ 	.word	0x00000000


	//----- nvinfo : EIATTR_MIN_STACK_SIZE
	.align		4
.L_168:
        /*03b4*/ 	.byte	0x04, 0x12
        /*03b6*/ 	.short	(.L_170 - .L_169)
	.align		4
.L_169:
        /*03b8*/ 	.word	index@(_ZN5flash27flash_bwd_convert_dq_kernelI23Flash_bwd_kernel_traitsILi128ELi64ELi128ELi8ELi2ELi4ELi2ELb0ELb0EN7cutlass10bfloat16_tE19Flash_kernel_traitsILi128ELi64ELi128ELi8ES3_EEEEvNS_16Flash_bwd_paramsEi)
        /*03bc*/ 	.word	0x00000000


	//----- nvinfo : EIATTR_MIN_STACK_SIZE
	.align		4
.L_170:
        /*03c0*/ 	.byte	0x04, 0x12
        /*03c2*/ 	.short	(.L_172 - .L_171)
	.align		4
.L_171:
        /*03c4*/ 	.word	index@(_ZN5flash44flash_bwd_dq_dk_dv_loop_seqk_parallel_kernelI23Flash_bwd_kernel_traitsILi128ELi64ELi128ELi8ELi2ELi4ELi2ELb0ELb0EN7cutlass10bfloat16_tE19Flash_kernel_traitsILi128ELi64ELi128ELi8ES3_EELb1ELb1ELb0ELb0ELb0ELb0ELb0EEEvNS_16Flash_bwd_paramsE)
        /*03c8*/ 	.word	0x00000020


	//----- nvinfo : EIATTR_MIN_STACK_SIZE
	.align		4
.L_172:
        /*03cc*/ 	.byte	0x04, 0x12
        /*03ce*/ 	.short	(.L_174 - .L_173)
	.align		4
.L_173:
        /*03d0*/ 	.word	index@(_ZN5flash44flash_bwd_dq_dk_dv_loop_seqk_parallel_kernelI23Flash_bwd_kernel_traitsILi128ELi64ELi128ELi8ELi2ELi4ELi2ELb0ELb0EN7cutlass10bfloat16_tE19Flash_kernel_traitsILi128ELi64ELi128ELi8ES3_EELb0ELb1ELb0ELb0ELb0ELb0ELb1EEEvNS_16Flash_bwd_paramsE)
        /*03d4*/ 	.word	0x000000b8


	//----- nvinfo : EIATTR_MIN_STACK_SIZE
	.align		4
.L_174:
        /*03d8*/ 	.byte	0x04, 0x12
        /*03da*/ 	.short	(.L_176 - .L_175)
	.align		4
.L_175:
        /*03dc*/ 	.word	index@(_ZN5flash44flash_bwd_dq_dk_dv_loop_seqk_parallel_kernelI23Flash_bwd_kernel_traitsILi128ELi64ELi128ELi8ELi2ELi4ELi2ELb0ELb0EN7cutlass10bfloat16_tE19Flash_kernel_traitsILi128ELi64ELi128ELi8ES3_EELb1ELb1ELb0ELb0ELb1ELb1ELb0EEEvNS_16Flash_bwd_paramsE)
        /*03e0*/ 	.word	0x00000040


	//----- nvinfo : EIATTR_MIN_STACK_SIZE
	.align		4
.L_176:
        /*03e4*/ 	.byte	0x04, 0x12
        /*03e6*/ 	.short	(.L_178 - .L_177)
	.align		4
.L_177:
        /*03e8*/ 	.word	index@(_ZN5flash44flash_bwd_dq_dk_dv_loop_seqk_parallel_kernelI23Flash_bwd_kernel_traitsILi128ELi64ELi128ELi8ELi2ELi4ELi2ELb0ELb0EN7cutlass10bfloat16_tE19Flash_kernel_traitsILi128ELi64ELi128ELi8ES3_EELb0ELb1ELb0ELb0ELb1ELb1ELb1EEEvNS_16Flash_bwd_paramsE)
        /*03ec*/ 	.word	0x000000b8


	//----- nvinfo : EIATTR_MIN_STACK_SIZE
	.align		4
.L_178:
        /*03f0*/ 	.byte	0x04, 0x12
        /*03f2*/ 	.short	(.L_180 - .L_179)
	.align		4
.L_179:
        /*03f4*/ 	.word	index@(_ZN5flash44flash_bwd_dq_dk_dv_loop_seqk_parallel_kernelI23Flash_bwd_kernel_traitsILi128ELi64ELi128ELi8ELi2ELi4ELi2ELb0ELb0EN7cutlass10bfloat16_tE19Flash_kernel_traitsILi128ELi64ELi128ELi8ES3_EELb1ELb1ELb0ELb0ELb0ELb1ELb0EEEvNS_16Flash_bwd_paramsE)
        /*03f8*/ 	.word	0x00000038


	//----- nvinfo : EIATTR_MIN_STACK_SIZE
	.align		4
.L_180:
        /*03fc*/ 	.byte	0x04, 0x12
        /*03fe*/ 	.short	(.L_182 - .L_181)
	.align		4
.L_181:
        /*0400*/ 	.word	index@(_ZN5flash44flash_bwd_dq_dk_dv_loop_seqk_parallel_kernelI23Flash_bwd_kernel_traitsILi128ELi64ELi128ELi8ELi2ELi4ELi2ELb0ELb0EN7cutlass10bfloat16_tE19Flash_kernel_traitsILi128ELi64ELi128ELi8ES3_EELb0ELb1ELb0ELb0ELb0ELb1ELb1EEEvNS_16Flash_bwd_paramsE)
        /*0404*/ 	.word	0x000000b0


	//----- nvinfo : EIATTR_MIN_STACK_SIZE
	.align		4
.L_182:
        /*0408*/ 	.byte	0x04, 0x12
        /*040a*/ 	.short	(.L_184 - .L_183)
	.align		4
.L_183:
        /*040c*/ 	.word	index@(_ZN5flash44flash_bwd_dq_dk_dv_loop_seqk_parallel_kernelI23Flash_bwd_kernel_traitsILi128ELi64ELi128ELi8ELi2ELi4ELi2ELb0ELb0EN7cutlass10bfloat16_tE19Flash_kernel_traitsILi128ELi64ELi128ELi8ES3_EELb1ELb1ELb0ELb1ELb0ELb0ELb0EEEvNS_16Flash_bwd_paramsE)
        /*0410*/ 	.word	0x00000068


	//----- nvinfo : EIATTR_MIN_STACK_SIZE
	.align		4
.L_184:
        /*0414*/ 	.byte	0x04, 0x12
        /*0416*/ 	.short	(.L_186 - .L_185)
	.align		4
.L_185:
        /*0418*/ 	.word	index@(_ZN5flash44flash_bwd_dq_dk_dv_loop_seqk_parallel_kernelI23Flash_bwd_kernel_traitsILi128ELi64ELi128ELi8ELi2ELi4ELi2ELb0ELb0EN7cutlass10bfloat16_tE19Flash_kernel_traitsILi128ELi64ELi128ELi8ES3_EELb0ELb1ELb0ELb1ELb0ELb0ELb1EEEvNS_16Flash_bwd_paramsE)
        /*041c*/ 	.word	0x000000b0


	//----- nvinfo : EIATTR_MIN_STACK_SIZE
	.align		4
.L_186:
        /*0420*/ 	.byte	0x04, 0x12
        /*0422*/ 	.short	(.L_188 - .L_187)
	.align		4
.L_187:
        /*0424*/ 	.word	index@(_ZN5flash25flash_bwd_dot_do_o_kernelILb0E23Flash_bwd_kernel_traitsILi128ELi64ELi128ELi8ELi2ELi4ELi2ELb0ELb0EN7cutlass10bfloat16_tE19Flash_kernel_traitsILi128ELi64ELi128ELi8ES3_EEEEvNS_16Flash_bwd_paramsE)
        /*0428*/ 	.word	0x00000000


	//----- nvinfo : EIATTR_MIN_STACK_SIZE
	.align		4
.L_188:
        /*042c*/ 	.byte	0x04, 0x12
        /*042e*/ 	.short	(.L_190 - .L_189)
	.align		4
.L_189:
        /*0430*/ 	.word	index@(_ZN5flash25flash_bwd_dot_do_o_kernelILb1E23Flash_bwd_kernel_traitsILi128ELi64ELi128ELi8ELi2ELi4ELi2ELb0ELb0EN7cutlass10bfloat16_tE19Flash_kernel_traitsILi128ELi64ELi128ELi8ES3_EEEEvNS_16Flash_bwd_paramsE)
        /*0434*/ 	.word	0x00000000
.L_190:


//--------------------- .nv.info._ZN5flash44flash_bwd_dq_dk_dv_loop_seqk_parallel_kernelI23Flash_bwd_kernel_traitsILi128ELi64ELi64ELi8ELi4ELi2ELi2ELb1ELb0EN7cutlass10bfloat16_tE19Flash_kernel_traitsILi128ELi64ELi64ELi8ES3_EELb0ELb1ELb0ELb0ELb0ELb0ELb0EEEvNS_16Flash_bwd_paramsE --------------------------
	.section	.nv.info._ZN5flash44flash_bwd_dq_dk_dv_loop_seqk_parallel_kernelI23Flash_bwd_kernel_traitsILi128ELi64ELi64ELi8ELi4ELi2ELi2ELb1ELb0EN7cutlass10bfloat16_tE19Flash_kernel_traitsILi128ELi64ELi64ELi8ES3_EELb0ELb1ELb0ELb0ELb0ELb0ELb0EEEvNS_16Flash_bwd_paramsE,"",@"SHT_CUDA_INFO"
	.sectionflags	@""
	.align	4


	//----- nvinfo : EIATTR_CUDA_API_VERSION
	.align		4
        /*0000*/ 	.byte	0x04, 0x37
        /*0002*/ 	.short	(.L_192 - .L_191)
.L_191:
        /*0004*/ 	.word	0x00000082


	//----- nvinfo : EIATTR_SW2861232_WAR
	.align		4
.L_192:
        /*0008*/ 	.byte	0x01, 0x35
	.zero		2


	//----- nvinfo : EIATTR_PARAM_CBANK
	.align		4
        /*000c*/ 	.byte	0x04, 0x0a
        /*000e*/ 	.short	(.L_194 - .L_193)
	.align		4
.L_193:
        /*0010*/ 	.word	index@(.nv.constant0._ZN5flash44flash_bwd_dq_dk_dv_loop_seqk_parallel_kernelI23Flash_bwd_kernel_traitsILi128ELi64ELi64ELi8ELi4ELi2ELi2ELb1ELb0EN7cutlass10bfloat16_tE19Flash_kernel_traitsILi128ELi64ELi64ELi8ES3_EELb0ELb1ELb0ELb0ELb0ELb0ELb0EEEvNS_16Flash_bwd_paramsE)
        /*0014*/ 	.short	0x0160
        /*0016*/ 	.short	0x0280


	//----- nvinfo : EIATTR_CBANK_PARAM_SIZE
	.align		4
.L_194:
        /*0018*/ 	.byte	0x03, 0x19
        /*001a*/ 	.short	0x0280


	//----- nvinfo : EIATTR_KPARAM_INFO
	.align		4
        /*001c*/ 	.byte	0x04, 0x17
        /*001e*/ 	.short	(.L_196 - .L_195)
.L_195:
        /*0020*/ 	.word	0x00000000
        /*0024*/ 	.short	0x0000
        /*0026*/ 	.short	0x0000
        /*0028*/ 	.byte	0x00, 0xf0, 0x01, 0x0a


	//----- nvinfo : EIATTR_MAXREG_COUNT
	.align		4
.L_196:
        /*002c*/ 	.byte	0x03, 0x1b
        /*002e*/ 	.short	0x00ff


	//----- nvinfo : EIATTR_NUM_BARRIERS
	.align		4
        /*0030*/ 	.byte	0x02, 0x4c
        /*0032*/ 	.byte	0x01
	.zero		1


	//----- nvinfo : EIATTR_ANNOTATIONS
	.align		4
        /*0034*/ 	.byte	0x04, 0x55
        /*0036*/ 	.short	(.L_198 - .L_197)


	//   ....[0]....
.L_197:
        /*0038*/ 	.word	0x00000001
        /*003c*/ 	.byte	0xa0, 0x04, 0x00, 0x00, 0x01, 0x00, 0x00, 0x00, 0x40, 0x05, 0x00, 0x00, 0x01, 0x00, 0x00, 0x00
        /*004c*/ 	.byte	0x30, 0x06, 0x00, 0x00, 0x01, 0x00, 0x00, 0x00, 0xe0, 0x07, 0x00, 0x00, 0x01, 0x00, 0x00, 0x00
        /*005c*/ 	.byte	0x60, 0x08, 0x00, 0x00, 0x01, 0x00, 0x00, 0x00, 0x50, 0x0a, 0x00, 0x00, 0x01, 0x00, 0x00, 0x00
        /*006c*/ 	.byte	0xe0, 0x13, 0x00, 0x00, 0x01, 0x00, 0x00, 0x00, 0x10, 0x27, 0x00, 0x00, 0x01, 0x00, 0x00, 0x00
        /*007c*/ 	.byte	0x90, 0x38, 0x00, 0x00, 0x01, 0x00, 0x00, 0x00, 0x50, 0x5f, 0x00, 0x00, 0x01, 0x00, 0x00, 0x00
        /*008c*/ 	.byte	0x60, 0x5f, 0x00, 0x00, 0x01, 0x00, 0x00, 0x00, 0x70, 0x5f, 0x00, 0x00


	//----- nvinfo : EIATTR_MERCURY_ISA_VERSION
	.align		4
.L_198:
        /*0098*/ 	.byte	0x03, 0x5f
        /*009a*/ 	.short	0x0000


	//----- nvinfo : EIATTR_EXIT_INSTR_OFFSETS
	.align		4
        /*009c*/ 	.byte	0x04, 0x1c
        /*009e*/ 	.short	(.L_200 - .L_199)


	//   ....[0]....
.L_199:
        /*00a0*/ 	.word	0x00000090


	//   ....[1]....
        /*00a4*/ 	.word	0x00006e50


	//----- nvinfo : EIATTR_CTAIDZ_USED
	.align		4
.L_200:
        /*00a8*/ 	.byte	0x01, 0x04
	.zero		2


	//----- nvinfo : EIATTR_CRS_STACK_SIZE
	.align		4
        /*00ac*/ 	.byte	0x04, 0x1e
        /*00ae*/ 	.short	(.L_202 - .L_201)
.L_201:
        /*00b0*/ 	.word	0x00000000
.L_202:


//--------------------- .nv.info._ZN5flash44flash_bwd_dq_dk_dv_loop_seqk_parallel_kernelI23Flash_bwd_kernel_traitsILi128ELi64ELi64ELi8ELi4ELi2ELi2ELb1ELb0EN7cutlass10bfloat16_tE19Flash_kernel_traitsILi128ELi64ELi64ELi8ES3_EELb0ELb1ELb0ELb0ELb1ELb1ELb0EEEvNS_16Flash_bwd_paramsE --------------------------
	.section	.nv.info._ZN5flash44flash_bwd_dq_dk_dv_loop_seqk_parallel_kernelI23Flash_bwd_kernel_traitsILi128ELi64ELi64ELi8ELi4ELi2ELi2ELb1ELb0EN7cutlass10bfloat16_tE19Flash_kernel_traitsILi128ELi64ELi64ELi8ES3_EELb0ELb1ELb0ELb0ELb1ELb1ELb0EEEvNS_16Flash_bwd_paramsE,"",@"SHT_CUDA_INFO"
	.sectionflags	@""
	.align	4


	//----- nvinfo : EIATTR_CUDA_API_VERSION
	.align		4
        /*0000*/ 	.byte	0x04, 0x37
        /*0002*/ 	.short	(.L_204 - .L_203)
.L_203:
        /*0004*/ 	.word	0x00000082


	//----- nvinfo : EIATTR_SW2861232_WAR
	.align		4
.L_204:
        /*0008*/ 	.byte	0x01, 0x35
	.zero		2


	//----- nvinfo : EIATTR_PARAM_CBANK
	.align		4
        /*000c*/ 	.byte	0x04, 0x0a
        /*000e*/ 	.short	(.L_206 - .L_205)
	.align		4
.L_205:
        /*0010*/ 	.word	index@(.nv.constant0._ZN5flash44flash_bwd_dq_dk_dv_loop_seqk_parallel_kernelI23Flash_bwd_kernel_traitsILi128ELi64ELi64ELi8ELi4ELi2ELi2ELb1ELb0EN7cutlass10bfloat16_tE19Flash_kernel_traitsILi128ELi64ELi64ELi8ES3_EELb0ELb1ELb0ELb0ELb1ELb1ELb0EEEvNS_16Flash_bwd_paramsE)
        /*0014*/ 	.short	0x0160
        /*0016*/ 	.short	0x0280


	//----- nvinfo : EIATTR_CBANK_PARAM_SIZE
	.align		4
.L_206:
        /*0018*/ 	.byte	0x03, 0x19
        /*001a*/ 	.short	0x0280


	//----- nvinfo : EIATTR_KPARAM_INFO
	.align		4
        /*001c*/ 	.byte	0x04, 0x17
        /*001e*/ 	.short	(.L_208 - .L_207)
.L_207:
        /*0020*/ 	.word	0x00000000
        /*0024*/ 	.short	0x0000
        /*0026*/ 	.short	0x0000
        /*0028*/ 	.byte	0x00, 0xf0, 0x01, 0x0a


	//----- nvinfo : EIATTR_MAXREG_COUNT
	.align		4
.L_208:
        /*002c*/ 	.byte	0x03, 0x1b
        /*002e*/ 	.short	0x00ff


	//----- nvinfo : EIATTR_NUM_BARRIERS
	.align		4
        /*0030*/ 	.byte	0x02, 0x4c
        /*0032*/ 	.byte	0x01
	.zero		1


	//----- nvinfo : EIATTR_ANNOTATIONS
	.align		4
        /*0034*/ 	.byte	0x04, 0x55
        /*0036*/ 	.short	(.L_210 - .L_209)


	//   ....[0]....
.L_209:
        /*0038*/ 	.word	0x00000001
        /*003c*/ 	.byte	0x50, 0x04, 0x00, 0x00, 0x01, 0x00, 0x00, 0x00, 0x10, 0x05, 0x00, 0x00, 0x01, 0x00, 0x00, 0x00
        /*004c*/ 	.byte	0x70, 0x05, 0x00, 0x00, 0x01, 0x00, 0x00, 0x00, 0x90, 0x07, 0x00, 0x00, 0x01, 0x00, 0x00, 0x00
        /*005c*/ 	.byte	0xd0, 0x07, 0x00, 0x00, 0x01, 0x00, 0x00, 0x00, 0xf0, 0x0b, 0x00, 0x00, 0x01, 0x00, 0x00, 0x00
        /*006c*/ 	.byte	0x50, 0x0d, 0x00, 0x00, 0x01, 0x00, 0x00, 0x00, 0x00, 0x11, 0x00, 0x00, 0x01, 0x00, 0x00, 0x00
        /*007c*/ 	.byte	0x30, 0x11, 0x00, 0x00, 0x01, 0x00, 0x00, 0x00, 0x20, 0x13, 0x00, 0x00, 0x01, 0x00, 0x00, 0x00
        /*008c*/ 	.byte	0xd0, 0x1c, 0x00, 0x00, 0x01, 0x00, 0x00, 0x00, 0x40, 0x43, 0x00, 0x00, 0x01, 0x00, 0x00, 0x00
        /*009c*/ 	.byte	0x50, 0x43, 0x00, 0x00


	//----- nvinfo : EIATTR_MERCURY_ISA_VERSION
	.align		4
.L_210:
        /*00a0*/ 	.byte	0x03, 0x5f
        /*00a2*/ 	.short	0x0000


	//----- nvinfo : EIATTR_EXIT_INSTR_OFFSETS
	.align		4
        /*00a4*/ 	.byte	0x04, 0x1c
        /*00a6*/ 	.short	(.L_212 - .L_211)


	//   ....[0]....
.L_211:
        /*00a8*/ 	.word	0x00000090


	//   ....[1]....
        /*00ac*/ 	.word	0x00004e20


	//----- nvinfo : EIATTR_CTAIDZ_USED
	.align		4
.L_212:
        /*00b0*/ 	.byte	0x01, 0x04
	.zero		2


//--------------------- .nv.info._ZN5flash44flash_bwd_dq_dk_dv_loop_seqk_parallel_kernelI23Flash_bwd_kernel_traitsILi128ELi64ELi64ELi8ELi4ELi2ELi2ELb1ELb0EN7cutlass10bfloat16_tE19Flash_kernel_traitsILi128ELi64ELi64ELi8ES3_EELb0ELb1ELb0ELb0ELb0ELb1ELb0EEEvNS_16Flash_bwd_paramsE --------------------------
	.section	.nv.info._ZN5flash44flash_bwd_dq_dk_dv_loop_seqk_parallel_kernelI23Flash_bwd_kernel_traitsILi128ELi64ELi64ELi8ELi4ELi2ELi2ELb1ELb0EN7cutlass10bfloat16_tE19Flash_kernel_traitsILi128ELi64ELi64ELi8ES3_EELb0ELb1ELb0ELb0ELb0ELb1ELb0EEEvNS_16Flash_bwd_paramsE,"",@"SHT_CUDA_INFO"
	.sectionflags	@""
	.align	4


	//----- nvinfo : EIATTR_CUDA_API_VERSION
	.align		4
        /*0000*/ 	.byte	0x04, 0x37
        /*0002*/ 	.short	(.L_214 - .L_213)
.L_213:
        /*0004*/ 	.word	0x00000082


	//----- nvinfo : EIATTR_SW2861232_WAR
	.align		4
.L_214:
        /*0008*/ 	.byte	0x01, 0x35
	.zero		2


	//----- nvinfo : EIATTR_PARAM_CBANK
	.align		4
        /*000c*/ 	.byte	0x04, 0x0a
        /*000e*/ 	.short	(.L_216 - .L_215)
	.align		4
.L_215:
        /*0010*/ 	.word	index@(.nv.constant0._ZN5flash44flash_bwd_dq_dk_dv_loop_seqk_parallel_kernelI23Flash_bwd_kernel_traitsILi128ELi64ELi64ELi8ELi4ELi2ELi2ELb1ELb0EN7cutlass10bfloat16_tE19Flash_kernel_traitsILi128ELi64ELi64ELi8ES3_EELb0ELb1ELb0ELb0ELb0ELb1ELb0EEEvNS_16Flash_bwd_paramsE)
        /*0014*/ 	.short	0x0160
        /*0016*/ 	.short	0x0280


	//----- nvinfo : EIATTR_CBANK_PARAM_SIZE
	.align		4
.L_216:
        /*0018*/ 	.byte	0x03, 0x19
        /*001a*/ 	.short	0x0280


	//----- nvinfo : EIATTR_KPARAM_INFO
	.align		4
        /*001c*/ 	.byte	0x04, 0x17
        /*001e*/ 	.short	(.L_218 - .L_217)
.L_217:
        /*0020*/ 	.word	0x00000000
        /*0024*/ 	.short	0x0000
        /*0026*/ 	.short	0x0000
        /*0028*/ 	.byte	0x00, 0xf0, 0x01, 0x0a


	//----- nvinfo : EIATTR_MAXREG_COUNT
	.align		4
.L_218:
        /*002c*/ 	.byte	0x03, 0x1b
        /*002e*/ 	.short	0x00ff


	//----- nvinfo : EIATTR_NUM_BARRIERS
	.align		4
        /*0030*/ 	.byte	0x02, 0x4c
        /*0032*/ 	.byte	0x01
	.zero		1


	//----- nvinfo : EIATTR_ANNOTATIONS
	.align		4
        /*0034*/ 	.byte	0x04, 0x55
        /*0036*/ 	.short	(.L_220 - .L_219)


	//   ....[0]....
.L_219:
        /*0038*/ 	.word	0x00000001
        /*003c*/ 	.byte	0xe0, 0x02, 0x00, 0x00, 0x01, 0x00, 0x00, 0x00, 0x10, 0x04, 0x00, 0x00, 0x01, 0x00, 0x00, 0x00
        /*004c*/ 	.byte	0xf0, 0x04, 0x00, 0x00, 0x01, 0x00, 0x00, 0x00, 0x40, 0x05, 0x00, 0x00, 0x01, 0x00, 0x00, 0x00
        /*005c*/ 	.byte	0xe0, 0x05, 0x00, 0x00, 0x01, 0x00, 0x00, 0x00, 0xa0, 0x07, 0x00, 0x00, 0x01, 0x00, 0x00, 0x00
        /*006c*/ 	.byte	0xa0, 0x0a, 0x00, 0x00, 0x01, 0x00, 0x00, 0x00, 0x20, 0x14, 0x00, 0x00, 0x01, 0x00, 0x00, 0x00
        /*007c*/ 	.byte	0x30, 0x14, 0x00, 0x00, 0x01, 0x00, 0x00, 0x00, 0x40, 0x14, 0x00, 0x00, 0x01, 0x00, 0x00, 0x00
        /*008c*/ 	.byte	0x10, 0x17, 0x00, 0x00, 0x01, 0x00, 0x00, 0x00, 0x20, 0x1f, 0x00, 0x00, 0x01, 0x00, 0x00, 0x00
        /*009c*/ 	.byte	0x80, 0x1f, 0x00, 0x00, 0x01, 0x00, 0x00, 0x00, 0x90, 0x22, 0x00, 0x00, 0x01, 0x00, 0x00, 0x00
        /*00ac*/ 	.byte	0x70, 0x2f, 0x00, 0x00, 0x01, 0x00, 0x00, 0x00, 0xb0, 0x52, 0x00, 0x00, 0x01, 0x00, 0x00, 0x00
        /*00bc*/ 	.byte	0xe0, 0x5a, 0x00, 0x00


	//----- nvinfo : EIATTR_MERCURY_ISA_VERSION
	.align		4
.L_220:
        /*00c0*/ 	.byte	0x03, 0x5f
        /*00c2*/ 	.short	0x0000


	//----- nvinfo : EIATTR_EXIT_INSTR_OFFSETS
	.align		4
        /*00c4*/ 	.byte	0x04, 0x1c
        /*00c6*/ 	.short	(.L_222 - .L_221)


	//   ....[0]....
.L_221:
        /*00c8*/ 	.word	0x00000090


	//   ....[1]....
        /*00cc*/ 	.word	0x00006140


	//----- nvinfo : EIATTR_CTAIDZ_USED
	.align		4
.L_222:
        /*00d0*/ 	.byte	0x01, 0x04
	.zero		2


	//----- nvinfo : EIATTR_CRS_STACK_SIZE
	.align		4
        /*00d4*/ 	.byte	0x04, 0x1e
        /*00d6*/ 	.short	(.L_224 - .L_223)
.L_223:
        /*00d8*/ 	.word	0x00000000
.L_224:


//--------------------- .nv.info._ZN5flash44flash_bwd_dq_dk_dv_loop_seqk_parallel_kernelI23Flash_bwd_kernel_traitsILi128ELi64ELi64ELi8ELi4ELi2ELi2ELb1ELb0EN7cutlass10bfloat16_tE19Flash_kernel_traitsILi128ELi64ELi64ELi8ES3_EELb0ELb1ELb0ELb1ELb0ELb0ELb0EEEvNS_16Flash_bwd_paramsE --------------------------
	.section	.nv.info._ZN5flash44flash_bwd_dq_dk_dv_loop_seqk_parallel_kernelI23Flash_bwd_kernel_traitsILi128ELi64ELi64ELi8ELi4ELi2ELi2ELb1ELb0EN7cutlass10bfloat16_tE19Flash_kernel_traitsILi128ELi64ELi64ELi8ES3_EELb0ELb1ELb0ELb1ELb0ELb0ELb0EEEvNS_16Flash_bwd_paramsE,"",@"SHT_CUDA_INFO"
	.sectionflags	@""
	.align	4


	//----- nvinfo : EIATTR_CUDA_API_VERSION
	.align		4
        /*0000*/ 	.byte	0x04, 0x37
        /*0002*/ 	.short	(.L_226 - .L_225)
.L_225:
        /*0004*/ 	.word	0x00000082


	//----- nvinfo : EIATTR_SW2861232_WAR
	.align		4
.L_226:
        /*0008*/ 	.byte	0x01, 0x35
	.zero		2


	//----- nvinfo : EIATTR_PARAM_CBANK
	.align		4
        /*000c*/ 	.byte	0x04, 0x0a
        /*000e*/ 	.short	(.L_228 - .L_227)
	.align		4
.L_227:
        /*0010*/ 	.word	index@(.nv.constant0._ZN5flash44flash_bwd_dq_dk_dv_loop_seqk_parallel_kernelI23Flash_bwd_kernel_traitsILi128ELi64ELi64ELi8ELi4ELi2ELi2ELb1ELb0EN7cutlass10bfloat16_tE19Flash_kernel_traitsILi128ELi64ELi64ELi8ES3_EELb0ELb1ELb0ELb1ELb0ELb0ELb0EEEvNS_16Flash_bwd_paramsE)
        /*0014*/ 	.short	0x0160
        /*0016*/ 	.short	0x0280


	//----- nvinfo : EIATTR_CBANK_PARAM_SIZE
	.align		4
.L_228:
        /*0018*/ 	.byte	0x03, 0x19
        /*001a*/ 	.short	0x0280


	//----- nvinfo : EIATTR_KPARAM_INFO
	.align		4
        /*001c*/ 	.byte	0x04, 0x17
        /*001e*/ 	.short	(.L_230 - .L_229)
.L_229:
        /*0020*/ 	.word	0x00000000
        /*0024*/ 	.short	0x0000
        /*0026*/ 	.short	0x0000
        /*0028*/ 	.byte	0x00, 0xf0, 0x01, 0x0a


	//----- nvinfo : EIATTR_MAXREG_COUNT
	.align		4
.L_230:
        /*002c*/ 	.byte	0x03, 0x1b
        /*002e*/ 	.short	0x00ff


	//----- nvinfo : EIATTR_NUM_BARRIERS
	.align		4
        /*0030*/ 	.byte	0x02, 0x4c
        /*0032*/ 	.byte	0x01
	.zero		1


	//----- nvinfo : EIATTR_ANNOTATIONS
	.align		4
        /*0034*/ 	.byte	0x04, 0x55
        /*0036*/ 	.short	(.L_232 - .L_231)


	//   ....[0]....
.L_231:
        /* <DEDUP_REMOVED lines=10> */


	//----- nvinfo : EIATTR_MERCURY_ISA_VERSION
	.align		4
.L_232:
        /*00c0*/ 	.byte	0x03, 0x5f
        /*00c2*/ 	.short	0x0000


	//----- nvinfo : EIATTR_EXIT_INSTR_OFFSETS
	.align		4
        /*00c4*/ 	.byte	0x04, 0x1c
        /*00c6*/ 	.short	(.L_234 - .L_233)


	//   ....[0]....
.L_233:
        /*00c8*/ 	.word	0x00000090


	//   ....[1]....
        /*00cc*/ 	.word	0x00007370


	//----- nvinfo : EIATTR_CTAIDZ_USED
	.align		4
.L_234:
        /*00d0*/ 	.byte	0x01, 0x04
	.zero		2


	//----- nvinfo : EIATTR_CRS_STACK_SIZE
	.align		4
        /*00d4*/ 	.byte	0x04, 0x1e
        /*00d6*/ 	.short	(.L_236 - .L_235)
.L_235:
        /*00d8*/ 	.word	0x00000000
.L_236:


//--------------------- .nv.info._ZN5flash44flash_bwd_dq_dk_dv_loop_seqk_parallel_kernelI23Flash_bwd_kernel_traitsILi128ELi64ELi128ELi8ELi2ELi4ELi2ELb0ELb0EN7cutlass10bfloat16_tE19Flash_kernel_traitsILi128ELi64ELi128ELi8ES3_EELb0ELb1ELb0ELb0ELb0ELb0ELb0EEEvNS_16Flash_bwd_paramsE --------------------------
	.section	.nv.info._ZN5flash44flash_bwd_dq_dk_dv_loop_seqk_parallel_kernelI23Flash_bwd_kernel_traitsILi128ELi64ELi128ELi8ELi2ELi4ELi2ELb0ELb0EN7cutlass10bfloat16_tE19Flash_kernel_traitsILi128ELi64ELi128ELi8ES3_EELb0ELb1ELb0ELb0ELb0ELb0ELb0EEEvNS_16Flash_bwd_paramsE,"",@"SHT_CUDA_INFO"
	.sectionflags	@""
	.align	4


	//----- nvinfo : EIATTR_CUDA_API_VERSION
	.align		4
        /*0000*/ 	.byte	0x04, 0x37
        /*0002*/ 	.short	(.L_238 - .L_237)
.L_237:
        /*0004*/ 	.word	0x00000082


	//----- nvinfo : EIATTR_SW2861232_WAR
	.align		4
.L_238:
        /*0008*/ 	.byte	0x01, 0x35
	.zero		2


	//----- nvinfo : EIATTR_PARAM_CBANK
	.align		4
        /*000c*/ 	.byte	0x04, 0x0a
        /*000e*/ 	.short	(.L_240 - .L_239)
	.align		4
.L_239:
        /*0010*/ 	.word	index@(.nv.constant0._ZN5flash44flash_bwd_dq_dk_dv_loop_seqk_parallel_kernelI23Flash_bwd_kernel_traitsILi128ELi64ELi128ELi8ELi2ELi4ELi2ELb0ELb0EN7cutlass10bfloat16_tE19Flash_kernel_traitsILi128ELi64ELi128ELi8ES3_EELb0ELb1ELb0ELb0ELb0ELb0ELb0EEEvNS_16Flash_bwd_paramsE)
        /*0014*/ 	.short	0x0160
        /*0016*/ 	.short	0x0280


	//----- nvinfo : EIATTR_CBANK_PARAM_SIZE
	.align		4
.L_240:
        /*0018*/ 	.byte	0x03, 0x19
        /*001a*/ 	.short	0x0280


	//----- nvinfo : EIATTR_KPARAM_INFO
	.align		4
        /*001c*/ 	.byte	0x04, 0x17
        /*001e*/ 	.short	(.L_242 - .L_241)
.L_241:
        /*0020*/ 	.word	0x00000000
        /*0024*/ 	.short	0x0000
        /*0026*/ 	.short	0x0000
        /*0028*/ 	.byte	0x00, 0xf0, 0x01, 0x0a


	//----- nvinfo : EIATTR_MAXREG_COUNT
	.align		4
.L_242:
        /*002c*/ 	.byte	0x03, 0x1b
        /*002e*/ 	.short	0x00ff


	//----- nvinfo : EIATTR_NUM_BARRIERS
	.align		4
        /*0030*/ 	.byte	0x02, 0x4c
        /*0032*/ 	.byte	0x01
	.zero		1


	//----- nvinfo : EIATTR_ANNOTATIONS
	.align		4
        /*0034*/ 	.byte	0x04, 0x55
        /*0036*/ 	.short	(.L_244 - .L_243)


	//   ....[0]....
.L_243:
        /* <DEDUP_REMOVED lines=11> */
        /*00dc*/ 	.byte	0x30, 0x8d, 0x00, 0x00, 0x01, 0x00, 0x00, 0x00, 0x40, 0x8d, 0x00, 0x00


	//----- nvinfo : EIATTR_MERCURY_ISA_VERSION
	.align		4
.L_244:
        /*00e8*/ 	.byte	0x03, 0x5f
        /*00ea*/ 	.short	0x0000


	//----- nvinfo : EIATTR_EXIT_INSTR_OFFSETS
	.align		4
        /*00ec*/ 	.byte	0x04, 0x1c
        /*00ee*/ 	.short	(.L_246 - .L_245)


	//   ....[0]....
.L_245:
        /*00f0*/ 	.word	0x000000a0


	//   ....[1]....
        /*00f4*/ 	.word	0x0000a870


	//----- nvinfo : EIATTR_CTAIDZ_USED
	.align		4
.L_246:
        /*00f8*/ 	.byte	0x01, 0x04
	.zero		2


	//----- nvinfo : EIATTR_CRS_STACK_SIZE
	.align		4
        /*00fc*/ 	.byte	0x04, 0x1e
        /*00fe*/ 	.short	(.L_248 - .L_247)
.L_247:
        /*0100*/ 	.word	0x00000000
.L_248:


//--------------------- .nv.info._ZN5flash44flash_bwd_dq_dk_dv_loop_seqk_parallel_kernelI23Flash_bwd_kernel_traitsILi128ELi64ELi128ELi8ELi2ELi4ELi2ELb0ELb0EN7cutlass10bfloat16_tE19Flash_kernel_traitsILi128ELi64ELi128ELi8ES3_EELb0ELb1ELb0ELb0ELb1ELb1ELb0EEEvNS_16Flash_bwd_paramsE --------------------------
	.section	.nv.info._ZN5flash44flash_bwd_dq_dk_dv_loop_seqk_parallel_kernelI23Flash_bwd_kernel_traitsILi128ELi64ELi128ELi8ELi2ELi4ELi2ELb0ELb0EN7cutlass10bfloat16_tE19Flash_kernel_traitsILi128ELi64ELi128ELi8ES3_EELb0ELb1ELb0ELb0ELb1ELb1ELb0EEEvNS_16Flash_bwd_paramsE,"",@"SHT_CUDA_INFO"
	.sectionflags	@""
	.align	4


	//----- nvinfo : EIATTR_CUDA_API_VERSION
	.align		4
        /*0000*/ 	.byte	0x04, 0x37
        /*0002*/ 	.short	(.L_250 - .L_249)
.L_249:
        /*0004*/ 	.word	0x00000082


	//----- nvinfo : EIATTR_SW2861232_WAR
	.align		4
.L_250:
        /*0008*/ 	.byte	0x01, 0x35
	.zero		2


	//----- nvinfo : EIATTR_PARAM_CBANK
	.align		4
        /*000c*/ 	.byte	0x04, 0x0a
        /*000e*/ 	.short	(.L_252 - .L_251)
	.align		4
.L_251:
        /*0010*/ 	.word	index@(.nv.constant0._ZN5flash44flash_bwd_dq_dk_dv_loop_seqk_parallel_kernelI23Flash_bwd_kernel_traitsILi128ELi64ELi128ELi8ELi2ELi4ELi2ELb0ELb0EN7cutlass10bfloat16_tE19Flash_kernel_traitsILi128ELi64ELi128ELi8ES3_EELb0ELb1ELb0ELb0ELb1ELb1ELb0EEEvNS_16Flash_bwd_paramsE)
        /*0014*/ 	.short	0x0160
        /*0016*/ 	.short	0x0280


	//----- nvinfo : EIATTR_CBANK_PARAM_SIZE
	.align		4
.L_252:
        /*0018*/ 	.byte	0x03, 0x19
        /*001a*/ 	.short	0x0280


	//----- nvinfo : EIATTR_KPARAM_INFO
	.align		4
        /*001c*/ 	.byte	0x04, 0x17
        /*001e*/ 	.short	(.L_254 - .L_253)
.L_253:
        /*0020*/ 	.word	0x00000000
        /*0024*/ 	.short	0x0000
        /*0026*/ 	.short	0x0000
        /*0028*/ 	.byte	0x00, 0xf0, 0x01, 0x0a


	//----- nvinfo : EIATTR_MAXREG_COUNT
	.align		4
.L_254:
        /*002c*/ 	.byte	0x03, 0x1b
        /*002e*/ 	.short	0x00ff


	//----- nvinfo : EIATTR_NUM_BARRIERS
	.align		4
        /*0030*/ 	.byte	0x02, 0x4c
        /*0032*/ 	.byte	0x01
	.zero		1


	//----- nvinfo : EIATTR_ANNOTATIONS
	.align		4
        /*0034*/ 	.byte	0x04, 0x55
        /*0036*/ 	.short	(.L_256 - .L_255)


	//   ....[0]....
.L_255:
        /* <DEDUP_REMOVED lines=19> */


	//----- nvinfo : EIATTR_MERCURY_ISA_VERSION
	.align		4
.L_256:
        /*0150*/ 	.byte	0x03, 0x5f
        /*0152*/ 	.short	0x0000


	//----- nvinfo : EIATTR_EXIT_INSTR_OFFSETS
	.align		4
        /*0154*/ 	.byte	0x04, 0x1c
        /*0156*/ 	.short	(.L_258 - .L_257)


	//   ....[0]....
.L_257:
        /*0158*/ 	.word	0x000000a0


	//   ....[1]....
        /*015c*/ 	.word	0x00007720


	//----- nvinfo : EIATTR_CTAIDZ_USED
	.align		4
.L_258:
        /*0160*/ 	.byte	0x01, 0x04
	.zero		2


//--------------------- .nv.info._ZN5flash44flash_bwd_dq_dk_dv_loop_seqk_parallel_kernelI23Flash_bwd_kernel_traitsILi128ELi64ELi128ELi8ELi2ELi4ELi2ELb0ELb0EN7cutlass10bfloat16_tE19Flash_kernel_traitsILi128ELi64ELi128ELi8ES3_EELb0ELb1ELb0ELb0ELb0ELb1ELb0EEEvNS_16Flash_bwd_paramsE --------------------------
	.section	.nv.info._ZN5flash44flash_bwd_dq_dk_dv_loop_seqk_parallel_kernelI23Flash_bwd_kernel_traitsILi128ELi64ELi128ELi8ELi2ELi4ELi2ELb0ELb0EN7cutlass10bfloat16_tE19Flash_kernel_traitsILi128ELi64ELi128ELi8ES3_EELb0ELb1ELb0ELb0ELb0ELb1ELb0EEEvNS_16Flash_bwd_paramsE,"",@"SHT_CUDA_INFO"
	.sectionflags	@""
	.align	4


	//----- nvinfo : EIATTR_CUDA_API_VERSION
	.align		4
        /*0000*/ 	.byte	0x04, 0x37
        /*0002*/ 	.short	(.L_260 - .L_259)
.L_259:
        /*0004*/ 	.word	0x00000082


	//----- nvinfo : EIATTR_SW2861232_WAR
	.align		4
.L_260:
        /*0008*/ 	.byte	0x01, 0x35
	.zero		2


	//----- nvinfo : EIATTR_PARAM_CBANK
	.align		4
        /*000c*/ 	.byte	0x04, 0x0a
        /*000e*/ 	.short	(.L_262 - .L_261)
	.align		4
.L_261:
        /*0010*/ 	.word	index@(.nv.constant0._ZN5flash44flash_bwd_dq_dk_dv_loop_seqk_parallel_kernelI23Flash_bwd_kernel_traitsILi128ELi64ELi128ELi8ELi2ELi4ELi2ELb0ELb0EN7cutlass10bfloat16_tE19Flash_kernel_traitsILi128ELi64ELi128ELi8ES3_EELb0ELb1ELb0ELb0ELb0ELb1ELb0EEEvNS_16Flash_bwd_paramsE)
        /*0014*/ 	.short	0x0160
        /*0016*/ 	.short	0x0280


	//----- nvinfo : EIATTR_CBANK_PARAM_SIZE
	.align		4
.L_262:
        /*0018*/ 	.byte	0x03, 0x19
        /*001a*/ 	.short	0x0280


	//----- nvinfo : EIATTR_KPARAM_INFO
	.align		4
        /*001c*/ 	.byte	0x04, 0x17
        /*001e*/ 	.short	(.L_264 - .L_263)
.L_263:
        /*0020*/ 	.word	0x00000000
        /*0024*/ 	.short	0x0000
        /*0026*/ 	.short	0x0000
        /*0028*/ 	.byte	0x00, 0xf0, 0x01, 0x0a


	//----- nvinfo : EIATTR_MAXREG_COUNT
	.align		4
.L_264:
        /*002c*/ 	.byte	0x03, 0x1b
        /*002e*/ 	.short	0x00ff


	//----- nvinfo : EIATTR_NUM_BARRIERS
	.align		4
        /*0030*/ 	.byte	0x02, 0x4c
        /*0032*/ 	.byte	0x01
	.zero		1


	//----- nvinfo : EIATTR_ANNOTATIONS
	.align		4
        /*0034*/ 	.byte	0x04, 0x55
        /*0036*/ 	.short	(.L_266 - .L_265)


	//   ....[0]....
.L_265:
        /* <DEDUP_REMOVED lines=18> */


	//----- nvinfo : EIATTR_MERCURY_ISA_VERSION
	.align		4
.L_266:
        /*0148*/ 	.byte	0x03, 0x5f
        /*014a*/ 	.short	0x0000


	//----- nvinfo : EIATTR_EXIT_INSTR_OFFSETS
	.align		4
        /*014c*/ 	.byte	0x04, 0x1c
        /*014e*/ 	.short	(.L_268 - .L_267)


	//   ....[0]....
.L_267:
        /*0150*/ 	.word	0x000000a0


	//   ....[1]....
        /*0154*/ 	.word	0x00009850


	//----- nvinfo : EIATTR_CTAIDZ_USED
	.align		4
.L_268:
        /*0158*/ 	.byte	0x01, 0x04
	.zero		2


	//----- nvinfo : EIATTR_CRS_STACK_SIZE
	.align		4
        /*015c*/ 	.byte	0x04, 0x1e
        /*015e*/ 	.short	(.L_270 - .L_269)
.L_269:
        /*0160*/ 	.word	0x00000000
.L_270:


//--------------------- .nv.info._ZN5flash44flash_bwd_dq_dk_dv_loop_seqk_parallel_kernelI23Flash_bwd_kernel_traitsILi128ELi64ELi128ELi8ELi2ELi4ELi2ELb0ELb0EN7cutlass10bfloat16_tE19Flash_kernel_traitsILi128ELi64ELi128ELi8ES3_EELb0ELb1ELb0ELb1ELb0ELb0ELb0EEEvNS_16Flash_bwd_paramsE --------------------------
	.section	.nv.info._ZN5flash44flash_bwd_dq_dk_dv_loop_seqk_parallel_kernelI23Flash_bwd_kernel_traitsILi128ELi64ELi128ELi8ELi2ELi4ELi2ELb0ELb0EN7cutlass10bfloat16_tE19Flash_kernel_traitsILi128ELi64ELi128ELi8ES3_EELb0ELb1ELb0ELb1ELb0ELb0ELb0EEEvNS_16Flash_bwd_paramsE,"",@"SHT_CUDA_INFO"
	.sectionflags	@""
	.align	4


	//----- nvinfo : EIATTR_CUDA_API_VERSION
	.align		4
        /*0000*/ 	.byte	0x04, 0x37
        /*0002*/ 	.short	(.L_272 - .L_271)
.L_271:
        /*0004*/ 	.word	0x00000082


	//----- nvinfo : EIATTR_SW2861232_WAR
	.align		4
.L_272:
        /*0008*/ 	.byte	0x01, 0x35
	.zero		2


	//----- nvinfo : EIATTR_PARAM_CBANK
	.align		4
        /*000c*/ 	.byte	0x04, 0x0a
        /*000e*/ 	.short	(.L_274 - .L_273)
	.align		4
.L_273:
        /*0010*/ 	.word	index@(.nv.constant0._ZN5flash44flash_bwd_dq_dk_dv_loop_seqk_parallel_kernelI23Flash_bwd_kernel_traitsILi128ELi64ELi128ELi8ELi2ELi4ELi2ELb0ELb0EN7cutlass10bfloat16_tE19Flash_kernel_traitsILi128ELi64ELi128ELi8ES3_EELb0ELb1ELb0ELb1ELb0ELb0ELb0EEEvNS_16Flash_bwd_paramsE)
        /*0014*/ 	.short	0x0160
        /*0016*/ 	.short	0x0280


	//----- nvinfo : EIATTR_CBANK_PARAM_SIZE
	.align		4
.L_274:
        /*0018*/ 	.byte	0x03, 0x19
        /*001a*/ 	.short	0x0280


	//----- nvinfo : EIATTR_KPARAM_INFO
	.align		4
        /*001c*/ 	.byte	0x04, 0x17
        /*001e*/ 	.short	(.L_276 - .L_275)
.L_275:
        /*0020*/ 	.word	0x00000000
        /*0024*/ 	.short	0x0000
        /*0026*/ 	.short	0x0000
        /*0028*/ 	.byte	0x00, 0xf0, 0x01, 0x0a


	//----- nvinfo : EIATTR_MAXREG_COUNT
	.align		4
.L_276:
        /*002c*/ 	.byte	0x03, 0x1b
        /*002e*/ 	.short	0x00ff


	//----- nvinfo : EIATTR_NUM_BARRIERS
	.align		4
        /*0030*/ 	.byte	0x02, 0x4c
        /*0032*/ 	.byte	0x01
	.zero		1


	//----- nvinfo : EIATTR_ANNOTATIONS
	.align		4
        /*0034*/ 	.byte	0x04, 0x55
        /*0036*/ 	.short	(.L_278 - .L_277)


	//   ....[0]....
.L_277:
        /* <DEDUP_REMOVED lines=17> */


	//----- nvinfo : EIATTR_MERCURY_ISA_VERSION
	.align		4
.L_278:
        /*0130*/ 	.byte	0x03, 0x5f
        /*0132*/ 	.short	0x0000


	//----- nvinfo : EIATTR_EXIT_INSTR_OFFSETS
	.align		4
        /*0134*/ 	.byte	0x04, 0x1c
        /*0136*/ 	.short	(.L_280 - .L_279)


	//   ....[0]....
.L_279:
        /*0138*/ 	.word	0x000000a0


	//   ....[1]....
        /*013c*/ 	.word	0x0000ac40


	//----- nvinfo : EIATTR_CTAIDZ_USED
	.align		4
.L_280:
        /*0140*/ 	.byte	0x01, 0x04
	.zero		2


	//----- nvinfo : EIATTR_CRS_STACK_SIZE
	.align		4
        /*0144*/ 	.byte	0x04, 0x1e
        /*0146*/ 	.short	(.L_282 - .L_281)
.L_281:
        /*0148*/ 	.word	0x00000000
.L_282:


//--------------------- .nv.info._ZN5flash27flash_bwd_convert_dq_kernelI23Flash_bwd_kernel_traitsILi128ELi64ELi64ELi8ELi4ELi2ELi2ELb1ELb0EN7cutlass10bfloat16_tE19Flash_kernel_traitsILi128ELi64ELi64ELi8ES3_EEEEvNS_16Flash_bwd_paramsEi --------------------------
	.section	.nv.info._ZN5flash27flash_bwd_convert_dq_kernelI23Flash_bwd_kernel_traitsILi128ELi64ELi64ELi8ELi4ELi2ELi2ELb1ELb0EN7cutlass10bfloat16_tE19Flash_kernel_traitsILi128ELi64ELi64ELi8ES3_EEEEvNS_16Flash_bwd_paramsEi,"",@"SHT_CUDA_INFO"
	.sectionflags	@""
	.align	4


	//----- nvinfo : EIATTR_CUDA_API_VERSION
	.align		4
        /*0000*/ 	.byte	0x04, 0x37
        /*0002*/ 	.short	(.L_284 - .L_283)
.L_283:
        /*0004*/ 	.word	0x00000082


	//----- nvinfo : EIATTR_SW2861232_WAR
	.align		4
.L_284:
        /*0008*/ 	.byte	0x01, 0x35
	.zero		2


	//----- nvinfo : EIATTR_PARAM_CBANK
	.align		4
        /*000c*/ 	.byte	0x04, 0x0a
        /*000e*/ 	.short	(.L_286 - .L_285)
	.align		4
.L_285:
        /*0010*/ 	.word	index@(.nv.constant0._ZN5flash27flash_bwd_convert_dq_kernelI23Flash_bwd_kernel_traitsILi128ELi64ELi64ELi8ELi4ELi2ELi2ELb1ELb0EN7cutlass10bfloat16_tE19Flash_kernel_traitsILi128ELi64ELi64ELi8ES3_EEEEvNS_16Flash_bwd_paramsEi)
        /*0014*/ 	.short	0x0160
        /*0016*/ 	.short	0x0284


	//----- nvinfo : EIATTR_CBANK_PARAM_SIZE
	.align		4
.L_286:
        /*0018*/ 	.byte	0x03, 0x19
        /*001a*/ 	.short	0x0284


	//----- nvinfo : EIATTR_KPARAM_INFO
	.align		4
        /*001c*/ 	.byte	0x04, 0x17
        /*001e*/ 	.short	(.L_288 - .L_287)
.L_287:
        /*0020*/ 	.word	0x00000000
        /*0024*/ 	.short	0x0001
        /*0026*/ 	.short	0x0280
        /*0028*/ 	.byte	0x00, 0xf0, 0x11, 0x00


	//----- nvinfo : EIATTR_KPARAM_INFO
	.align		4
.L_288:
        /*002c*/ 	.byte	0x04, 0x17
        /*002e*/ 	.short	(.L_290 - .L_289)
.L_289:
        /*0030*/ 	.word	0x00000000
        /*0034*/ 	.short	0x0000
        /*0036*/ 	.short	0x0000
        /*0038*/ 	.byte	0x00, 0xf0, 0x01, 0x0a


	//----- nvinfo : EIATTR_MAXREG_COUNT
	.align		4
.L_290:
        /*003c*/ 	.byte	0x03, 0x1b
        /*003e*/ 	.short	0x00ff


	//----- nvinfo : EIATTR_NUM_BARRIERS
	.align		4
        /*0040*/ 	.byte	0x02, 0x4c
        /*0042*/ 	.byte	0x01
	.zero		1


	//----- nvinfo : EIATTR_MERCURY_ISA_VERSION
	.align		4
        /*0044*/ 	.byte	0x03, 0x5f
        /*0046*/ 	.short	0x0000


	//----- nvinfo : EIATTR_EXIT_INSTR_OFFSETS
	.align		4
        /*0048*/ 	.byte	0x04, 0x1c
        /*004a*/ 	.short	(.L_292 - .L_291)


	//   ....[0]....
.L_291:
        /*004c*/ 	.word	0x000000f0


	//   ....[1]....
        /*0050*/ 	.word	0x000016c0


	//   ....[2]....
        /*0054*/ 	.word	0x000017a0


	//   ....[3]....
        /*0058*/ 	.word	0x000017c0


	//----- nvinfo : EIATTR_CTAIDZ_USED
	.align		4
.L_292:
        /*005c*/ 	.byte	0x01, 0x04
	.zero		2


	//----- nvinfo : EIATTR_CRS_STACK_SIZE
	.align		4
        /*0060*/ 	.byte	0x04, 0x1e
        /*0062*/ 	.short	(.L_294 - .L_293)
.L_293:
        /*0064*/ 	.word	0x00000000
.L_294:


//--------------------- .nv.info._ZN5flash44flash_bwd_dq_dk_dv_loop_seqk_parallel_kernelI23Flash_bwd_kernel_traitsILi128ELi64ELi64ELi8ELi4ELi2ELi2ELb1ELb0EN7cutlass10bfloat16_tE19Flash_kernel_traitsILi128ELi64ELi64ELi8ES3_EELb1ELb1ELb0ELb0ELb0ELb0ELb0EEEvNS_16Flash_bwd_paramsE --------------------------
	.section	.nv.info._ZN5flash44flash_bwd_dq_dk_dv_loop_seqk_parallel_kernelI23Flash_bwd_kernel_traitsILi128ELi64ELi64ELi8ELi4ELi2ELi2ELb1ELb0EN7cutlass10bfloat16_tE19Flash_kernel_traitsILi128ELi64ELi64ELi8ES3_EELb1ELb1ELb0ELb0ELb0ELb0ELb0EEEvNS_16Flash_bwd_paramsE,"",@"SHT_CUDA_INFO"
	.sectionflags	@""
	.align	4


	//----- nvinfo : EIATTR_CUDA_API_VERSION
	.align		4
        /*0000*/ 	.byte	0x04, 0x37
        /*0002*/ 	.short	(.L_296 - .L_295)
.L_295:
        /*0004*/ 	.word	0x00000082


	//----- nvinfo : EIATTR_SW2861232_WAR
	.align		4
.L_296:
        /*0008*/ 	.byte	0x01, 0x35
	.zero		2


	//----- nvinfo : EIATTR_PARAM_CBANK
	.align		4
        /*000c*/ 	.byte	0x04, 0x0a
        /*000e*/ 	.short	(.L_298 - .L_297)
	.align		4
.L_297:
        /*0010*/ 	.word	index@(.nv.constant0._ZN5flash44flash_bwd_dq_dk_dv_loop_seqk_parallel_kernelI23Flash_bwd_kernel_traitsILi128ELi64ELi64ELi8ELi4ELi2ELi2ELb1ELb0EN7cutlass10bfloat16_tE19Flash_kernel_traitsILi128ELi64ELi64ELi8ES3_EELb1ELb1ELb0ELb0ELb0ELb0ELb0EEEvNS_16Flash_bwd_paramsE)
        /*0014*/ 	.short	0x0160
        /*0016*/ 	.short	0x0280


	//----- nvinfo : EIATTR_CBANK_PARAM_SIZE
	.align		4
.L_298:
        /*0018*/ 	.byte	0x03, 0x19
        /*001a*/ 	.short	0x0280


	//----- nvinfo : EIATTR_KPARAM_INFO
	.align		4
        /*001c*/ 	.byte	0x04, 0x17
        /*001e*/ 	.short	(.L_300 - .L_299)
.L_299:
        /*0020*/ 	.word	0x00000000
        /*0024*/ 	.short	0x0000
        /*0026*/ 	.short	0x0000
        /*0028*/ 	.byte	0x00, 0xf0, 0x01, 0x0a


	//----- nvinfo : EIATTR_MAXREG_COUNT
	.align		4
.L_300:
        /*002c*/ 	.byte	0x03, 0x1b
        /*002e*/ 	.short	0x00ff


	//----- nvinfo : EIATTR_NUM_BARRIERS
	.align		4
        /*0030*/ 	.byte	0x02, 0x4c
        /*0032*/ 	.byte	0x01
	.zero		1


	//----- nvinfo : EIATTR_ANNOTATIONS
	.align		4
        /*0034*/ 	.byte	0x04, 0x55
        /*0036*/ 	.short	(.L_302 - .L_301)


	//   ....[0]....
.L_301:
        /*0038*/ 	.word	0x00000001
        /*003c*/ 	.byte	0xb0, 0x03, 0x00, 0x00, 0x01, 0x00, 0x00, 0x00, 0xb0, 0x05, 0x00, 0x00, 0x01, 0x00, 0x00, 0x00
        /*004c*/ 	.byte	0xd0, 0x07, 0x00, 0x00, 0x01, 0x00, 0x00, 0x00, 0x30, 0x08, 0x00, 0x00, 0x01, 0x00, 0x00, 0x00
        /*005c*/ 	.byte	0x60, 0x0a, 0x00, 0x00, 0x01, 0x00, 0x00, 0x00, 0x20, 0x27, 0x00, 0x00, 0x01, 0x00, 0x00, 0x00
        /*006c*/ 	.byte	0xc0, 0x36, 0x00, 0x00, 0x01, 0x00, 0x00, 0x00, 0x70, 0x39, 0x00, 0x00, 0x01, 0x00, 0x00, 0x00
        /*007c*/ 	.byte	0x80, 0x39, 0x00, 0x00, 0x01, 0x00, 0x00, 0x00, 0x90, 0x69, 0x00, 0x00, 0x01, 0x00, 0x00, 0x00
        /*008c*/ 	.byte	0xa0, 0x69, 0x00, 0x00, 0x01, 0x00, 0x00, 0x00, 0xb0, 0x69, 0x00, 0x00


	//----- nvinfo : EIATTR_MERCURY_ISA_VERSION
	.align		4
.L_302:
        /*0098*/ 	.byte	0x03, 0x5f
        /*009a*/ 	.short	0x0000


	//----- nvinfo : EIATTR_EXIT_INSTR_OFFSETS
	.align		4
        /*009c*/ 	.byte	0x04, 0x1c
        /*009e*/ 	.short	(.L_304 - .L_303)


	//   ....[0]....
.L_303:
        /*00a0*/ 	.word	0x00000090


	//   ....[1]....
        /*00a4*/ 	.word	0x00007ac0


	//----- nvinfo : EIATTR_CTAIDZ_USED
	.align		4
.L_304:
        /*00a8*/ 	.byte	0x01, 0x04
	.zero		2


	//----- nvinfo : EIATTR_CRS_STACK_SIZE
	.align		4
        /*00ac*/ 	.byte	0x04, 0x1e
        /*00ae*/ 	.short	(.L_306 - .L_305)
.L_305:
        /*00b0*/ 	.word	0x00000000
.L_306:


//--------------------- .nv.info._ZN5flash44flash_bwd_dq_dk_dv_loop_seqk_parallel_kernelI23Flash_bwd_kernel_traitsILi128ELi64ELi64ELi8ELi4ELi2ELi2ELb1ELb0EN7cutlass10bfloat16_tE19Flash_kernel_traitsILi128ELi64ELi64ELi8ES3_EELb0ELb1ELb0ELb0ELb0ELb0ELb1EEEvNS_16Flash_bwd_paramsE --------------------------
	.section	.nv.info._ZN5flash44flash_bwd_dq_dk_dv_loop_seqk_parallel_kernelI23Flash_bwd_kernel_traitsILi128ELi64ELi64ELi8ELi4ELi2ELi2ELb1ELb0EN7cutlass10bfloat16_tE19Flash_kernel_traitsILi128ELi64ELi64ELi8ES3_EELb0ELb1ELb0ELb0ELb0ELb0ELb1EEEvNS_16Flash_bwd_paramsE,"",@"SHT_CUDA_INFO"
	.sectionflags	@""
	.align	4


	//----- nvinfo : EIATTR_CUDA_API_VERSION
	.align		4
        /*0000*/ 	.byte	0x04, 0x37
        /*0002*/ 	.short	(.L_308 - .L_307)
.L_307:
        /*0004*/ 	.word	0x00000082


	//----- nvinfo : EIATTR_SW2861232_WAR
	.align		4
.L_308:
        /*0008*/ 	.byte	0x01, 0x35
	.zero		2


	//----- nvinfo : EIATTR_PARAM_CBANK
	.align		4
        /*000c*/ 	.byte	0x04, 0x0a
        /*000e*/ 	.short	(.L_310 - .L_309)
	.align		4
.L_309:
        /*0010*/ 	.word	index@(.nv.constant0._ZN5flash44flash_bwd_dq_dk_dv_loop_seqk_parallel_kernelI23Flash_bwd_kernel_traitsILi128ELi64ELi64ELi8ELi4ELi2ELi2ELb1ELb0EN7cutlass10bfloat16_tE19Flash_kernel_traitsILi128ELi64ELi64ELi8ES3_EELb0ELb1ELb0ELb0ELb0ELb0ELb1EEEvNS_16Flash_bwd_paramsE)
        /*0014*/ 	.short	0x0160
        /*0016*/ 	.short	0x0280


	//----- nvinfo : EIATTR_CBANK_PARAM_SIZE
	.align		4
.L_310:
        /*0018*/ 	.byte	0x03, 0x19
        /*001a*/ 	.short	0x0280


	//----- nvinfo : EIATTR_KPARAM_INFO
	.align		4
        /*001c*/ 	.byte	0x04, 0x17
        /*001e*/ 	.short	(.L_312 - .L_311)
.L_311:
        /*0020*/ 	.word	0x00000000
        /*0024*/ 	.short	0x0000
        /*0026*/ 	.short	0x0000
        /*0028*/ 	.byte	0x00, 0xf0, 0x01, 0x0a


	//----- nvinfo : EIATTR_MAXREG_COUNT
	.align		4
.L_312:
        /*002c*/ 	.byte	0x03, 0x1b
        /*002e*/ 	.short	0x00ff


	//----- nvinfo : EIATTR_NUM_BARRIERS
	.align		4
        /*0030*/ 	.byte	0x02, 0x4c
        /*0032*/ 	.byte	0x01
	.zero		1


	//----- nvinfo : EIATTR_ANNOTATIONS
	.align		4
        /*0034*/ 	.byte	0x04, 0x55
        /*0036*/ 	.short	(.L_314 - .L_313)


	//   ....[0]....
.L_313:
        /*0038*/ 	.word	0x00000001
        /*003c*/ 	.byte	0xc0, 0x04, 0x00, 0x00, 0x01, 0x00, 0x00, 0x00, 0x40, 0x05, 0x00, 0x00, 0x01, 0x00, 0x00, 0x00
        /*004c*/ 	.byte	0xb0, 0x05, 0x00, 0x00, 0x01, 0x00, 0x00, 0x00, 0x40, 0x08, 0x00, 0x00, 0x01, 0x00, 0x00, 0x00
        /*005c*/ 	.byte	0x80, 0x08, 0x00, 0x00, 0x01, 0x00, 0x00, 0x00, 0xb0, 0x08, 0x00, 0x00, 0x01, 0x00, 0x00, 0x00
        /*006c*/ 	.byte	0xa0, 0x0a, 0x00, 0x00, 0x01, 0x00, 0x00, 0x00, 0x30, 0x14, 0x00, 0x00, 0x01, 0x00, 0x00, 0x00
        /*007c*/ 	.byte	0x70, 0x27, 0x00, 0x00, 0x01, 0x00, 0x00, 0x00, 0x40, 0x2c, 0x00, 0x00, 0x01, 0x00, 0x00, 0x00
        /*008c*/ 	.byte	0x80, 0x38, 0x00, 0x00, 0x01, 0x00, 0x00, 0x00, 0x90, 0x65, 0x00, 0x00, 0x01, 0x00, 0x00, 0x00
        /*009c*/ 	.byte	0xa0, 0x65, 0x00, 0x00, 0x01, 0x00, 0x00, 0x00, 0xb0, 0x65, 0x00, 0x00


	//----- nvinfo : EIATTR_MERCURY_ISA_VERSION
	.align		4
.L_314:
        /*00a8*/ 	.byte	0x03, 0x5f
        /*00aa*/ 	.short	0x0000


	//----- nvinfo : EIATTR_EXIT_INSTR_OFFSETS
	.align		4
        /*00ac*/ 	.byte	0x04, 0x1c
        /*00ae*/ 	.short	(.L_316 - .L_315)


	//   ....[0]....
.L_315:
        /*00b0*/ 	.word	0x00000090


	//   ....[1]....
        /*00b4*/ 	.word	0x00007490


	//----- nvinfo : EIATTR_CTAIDZ_USED
	.align		4
.L_316:
        /*00b8*/ 	.byte	0x01, 0x04
	.zero		2


	//----- nvinfo : EIATTR_CRS_STACK_SIZE
	.align		4
        /*00bc*/ 	.byte	0x04, 0x1e
        /*00be*/ 	.short	(.L_318 - .L_317)
.L_317:
        /*00c0*/ 	.word	0x00000000
.L_318:


//--------------------- .nv.info._ZN5flash44flash_bwd_dq_dk_dv_loop_seqk_parallel_kernelI23Flash_bwd_kernel_traitsILi128ELi64ELi64ELi8ELi4ELi2ELi2ELb1ELb0EN7cutlass10bfloat16_tE19Flash_kernel_traitsILi128ELi64ELi64ELi8ES3_EELb1ELb1ELb0ELb0ELb1ELb1ELb0EEEvNS_16Flash_bwd_paramsE --------------------------
	.section	.nv.info._ZN5flash44flash_bwd_dq_dk_dv_loop_seqk_parallel_kernelI23Flash_bwd_kernel_traitsILi128ELi64ELi64ELi8ELi4ELi2ELi2ELb1ELb0EN7cutlass10bfloat16_tE19Flash_kernel_traitsILi128ELi64ELi64ELi8ES3_EELb1ELb1ELb0ELb0ELb1ELb1ELb0EEEvNS_16Flash_bwd_paramsE,"",@"SHT_CUDA_INFO"
	.sectionflags	@""
	.align	4


	//----- nvinfo : EIATTR_CUDA_API_VERSION
	.align		4
        /*0000*/ 	.byte	0x04, 0x37
        /*0002*/ 	.short	(.L_320 - .L_319)
.L_319:
        /*0004*/ 	.word	0x00000082


	//----- nvinfo : EIATTR_SW2861232_WAR
	.align		4
.L_320:
        /*0008*/ 	.byte	0x01, 0x35
	.zero		2


	//----- nvinfo : EIATTR_PARAM_CBANK
	.align		4
        /*000c*/ 	.byte	0x04, 0x0a
        /*000e*/ 	.short	(.L_322 - .L_321)
	.align		4
.L_321:
        /*0010*/ 	.word	index@(.nv.constant0._ZN5flash44flash_bwd_dq_dk_dv_loop_seqk_parallel_kernelI23Flash_bwd_kernel_traitsILi128ELi64ELi64ELi8ELi4ELi2ELi2ELb1ELb0EN7cutlass10bfloat16_tE19Flash_kernel_traitsILi128ELi64ELi64ELi8ES3_EELb1ELb1ELb0ELb0ELb1ELb1ELb0EEEvNS_16Flash_bwd_paramsE)
        /*0014*/ 	.short	0x0160
        /*0016*/ 	.short	0x0280


	//----- nvinfo : EIATTR_CBANK_PARAM_SIZE
	.align		4
.L_322:
        /*0018*/ 	.byte	0x03, 0x19
        /*001a*/ 	.short	0x0280


	//----- nvinfo : EIATTR_KPARAM_INFO
	.align		4
        /*001c*/ 	.byte	0x04, 0x17
        /*001e*/ 	.short	(.L_324 - .L_323)
.L_323:
        /*0020*/ 	.word	0x00000000
        /*0024*/ 	.short	0x0000
        /*0026*/ 	.short	0x0000
        /*0028*/ 	.byte	0x00, 0xf0, 0x01, 0x0a


	//----- nvinfo : EIATTR_MAXREG_COUNT
	.align		4
.L_324:
        /*002c*/ 	.byte	0x03, 0x1b
        /*002e*/ 	.short	0x00ff


	//----- nvinfo : EIATTR_NUM_BARRIERS
	.align		4
        /*0030*/ 	.byte	0x02, 0x4c
        /*0032*/ 	.byte	0x01
	.zero		1


	//----- nvinfo : EIATTR_ANNOTATIONS
	.align		4
        /*0034*/ 	.byte	0x04, 0x55
        /*0036*/ 	.short	(.L_326 - .L_325)


	//   ....[0]....
.L_325:
        /* <DEDUP_REMOVED lines=13> */


	//----- nvinfo : EIATTR_MERCURY_ISA_VERSION
	.align		4
.L_326:
        /*00f0*/ 	.byte	0x03, 0x5f
        /*00f2*/ 	.short	0x0000


	//----- nvinfo : EIATTR_EXIT_INSTR_OFFSETS
	.align		4
        /*00f4*/ 	.byte	0x04, 0x1c
        /*00f6*/ 	.short	(.L_328 - .L_327)


	//   ....[0]....
.L_327:
        /*00f8*/ 	.word	0x00000090


	//   ....[1]....
        /*00fc*/ 	.word	0x00005c00


	//----- nvinfo : EIATTR_CTAIDZ_USED
	.align		4
.L_328:
        /*0100*/ 	.byte	0x01, 0x04
	.zero		2


//--------------------- .nv.info._ZN5flash44flash_bwd_dq_dk_dv_loop_seqk_parallel_kernelI23Flash_bwd_kernel_traitsILi128ELi64ELi64ELi8ELi4ELi2ELi2ELb1ELb0EN7cutlass10bfloat16_tE19Flash_kernel_traitsILi128ELi64ELi64ELi8ES3_EELb0ELb1ELb0ELb0ELb1ELb1ELb1EEEvNS_16Flash_bwd_paramsE --------------------------
	.section	.nv.info._ZN5flash44flash_bwd_dq_dk_dv_loop_seqk_parallel_kernelI23Flash_bwd_kernel_traitsILi128ELi64ELi64ELi8ELi4ELi2ELi2ELb1ELb0EN7cutlass10bfloat16_tE19Flash_kernel_traitsILi128ELi64ELi64ELi8ES3_EELb0ELb1ELb0ELb0ELb1ELb1ELb1EEEvNS_16Flash_bwd_paramsE,"",@"SHT_CUDA_INFO"
	.sectionflags	@""
	.align	4


	//----- nvinfo : EIATTR_CUDA_API_VERSION
	.align		4
        /*0000*/ 	.byte	0x04, 0x37
        /*0002*/ 	.short	(.L_330 - .L_329)
.L_329:
        /*0004*/ 	.word	0x00000082


	//----- nvinfo : EIATTR_SW2861232_WAR
	.align		4
.L_330:
        /*0008*/ 	.byte	0x01, 0x35
	.zero		2


	//----- nvinfo : EIATTR_PARAM_CBANK
	.align		4
        /*000c*/ 	.byte	0x04, 0x0a
        /*000e*/ 	.short	(.L_332 - .L_331)
	.align		4
.L_331:
        /*0010*/ 	.word	index@(.nv.constant0._ZN5flash44flash_bwd_dq_dk_dv_loop_seqk_parallel_kernelI23Flash_bwd_kernel_traitsILi128ELi64ELi64ELi8ELi4ELi2ELi2ELb1ELb0EN7cutlass10bfloat16_tE19Flash_kernel_traitsILi128ELi64ELi64ELi8ES3_EELb0ELb1ELb0ELb0ELb1ELb1ELb1EEEvNS_16Flash_bwd_paramsE)
        /*0014*/ 	.short	0x0160
        /*0016*/ 	.short	0x0280


	//----- nvinfo : EIATTR_CBANK_PARAM_SIZE
	.align		4
.L_332:
        /*0018*/ 	.byte	0x03, 0x19
        /*001a*/ 	.short	0x0280


	//----- nvinfo : EIATTR_KPARAM_INFO
	.align		4
        /*001c*/ 	.byte	0x04, 0x17
        /*001e*/ 	.short	(.L_334 - .L_333)
.L_333:
        /*0020*/ 	.word	0x00000000
        /*0024*/ 	.short	0x0000
        /*0026*/ 	.short	0x0000
        /*0028*/ 	.byte	0x00, 0xf0, 0x01, 0x0a


	//----- nvinfo : EIATTR_MAXREG_COUNT
	.align		4
.L_334:
        /*002c*/ 	.byte	0x03, 0x1b
        /*002e*/ 	.short	0x00ff


	//----- nvinfo : EIATTR_NUM_BARRIERS
	.align		4
        /*0030*/ 	.byte	0x02, 0x4c
        /*0032*/ 	.byte	0x01
	.zero		1


	//----- nvinfo : EIATTR_ANNOTATIONS
	.align		4
        /*0034*/ 	.byte	0x04, 0x55
        /*0036*/ 	.short	(.L_336 - .L_335)


	//   ....[0]....
.L_335:
        /* <DEDUP_REMOVED lines=9> */


	//----- nvinfo : EIATTR_MERCURY_ISA_VERSION
	.align		4
.L_336:
        /*00b8*/ 	.byte	0x03, 0x5f
        /*00ba*/ 	.short	0x0000


	//----- nvinfo : EIATTR_EXIT_INSTR_OFFSETS
	.align		4
        /*00bc*/ 	.byte	0x04, 0x1c
        /*00be*/ 	.short	(.L_338 - .L_337)


	//   ....[0]....
.L_337:
        /*00c0*/ 	.word	0x00000090


	//   ....[1]....
        /*00c4*/ 	.word	0x000054f0


	//----- nvinfo : EIATTR_CTAIDZ_USED
	.align		4
.L_338:
        /*00c8*/ 	.byte	0x01, 0x04
	.zero		2


//--------------------- .nv.info._ZN5flash44flash_bwd_dq_dk_dv_loop_seqk_parallel_kernelI23Flash_bwd_kernel_traitsILi128ELi64ELi64ELi8ELi4ELi2ELi2ELb1ELb0EN7cutlass10bfloat16_tE19Flash_kernel_traitsILi128ELi64ELi64ELi8ES3_EELb1ELb1ELb0ELb0ELb0ELb1ELb0EEEvNS_16Flash_bwd_paramsE --------------------------
	.section	.nv.info._ZN5flash44flash_bwd_dq_dk_dv_loop_seqk_parallel_kernelI23Flash_bwd_kernel_traitsILi128ELi64ELi64ELi8ELi4ELi2ELi2ELb1ELb0EN7cutlass10bfloat16_tE19Flash_kernel_traitsILi128ELi64ELi64ELi8ES3_EELb1ELb1ELb0ELb0ELb0ELb1ELb0EEEvNS_16Flash_bwd_paramsE,"",@"SHT_CUDA_INFO"
	.sectionflags	@""
	.align	4


	//----- nvinfo : EIATTR_CUDA_API_VERSION
	.align		4
        /*0000*/ 	.byte	0x04, 0x37
        /*0002*/ 	.short	(.L_340 - .L_339)
.L_339:
        /*0004*/ 	.word	0x00000082


	//----- nvinfo : EIATTR_SW2861232_WAR
	.align		4
.L_340:
        /*0008*/ 	.byte	0x01, 0x35
	.zero		2


	//----- nvinfo : EIATTR_PARAM_CBANK
	.align		4
        /*000c*/ 	.byte	0x04, 0x0a
        /*000e*/ 	.short	(.L_342 - .L_341)
	.align		4
.L_341:
        /*0010*/ 	.word	index@(.nv.constant0._ZN5flash44flash_bwd_dq_dk_dv_loop_seqk_parallel_kernelI23Flash_bwd_kernel_traitsILi128ELi64ELi64ELi8ELi4ELi2ELi2ELb1ELb0EN7cutlass10bfloat16_tE19Flash_kernel_traitsILi128ELi64ELi64ELi8ES3_EELb1ELb1ELb0ELb0ELb0ELb1ELb0EEEvNS_16Flash_bwd_paramsE)
        /*0014*/ 	.short	0x0160
        /*0016*/ 	.short	0x0280


	//----- nvinfo : EIATTR_CBANK_PARAM_SIZE
	.align		4
.L_342:
        /*0018*/ 	.byte	0x03, 0x19
        /*001a*/ 	.short	0x0280


	//----- nvinfo : EIATTR_KPARAM_INFO
	.align		4
        /*001c*/ 	.byte	0x04, 0x17
        /*001e*/ 	.short	(.L_344 - .L_343)
.L_343:
        /*0020*/ 	.word	0x00000000
        /*0024*/ 	.short	0x0000
        /*0026*/ 	.short	0x0000
        /*0028*/ 	.byte	0x00, 0xf0, 0x01, 0x0a


	//----- nvinfo : EIATTR_MAXREG_COUNT
	.align		4
.L_344:
        /*002c*/ 	.byte	0x03, 0x1b
        /*002e*/ 	.short	0x00ff


	//----- nvinfo : EIATTR_NUM_BARRIERS
	.align		4
        /*0030*/ 	.byte	0x02, 0x4c
        /*0032*/ 	.byte	0x01
	.zero		1


	//----- nvinfo : EIATTR_ANNOTATIONS
	.align		4
        /*0034*/ 	.byte	0x04, 0x55
        /*0036*/ 	.short	(.L_346 - .L_345)


	//   ....[0]....
.L_345:
        /* <DEDUP_REMOVED lines=10> */


	//----- nvinfo : EIATTR_MERCURY_ISA_VERSION
	.align		4
.L_346:
        /*00c0*/ 	.byte	0x03, 0x5f
        /*00c2*/ 	.short	0x0000


	//----- nvinfo : EIATTR_EXIT_INSTR_OFFSETS
	.align		4
        /*00c4*/ 	.byte	0x04, 0x1c
        /*00c6*/ 	.short	(.L_348 - .L_347)


	//   ....[0]....
.L_347:
        /*00c8*/ 	.word	0x00000090


	//   ....[1]....
        /*00cc*/ 	.word	0x00006cf0


	//----- nvinfo : EIATTR_CTAIDZ_USED
	.align		4
.L_348:
        /*00d0*/ 	.byte	0x01, 0x04
	.zero		2


	//----- nvinfo : EIATTR_CRS_STACK_SIZE
	.align		4
        /*00d4*/ 	.byte	0x04, 0x1e
        /*00d6*/ 	.short	(.L_350 - .L_349)
.L_349:
        /*00d8*/ 	.word	0x00000000
.L_350:


//--------------------- .nv.info._ZN5flash44flash_bwd_dq_dk_dv_loop_seqk_parallel_kernelI23Flash_bwd_kernel_traitsILi128ELi64ELi64ELi8ELi4ELi2ELi2ELb1ELb0EN7cutlass10bfloat16_tE19Flash_kernel_traitsILi128ELi64ELi64ELi8ES3_EELb0ELb1ELb0ELb0ELb0ELb1ELb1EEEvNS_16Flash_bwd_paramsE --------------------------
	.section	.nv.info._ZN5flash44flash_bwd_dq_dk_dv_loop_seqk_parallel_kernelI23Flash_bwd_kernel_traitsILi128ELi64ELi64ELi8ELi4ELi2ELi2ELb1ELb0EN7cutlass10bfloat16_tE19Flash_kernel_traitsILi128ELi64ELi64ELi8ES3_EELb0ELb1ELb0ELb0ELb0ELb1ELb1EEEvNS_16Flash_bwd_paramsE,"",@"SHT_CUDA_INFO"
	.sectionflags	@""
	.align	4


	//----- nvinfo : EIATTR_CUDA_API_VERSION
	.align		4
        /*0000*/ 	.byte	0x04, 0x37
        /*0002*/ 	.short	(.L_352 - .L_351)
.L_351:
        /*0004*/ 	.word	0x00000082


	//----- nvinfo : EIATTR_SW2861232_WAR
	.align		4
.L_352:
        /*0008*/ 	.byte	0x01, 0x35
	.zero		2


	//----- nvinfo : EIATTR_PARAM_CBANK
	.align		4
        /*000c*/ 	.byte	0x04, 0x0a
        /*000e*/ 	.short	(.L_354 - .L_353)
	.align		4
.L_353:
        /*0010*/ 	.word	index@(.nv.constant0._ZN5flash44flash_bwd_dq_dk_dv_loop_seqk_parallel_kernelI23Flash_bwd_kernel_traitsILi128ELi64ELi64ELi8ELi4ELi2ELi2ELb1ELb0EN7cutlass10bfloat16_tE19Flash_kernel_traitsILi128ELi64ELi64ELi8ES3_EELb0ELb1ELb0ELb0ELb0ELb1ELb1EEEvNS_16Flash_bwd_paramsE)
        /*0014*/ 	.short	0x0160
        /*0016*/ 	.short	0x0280


	//----- nvinfo : EIATTR_CBANK_PARAM_SIZE
	.align		4
.L_354:
        /*0018*/ 	.byte	0x03, 0x19
        /*001a*/ 	.short	0x0280


	//----- nvinfo : EIATTR_KPARAM_INFO
	.align		4
        /*001c*/ 	.byte	0x04, 0x17
        /*001e*/ 	.short	(.L_356 - .L_355)
.L_355:
        /*0020*/ 	.word	0x00000000
        /*0024*/ 	.short	0x0000
        /*0026*/ 	.short	0x0000
        /*0028*/ 	.byte	0x00, 0xf0, 0x01, 0x0a


	//----- nvinfo : EIATTR_MAXREG_COUNT
	.align		4
.L_356:
        /*002c*/ 	.byte	0x03, 0x1b
        /*002e*/ 	.short	0x00ff


	//----- nvinfo : EIATTR_NUM_BARRIERS
	.align		4
        /*0030*/ 	.byte	0x02, 0x4c
        /*0032*/ 	.byte	0x01
	.zero		1


	//----- nvinfo : EIATTR_ANNOTATIONS
	.align		4
        /*0034*/ 	.byte	0x04, 0x55
        /*0036*/ 	.short	(.L_358 - .L_357)


	//   ....[0]....
.L_357:
        /* <DEDUP_REMOVED lines=11> */


	//----- nvinfo : EIATTR_MERCURY_ISA_VERSION
	.align		4
.L_358:
        /*00d0*/ 	.byte	0x03, 0x5f
        /*00d2*/ 	.short	0x0000


	//----- nvinfo : EIATTR_EXIT_INSTR_OFFSETS
	.align		4
        /*00d4*/ 	.byte	0x04, 0x1c
        /*00d6*/ 	.short	(.L_360 - .L_359)


	//   ....[0]....
.L_359:
        /*00d8*/ 	.word	0x00000090


	//   ....[1]....
        /*00dc*/ 	.word	0x00006730


	//----- nvinfo : EIATTR_CTAIDZ_USED
	.align		4
.L_360:
        /*00e0*/ 	.byte	0x01, 0x04
	.zero		2


	//----- nvinfo : EIATTR_CRS_STACK_SIZE
	.align		4
        /*00e4*/ 	.byte	0x04, 0x1e
        /*00e6*/ 	.short	(.L_362 - .L_361)
.L_361:
        /*00e8*/ 	.word	0x00000000
.L_362:


//--------------------- .nv.info._ZN5flash44flash_bwd_dq_dk_dv_loop_seqk_parallel_kernelI23Flash_bwd_kernel_traitsILi128ELi64ELi64ELi8ELi4ELi2ELi2ELb1ELb0EN7cutlass10bfloat16_tE19Flash_kernel_traitsILi128ELi64ELi64ELi8ES3_EELb1ELb1ELb0ELb1ELb0ELb0ELb0EEEvNS_16Flash_bwd_paramsE --------------------------
	.section	.nv.info._ZN5flash44flash_bwd_dq_dk_dv_loop_seqk_parallel_kernelI23Flash_bwd_kernel_traitsILi128ELi64ELi64ELi8ELi4ELi2ELi2ELb1ELb0EN7cutlass10bfloat16_tE19Flash_kernel_traitsILi128ELi64ELi64ELi8ES3_EELb1ELb1ELb0ELb1ELb0ELb0ELb0EEEvNS_16Flash_bwd_paramsE,"",@"SHT_CUDA_INFO"
	.sectionflags	@""
	.align	4


	//----- nvinfo : EIATTR_CUDA_API_VERSION
	.align		4
        /*0000*/ 	.byte	0x04, 0x37
        /*0002*/ 	.short	(.L_364 - .L_363)
.L_363:
        /*0004*/ 	.word	0x00000082


	//----- nvinfo : EIATTR_SW2861232_WAR
	.align		4
.L_364:
        /*0008*/ 	.byte	0x01, 0x35
	.zero		2


	//----- nvinfo : EIATTR_PARAM_CBANK
	.align		4
        /*000c*/ 	.byte	0x04, 0x0a
        /*000e*/ 	.short	(.L_366 - .L_365)
	.align		4
.L_365:
        /*0010*/ 	.word	index@(.nv.constant0._ZN5flash44flash_bwd_dq_dk_dv_loop_seqk_parallel_kernelI23Flash_bwd_kernel_traitsILi128ELi64ELi64ELi8ELi4ELi2ELi2ELb1ELb0EN7cutlass10bfloat16_tE19Flash_kernel_traitsILi128ELi64ELi64ELi8ES3_EELb1ELb1ELb0ELb1ELb0ELb0ELb0EEEvNS_16Flash_bwd_paramsE)
        /*0014*/ 	.short	0x0160
        /*0016*/ 	.short	0x0280


	//----- nvinfo : EIATTR_CBANK_PARAM_SIZE
	.align		4
.L_366:
        /*0018*/ 	.byte	0x03, 0x19
        /*001a*/ 	.short	0x0280


	//----- nvinfo : EIATTR_KPARAM_INFO
	.align		4
        /*001c*/ 	.byte	0x04, 0x17
        /*001e*/ 	.short	(.L_368 - .L_367)
.L_367:
        /*0020*/ 	.word	0x00000000
        /*0024*/ 	.short	0x0000
        /*0026*/ 	.short	0x0000
        /*0028*/ 	.byte	0x00, 0xf0, 0x01, 0x0a


	//----- nvinfo : EIATTR_MAXREG_COUNT
	.align		4
.L_368:
        /*002c*/ 	.byte	0x03, 0x1b
        /*002e*/ 	.short	0x00ff


	//----- nvinfo : EIATTR_NUM_BARRIERS
	.align		4
        /*0030*/ 	.byte	0x02, 0x4c
        /*0032*/ 	.byte	0x01
	.zero		1


	//----- nvinfo : EIATTR_ANNOTATIONS
	.align		4
        /*0034*/ 	.byte	0x04, 0x55
        /*0036*/ 	.short	(.L_370 - .L_369)


	//   ....[0]....
.L_369:
        /*0038*/ 	.word	0x00000001
        /*003c*/ 	.byte	0x70, 0x03, 0x00, 0x00, 0x01, 0x00, 0x00, 0x00, 0x20, 0x08, 0x00, 0x00, 0x01, 0x00, 0x00, 0x00
        /*004c*/ 	.byte	0xf0, 0x24, 0x00, 0x00, 0x01, 0x00, 0x00, 0x00, 0xa0, 0x41, 0x00, 0x00, 0x01, 0x00, 0x00, 0x00
        /*005c*/ 	.byte	0xa0, 0x7c, 0x00, 0x00


	//----- nvinfo : EIATTR_MERCURY_ISA_VERSION
	.align		4
.L_370:
        /*0060*/ 	.byte	0x03, 0x5f
        /*0062*/ 	.short	0x0000


	//----- nvinfo : EIATTR_EXIT_INSTR_OFFSETS
	.align		4
        /*0064*/ 	.byte	0x04, 0x1c
        /*0066*/ 	.short	(.L_372 - .L_371)


	//   ....[0]....
.L_371:
        /*0068*/ 	.word	0x000000a0


	//   ....[1]....
        /*006c*/ 	.word	0x00008470


	//----- nvinfo : EIATTR_CTAIDZ_USED
	.align		4
.L_372:
        /*0070*/ 	.byte	0x01, 0x04
	.zero		2


	//----- nvinfo : EIATTR_CRS_STACK_SIZE
	.align		4
        /*0074*/ 	.byte	0x04, 0x1e
        /*0076*/ 	.short	(.L_374 - .L_373)
.L_373:
        /*0078*/ 	.word	0x00000000
.L_374:


//--------------------- .nv.info._ZN5flash44flash_bwd_dq_dk_dv_loop_seqk_parallel_kernelI23Flash_bwd_kernel_traitsILi128ELi64ELi64ELi8ELi4ELi2ELi2ELb1ELb0EN7cutlass10bfloat16_tE19Flash_kernel_traitsILi128ELi64ELi64ELi8ES3_EELb0ELb1ELb0ELb1ELb0ELb0ELb1EEEvNS_16Flash_bwd_paramsE --------------------------
	.section	.nv.info._ZN5flash44flash_bwd_dq_dk_dv_loop_seqk_parallel_kernelI23Flash_bwd_kernel_traitsILi128ELi64ELi64ELi8ELi4ELi2ELi2ELb1ELb0EN7cutlass10bfloat16_tE19Flash_kernel_traitsILi128ELi64ELi64ELi8ES3_EELb0ELb1ELb0ELb1ELb0ELb0ELb1EEEvNS_16Flash_bwd_paramsE,"",@"SHT_CUDA_INFO"
	.sectionflags	@""
	.align	4


	//----- nvinfo : EIATTR_CUDA_API_VERSION
	.align		4
        /*0000*/ 	.byte	0x04, 0x37
        /*0002*/ 	.short	(.L_376 - .L_375)
.L_375:
        /*0004*/ 	.word	0x00000082


	//----- nvinfo : EIATTR_SW2861232_WAR
	.align		4
.L_376:
        /*0008*/ 	.byte	0x01, 0x35
	.zero		2


	//----- nvinfo : EIATTR_PARAM_CBANK
	.align		4
        /*000c*/ 	.byte	0x04, 0x0a
        /*000e*/ 	.short	(.L_378 - .L_377)
	.align		4
.L_377:
        /*0010*/ 	.word	index@(.nv.constant0._ZN5flash44flash_bwd_dq_dk_dv_loop_seqk_parallel_kernelI23Flash_bwd_kernel_traitsILi128ELi64ELi64ELi8ELi4ELi2ELi2ELb1ELb0EN7cutlass10bfloat16_tE19Flash_kernel_traitsILi128ELi64ELi64ELi8ES3_EELb0ELb1ELb0ELb1ELb0ELb0ELb1EEEvNS_16Flash_bwd_paramsE)
        /*0014*/ 	.short	0x0160
        /*0016*/ 	.short	0x0280


	//----- nvinfo : EIATTR_CBANK_PARAM_SIZE
	.align		4
.L_378:
        /*0018*/ 	.byte	0x03, 0x19
        /*001a*/ 	.short	0x0280


	//----- nvinfo : EIATTR_KPARAM_INFO
	.align		4
        /*001c*/ 	.byte	0x04, 0x17
        /*001e*/ 	.short	(.L_380 - .L_379)
.L_379:
        /*0020*/ 	.word	0x00000000
        /*0024*/ 	.short	0x0000
        /*0026*/ 	.short	0x0000
        /*0028*/ 	.byte	0x00, 0xf0, 0x01, 0x0a


	//----- nvinfo : EIATTR_MAXREG_COUNT
	.align		4
.L_380:
        /*002c*/ 	.byte	0x03, 0x1b
        /*002e*/ 	.short	0x00ff


	//----- nvinfo : EIATTR_NUM_BARRIERS
	.align		4
        /*0030*/ 	.byte	0x02, 0x4c
        /*0032*/ 	.byte	0x01
	.zero		1


	//----- nvinfo : EIATTR_ANNOTATIONS
	.align		4
        /*0034*/ 	.byte	0x04, 0x55
        /*0036*/ 	.short	(.L_382 - .L_381)


	//   ....[0]....
.L_381:
        /* <DEDUP_REMOVED lines=12> */


	//----- nvinfo : EIATTR_MERCURY_ISA_VERSION
	.align		4
.L_382:
        /*00e0*/ 	.byte	0x03, 0x5f
        /*00e2*/ 	.short	0x0000


	//----- nvinfo : EIATTR_EXIT_INSTR_OFFSETS
	.align		4
        /*00e4*/ 	.byte	0x04, 0x1c
        /*00e6*/ 	.short	(.L_384 - .L_383)


	//   ....[0]....
.L_383:
        /*00e8*/ 	.word	0x00000090


	//   ....[1]....
        /*00ec*/ 	.word	0x00007880


	//----- nvinfo : EIATTR_CTAIDZ_USED
	.align		4
.L_384:
        /*00f0*/ 	.byte	0x01, 0x04
	.zero		2


	//----- nvinfo : EIATTR_CRS_STACK_SIZE
	.align		4
        /*00f4*/ 	.byte	0x04, 0x1e
        /*00f6*/ 	.short	(.L_386 - .L_385)
.L_385:
        /*00f8*/ 	.word	0x00000000
.L_386:


//--------------------- .nv.info._ZN5flash25flash_bwd_dot_do_o_kernelILb0E23Flash_bwd_kernel_traitsILi128ELi64ELi64ELi8ELi4ELi2ELi2ELb1ELb0EN7cutlass10bfloat16_tE19Flash_kernel_traitsILi128ELi64ELi64ELi8ES3_EEEEvNS_16Flash_bwd_paramsE --------------------------
	.section	.nv.info._ZN5flash25flash_bwd_dot_do_o_kernelILb0E23Flash_bwd_kernel_traitsILi128ELi64ELi64ELi8ELi4ELi2ELi2ELb1ELb0EN7cutlass10bfloat16_tE19Flash_kernel_traitsILi128ELi64ELi64ELi8ES3_EEEEvNS_16Flash_bwd_paramsE,"",@"SHT_CUDA_INFO"
	.sectionflags	@""
	.align	4


	//----- nvinfo : EIATTR_CUDA_API_VERSION
	.align		4
        /*0000*/ 	.byte	0x04, 0x37
        /*0002*/ 	.short	(.L_388 - .L_387)
.L_387:
        /*0004*/ 	.word	0x00000082


	//----- nvinfo : EIATTR_SW2861232_WAR
	.align		4
.L_388:
        /*0008*/ 	.byte	0x01, 0x35
	.zero		2


	//----- nvinfo : EIATTR_PARAM_CBANK
	.align		4
        /*000c*/ 	.byte	0x04, 0x0a
        /*000e*/ 	.short	(.L_390 - .L_389)
	.align		4
.L_389:
        /*0010*/ 	.word	index@(.nv.constant0._ZN5flash25flash_bwd_dot_do_o_kernelILb0E23Flash_bwd_kernel_traitsILi128ELi64ELi64ELi8ELi4ELi2ELi2ELb1ELb0EN7cutlass10bfloat16_tE19Flash_kernel_traitsILi128ELi64ELi64ELi8ES3_EEEEvNS_16Flash_bwd_paramsE)
        /*0014*/ 	.short	0x0160
        /*0016*/ 	.short	0x0280


	//----- nvinfo : EIATTR_CBANK_PARAM_SIZE
	.align		4
.L_390:
        /*0018*/ 	.byte	0x03, 0x19
        /*001a*/ 	.short	0x0280


	//----- nvinfo : EIATTR_KPARAM_INFO
	.align		4
        /*001c*/ 	.byte	0x04, 0x17
        /*001e*/ 	.short	(.L_392 - .L_391)
.L_391:
        /*0020*/ 	.word	0x00000000
        /*0024*/ 	.short	0x0000
        /*0026*/ 	.short	0x0000
        /*0028*/ 	.byte	0x00, 0xf0, 0x01, 0x0a


	//----- nvinfo : EIATTR_MAXREG_COUNT
	.align		4
.L_392:
        /*002c*/ 	.byte	0x03, 0x1b
        /*002e*/ 	.short	0x00ff


	//----- nvinfo : EIATTR_MERCURY_ISA_VERSION
	.align		4
        /*0030*/ 	.byte	0x03, 0x5f
        /*0032*/ 	.short	0x0000


	//----- nvinfo : EIATTR_COOP_GROUP_MASK_REGIDS
	.align		4
        /*0034*/ 	.byte	0x04, 0x29
        /*0036*/ 	.short	(.L_394 - .L_393)


	//   ....[0]....
.L_393:
        /*0038*/ 	.word	0xffffffff


	//   ....[1]....
        /*003c*/ 	.word	0xffffffff


	//   ....[2]....
        /*0040*/ 	.word	0xffffffff


	//   ....[3]....
        /*0044*/ 	.word	0xffffffff


	//   ....[4]....
        /*0048*/ 	.word	0xffffffff


	//   ....[5]....
        /*004c*/ 	.word	0xffffffff


	//----- nvinfo : EIATTR_COOP_GROUP_INSTR_OFFSETS
	.align		4
.L_394:
        /*0050*/ 	.byte	0x04, 0x28
        /*0052*/ 	.short	(.L_396 - .L_395)


	//   ....[0]....
.L_395:
        /*0054*/ 	.word	0x00001030


	//   ....[1]....
        /*0058*/ 	.word	0x00001050


	//   ....[2]....
        /*005c*/ 	.word	0x00001070


	//   ....[3]....
        /*0060*/ 	.word	0x00001090


	//   ....[4]....
        /*0064*/ 	.word	0x000010d0


	//   ....[5]....
        /*0068*/ 	.word	0x00001110


	//----- nvinfo : EIATTR_EXIT_INSTR_OFFSETS
	.align		4
.L_396:
        /*006c*/ 	.byte	0x04, 0x1c
        /*006e*/ 	.short	(.L_398 - .L_397)


	//   ....[0]....
.L_397:
        /*0070*/ 	.word	0x00000120


	//   ....[1]....
        /*0074*/ 	.word	0x00001170


	//   ....[2]....
        /*0078*/ 	.word	0x000011a0


	//----- nvinfo : EIATTR_CTAIDZ_USED
	.align		4
.L_398:
        /*007c*/ 	.byte	0x01, 0x04
	.zero		2


	//----- nvinfo : EIATTR_CRS_STACK_SIZE
	.align		4
        /*0080*/ 	.byte	0x04, 0x1e
        /*0082*/ 	.short	(.L_400 - .L_399)
.L_399:
        /*0084*/ 	.word	0x00000000
.L_400:


//--------------------- .nv.info._ZN5flash25flash_bwd_dot_do_o_kernelILb1E23Flash_bwd_kernel_traitsILi128ELi64ELi64ELi8ELi4ELi2ELi2ELb1ELb0EN7cutlass10bfloat16_tE19Flash_kernel_traitsILi128ELi64ELi64ELi8ES3_EEEEvNS_16Flash_bwd_paramsE --------------------------
	.section	.nv.info._ZN5flash25flash_bwd_dot_do_o_kernelILb1E23Flash_bwd_kernel_traitsILi128ELi64ELi64ELi8ELi4ELi2ELi2ELb1ELb0EN7cutlass10bfloat16_tE19Flash_kernel_traitsILi128ELi64ELi64ELi8ES3_EEEEvNS_16Flash_bwd_paramsE,"",@"SHT_CUDA_INFO"
	.sectionflags	@""
	.align	4


	//----- nvinfo : EIATTR_CUDA_API_VERSION
	.align		4
        /*0000*/ 	.byte	0x04, 0x37
        /*0002*/ 	.short	(.L_402 - .L_401)
.L_401:
        /*0004*/ 	.word	0x00000082


	//----- nvinfo : EIATTR_SW2861232_WAR
	.align		4
.L_402:
        /*0008*/ 	.byte	0x01, 0x35
	.zero		2


	//----- nvinfo : EIATTR_PARAM_CBANK
	.align		4
        /*000c*/ 	.byte	0x04, 0x0a
        /*000e*/ 	.short	(.L_404 - .L_403)
	.align		4
.L_403:
        /*0010*/ 	.word	index@(.nv.constant0._ZN5flash25flash_bwd_dot_do_o_kernelILb1E23Flash_bwd_kernel_traitsILi128ELi64ELi64ELi8ELi4ELi2ELi2ELb1ELb0EN7cutlass10bfloat16_tE19Flash_kernel_traitsILi128ELi64ELi64ELi8ES3_EEEEvNS_16Flash_bwd_paramsE)
        /*0014*/ 	.short	0x0160
        /*0016*/ 	.short	0x0280


	//----- nvinfo : EIATTR_CBANK_PARAM_SIZE
	.align		4
.L_404:
        /*0018*/ 	.byte	0x03, 0x19
        /*001a*/ 	.short	0x0280


	//----- nvinfo : EIATTR_KPARAM_INFO
	.align		4
        /*001c*/ 	.byte	0x04, 0x17
        /*001e*/ 	.short	(.L_406 - .L_405)
.L_405:
        /*0020*/ 	.word	0x00000000
        /*0024*/ 	.short	0x0000
        /*0026*/ 	.short	0x0000
        /*0028*/ 	.byte	0x00, 0xf0, 0x01, 0x0a


	//----- nvinfo : EIATTR_MAXREG_COUNT
	.align		4
.L_406:
        /*002c*/ 	.byte	0x03, 0x1b
        /*002e*/ 	.short	0x00ff


	//----- nvinfo : EIATTR_MERCURY_ISA_VERSION
	.align		4
        /*0030*/ 	.byte	0x03, 0x5f
        /*0032*/ 	.short	0x0000


	//----- nvinfo : EIATTR_COOP_GROUP_MASK_REGIDS
	.align		4
        /*0034*/ 	.byte	0x04, 0x29
        /*0036*/ 	.short	(.L_408 - .L_407)


	//   ....[0]....
.L_407:
        /*0038*/ 	.word	0xffffffff


	//   ....[1]....
        /*003c*/ 	.word	0xffffffff


	//   ....[2]....
        /*0040*/ 	.word	0xffffffff


	//   ....[3]....
        /*0044*/ 	.word	0xffffffff


	//   ....[4]....
        /*0048*/ 	.word	0xffffffff


	//   ....[5]....
        /*004c*/ 	.word	0xffffffff


	//----- nvinfo : EIATTR_COOP_GROUP_INSTR_OFFSETS
	.align		4
.L_408:
        /*0050*/ 	.byte	0x04, 0x28
        /*0052*/ 	.short	(.L_410 - .L_409)


	//   ....[0]....
.L_409:
        /*0054*/ 	.word	0x00001350


	//   ....[1]....
        /*0058*/ 	.word	0x00001360


	//   ....[2]....
        /*005c*/ 	.word	0x00001390


	//   ....[3]....
        /*0060*/ 	.word	0x000013a0


	//   ....[4]....
        /*0064*/ 	.word	0x000013e0


	//   ....[5]....
        /*0068*/ 	.word	0x00001420


	//----- nvinfo : EIATTR_EXIT_INSTR_OFFSETS
	.align		4
.L_410:
        /*006c*/ 	.byte	0x04, 0x1c
        /*006e*/ 	.short	(.L_412 - .L_411)


	//   ....[0]....
.L_411:
        /*0070*/ 	.word	0x00000120


	//   ....[1]....
        /*0074*/ 	.word	0x00001580


	//----- nvinfo : EIATTR_CTAIDZ_USED
	.align		4
.L_412:
        /*0078*/ 	.byte	0x01, 0x04
	.zero		2


	//----- nvinfo : EIATTR_CRS_STACK_SIZE
	.align		4
        /*007c*/ 	.byte	0x04, 0x1e
        /*007e*/ 	.short	(.L_414 - .L_413)
.L_413:
        /*0080*/ 	.word	0x00000000
.L_414:


//--------------------- .nv.info._ZN5flash27flash_bwd_convert_dq_kernelI23Flash_bwd_kernel_traitsILi128ELi64ELi128ELi8ELi2ELi4ELi2ELb0ELb0EN7cutlass10bfloat16_tE19Flash_kernel_traitsILi128ELi64ELi128ELi8ES3_EEEEvNS_16Flash_bwd_paramsEi --------------------------
	.section	.nv.info._ZN5flash27flash_bwd_convert_dq_kernelI23Flash_bwd_kernel_traitsILi128ELi64ELi128ELi8ELi2ELi4ELi2ELb0ELb0EN7cutlass10bfloat16_tE19Flash_kernel_traitsILi128ELi64ELi128ELi8ES3_EEEEvNS_16Flash_bwd_paramsEi,"",@"SHT_CUDA_INFO"
	.sectionflags	@""
	.align	4


	//----- nvinfo : EIATTR_CUDA_API_VERSION
	.align		4
        /*0000*/ 	.byte	0x04, 0x37
        /*0002*/ 	.short	(.L_416 - .L_415)
.L_415:
        /*0004*/ 	.word	0x00000082


	//----- nvinfo : EIATTR_SW2861232_WAR
	.align		4
.L_416:
        /*0008*/ 	.byte	0x01, 0x35
	.zero		2


	//----- nvinfo : EIATTR_PARAM_CBANK
	.align		4
        /*000c*/ 	.byte	0x04, 0x0a
        /*000e*/ 	.short	(.L_418 - .L_417)
	.align		4
.L_417:
        /*0010*/ 	.word	index@(.nv.constant0._ZN5flash27flash_bwd_convert_dq_kernelI23Flash_bwd_kernel_traitsILi128ELi64ELi128ELi8ELi2ELi4ELi2ELb0ELb0EN7cutlass10bfloat16_tE19Flash_kernel_traitsILi128ELi64ELi128ELi8ES3_EEEEvNS_16Flash_bwd_paramsEi)
        /*0014*/ 	.short	0x0160
        /*0016*/ 	.short	0x0284


	//----- nvinfo : EIATTR_CBANK_PARAM_SIZE
	.align		4
.L_418:
        /*0018*/ 	.byte	0x03, 0x19
        /*001a*/ 	.short	0x0284


	//----- nvinfo : EIATTR_KPARAM_INFO
	.align		4
        /*001c*/ 	.byte	0x04, 0x17
        /*001e*/ 	.short	(.L_420 - .L_419)
.L_419:
        /*0020*/ 	.word	0x00000000
        /*0024*/ 	.short	0x0001
        /*0026*/ 	.short	0x0280
        /*0028*/ 	.byte	0x00, 0xf0, 0x11, 0x00


	//----- nvinfo : EIATTR_KPARAM_INFO
	.align		4
.L_420:
        /*002c*/ 	.byte	0x04, 0x17
        /*002e*/ 	.short	(.L_422 - .L_421)
.L_421:
        /*0030*/ 	.word	0x00000000
        /*0034*/ 	.short	0x0000
        /*0036*/ 	.short	0x0000
        /*0038*/ 	.byte	0x00, 0xf0, 0x01, 0x0a


	//----- nvinfo : EIATTR_MAXREG_COUNT
	.align		4
.L_422:
        /*003c*/ 	.byte	0x03, 0x1b
        /*003e*/ 	.short	0x00ff


	//----- nvinfo : EIATTR_NUM_BARRIERS
	.align		4
        /*0040*/ 	.byte	0x02, 0x4c
        /*0042*/ 	.byte	0x01
	.zero		1


	//----- nvinfo : EIATTR_MERCURY_ISA_VERSION
	.align		4
        /*0044*/ 	.byte	0x03, 0x5f
        /*0046*/ 	.short	0x0000


	//----- nvinfo : EIATTR_EXIT_INSTR_OFFSETS
	.align		4
        /*0048*/ 	.byte	0x04, 0x1c
        /*004a*/ 	.short	(.L_424 - .L_423)


	//   ....[0]....
.L_423:
        /*004c*/ 	.word	0x000000f0


	//   ....[1]....
        /*0050*/ 	.word	0x000016c0


	//   ....[2]....
        /*0054*/ 	.word	0x000017a0


	//   ....[3]....
        /*0058*/ 	.word	0x000017c0


	//----- nvinfo : EIATTR_CTAIDZ_USED
	.align		4
.L_424:
        /*005c*/ 	.byte	0x01, 0x04
	.zero		2


	//----- nvinfo : EIATTR_CRS_STACK_SIZE
	.align		4
        /*0060*/ 	.byte	0x04, 0x1e
        /*0062*/ 	.short	(.L_426 - .L_425)
.L_425:
        /*0064*/ 	.word	0x00000000
.L_426:


//--------------------- .nv.info._ZN5flash44flash_bwd_dq_dk_dv_loop_seqk_parallel_kernelI23Flash_bwd_kernel_traitsILi128ELi64ELi128ELi8ELi2ELi4ELi2ELb0ELb0EN7cutlass10bfloat16_tE19Flash_kernel_traitsILi128ELi64ELi128ELi8ES3_EELb1ELb1ELb0ELb0ELb0ELb0ELb0EEEvNS_16Flash_bwd_paramsE --------------------------
	.section	.nv.info._ZN5flash44flash_bwd_dq_dk_dv_loop_seqk_parallel_kernelI23Flash_bwd_kernel_traitsILi128ELi64ELi128ELi8ELi2ELi4ELi2ELb0ELb0EN7cutlass10bfloat16_tE19Flash_kernel_traitsILi128ELi64ELi128ELi8ES3_EELb1ELb1ELb0ELb0ELb0ELb0ELb0EEEvNS_16Flash_bwd_paramsE,"",@"SHT_CUDA_INFO"
	.sectionflags	@""
	.align	4


	//----- nvinfo : EIATTR_CUDA_API_VERSION
	.align		4
        /*0000*/ 	.byte	0x04, 0x37
        /*0002*/ 	.short	(.L_428 - .L_427)
.L_427:
        /*0004*/ 	.word	0x00000082


	//----- nvinfo : EIATTR_SW2861232_WAR
	.align		4
.L_428:
        /*0008*/ 	.byte	0x01, 0x35
	.zero		2


	//----- nvinfo : EIATTR_PARAM_CBANK
	.align		4
        /*000c*/ 	.byte	0x04, 0x0a
        /*000e*/ 	.short	(.L_430 - .L_429)
	.align		4
.L_429:
        /*0010*/ 	.word	index@(.nv.constant0._ZN5flash44flash_bwd_dq_dk_dv_loop_seqk_parallel_kernelI23Flash_bwd_kernel_traitsILi128ELi64ELi128ELi8ELi2ELi4ELi2ELb0ELb0EN7cutlass10bfloat16_tE19Flash_kernel_traitsILi128ELi64ELi128ELi8ES3_EELb1ELb1ELb0ELb0ELb0ELb0ELb0EEEvNS_16Flash_bwd_paramsE)
        /*0014*/ 	.short	0x0160
        /*0016*/ 	.short	0x0280


	//----- nvinfo : EIATTR_CBANK_PARAM_SIZE
	.align		4
.L_430:
        /*0018*/ 	.byte	0x03, 0x19
        /*001a*/ 	.short	0x0280


	//----- nvinfo : EIATTR_KPARAM_INFO
	.align		4
        /*001c*/ 	.byte	0x04, 0x17
        /*001e*/ 	.short	(.L_432 - .L_431)
.L_431:
        /*0020*/ 	.word	0x00000000
        /*0024*/ 	.short	0x0000
        /*0026*/ 	.short	0x0000
        /*0028*/ 	.byte	0x00, 0xf0, 0x01, 0x0a


	//----- nvinfo : EIATTR_MAXREG_COUNT
	.align		4
.L_432:
        /*002c*/ 	.byte	0x03, 0x1b
        /*002e*/ 	.short	0x00ff


	//----- nvinfo : EIATTR_NUM_BARRIERS
	.align		4
        /*0030*/ 	.byte	0x02, 0x4c
        /*0032*/ 	.byte	0x01
	.zero		1


	//----- nvinfo : EIATTR_ANNOTATIONS
	.align		4
        /*0034*/ 	.byte	0x04, 0x55
        /*0036*/ 	.short	(.L_434 - .L_433)


	//   ....[0]....
.L_433:
        /* <DEDUP_REMOVED lines=8> */


	//----- nvinfo : EIATTR_MERCURY_ISA_VERSION
	.align		4
.L_434:
        /*00a8*/ 	.byte	0x03, 0x5f
        /*00aa*/ 	.short	0x0000


	//----- nvinfo : EIATTR_EXIT_INSTR_OFFSETS
	.align		4
        /*00ac*/ 	.byte	0x04, 0x1c
        /*00ae*/ 	.short	(.L_436 - .L_435)


	//   ....[0]....
.L_435:
        /*00b0*/ 	.word	0x000000a0


	//   ....[1]....
        /*00b4*/ 	.word	0x0000bcd0


	//----- nvinfo : EIATTR_CTAIDZ_USED
	.align		4
.L_436:
        /*00b8*/ 	.byte	0x01, 0x04
	.zero		2


	//----- nvinfo : EIATTR_CRS_STACK_SIZE
	.align		4
        /*00bc*/ 	.byte	0x04, 0x1e
        /*00be*/ 	.short	(.L_438 - .L_437)
.L_437:
        /*00c0*/ 	.word	0x00000000
.L_438:


//--------------------- .nv.info._ZN5flash44flash_bwd_dq_dk_dv_loop_seqk_parallel_kernelI23Flash_bwd_kernel_traitsILi128ELi64ELi128ELi8ELi2ELi4ELi2ELb0ELb0EN7cutlass10bfloat16_tE19Flash_kernel_traitsILi128ELi64ELi128ELi8ES3_EELb0ELb1ELb0ELb0ELb0ELb0ELb1EEEvNS_16Flash_bwd_paramsE --------------------------
	.section	.nv.info._ZN5flash44flash_bwd_dq_dk_dv_loop_seqk_parallel_kernelI23Flash_bwd_kernel_traitsILi128ELi64ELi128ELi8ELi2ELi4ELi2ELb0ELb0EN7cutlass10bfloat16_tE19Flash_kernel_traitsILi128ELi64ELi128ELi8ES3_EELb0ELb1ELb0ELb0ELb0ELb0ELb1EEEvNS_16Flash_bwd_paramsE,"",@"SHT_CUDA_INFO"
	.sectionflags	@""
	.align	4


	//----- nvinfo : EIATTR_CUDA_API_VERSION
	.align		4
        /*0000*/ 	.byte	0x04, 0x37
        /*0002*/ 	.short	(.L_440 - .L_439)
.L_439:
        /*0004*/ 	.word	0x00000082


	//----- nvinfo : EIATTR_SW2861232_WAR
	.align		4
.L_440:
        /*0008*/ 	.byte	0x01, 0x35
	.zero		2


	//----- nvinfo : EIATTR_PARAM_CBANK
	.align		4
        /*000c*/ 	.byte	0x04, 0x0a
        /*000e*/ 	.short	(.L_442 - .L_441)
	.align		4
.L_441:
        /*0010*/ 	.word	index@(.nv.constant0._ZN5flash44flash_bwd_dq_dk_dv_loop_seqk_parallel_kernelI23Flash_bwd_kernel_traitsILi128ELi64ELi128ELi8ELi2ELi4ELi2ELb0ELb0EN7cutlass10bfloat16_tE19Flash_kernel_traitsILi128ELi64ELi128ELi8ES3_EELb0ELb1ELb0ELb0ELb0ELb0ELb1EEEvNS_16Flash_bwd_paramsE)
        /*0014*/ 	.short	0x0160
        /*0016*/ 	.short	0x0280


	//----- nvinfo : EIATTR_CBANK_PARAM_SIZE
	.align		4
.L_442:
        /*0018*/ 	.byte	0x03, 0x19
        /*001a*/ 	.short	0x0280


	//----- nvinfo : EIATTR_KPARAM_INFO
	.align		4
        /*001c*/ 	.byte	0x04, 0x17
        /*001e*/ 	.short	(.L_444 - .L_443)
.L_443:
        /*0020*/ 	.word	0x00000000
        /*0024*/ 	.short	0x0000
        /*0026*/ 	.short	0x0000
        /*0028*/ 	.byte	0x00, 0xf0, 0x01, 0x0a


	//----- nvinfo : EIATTR_MAXREG_COUNT
	.align		4
.L_444:
        /*002c*/ 	.byte	0x03, 0x1b
        /*002e*/ 	.short	0x00ff


	//----- nvinfo : EIATTR_NUM_BARRIERS
	.align		4
        /*0030*/ 	.byte	0x02, 0x4c
        /*0032*/ 	.byte	0x01
	.zero		1


	//----- nvinfo : EIATTR_ANNOTATIONS
	.align		4
        /*0034*/ 	.byte	0x04, 0x55
        /*0036*/ 	.short	(.L_446 - .L_445)


	//   ....[0]....
.L_445:
        /* <DEDUP_REMOVED lines=57> */


	//----- nvinfo : EIATTR_MERCURY_ISA_VERSION
	.align		4
.L_446:
        /*03b8*/ 	.byte	0x03, 0x5f
        /*03ba*/ 	.short	0x0000


	//----- nvinfo : EIATTR_EXIT_INSTR_OFFSETS
	.align		4
        /*03bc*/ 	.byte	0x04, 0x1c
        /*03be*/ 	.short	(.L_448 - .L_447)


	//   ....[0]....
.L_447:
        /*03c0*/ 	.word	0x000000a0


	//   ....[1]....
        /*03c4*/ 	.word	0x0000bb50


	//----- nvinfo : EIATTR_CTAIDZ_USED
	.align		4
.L_448:
        /*03c8*/ 	.byte	0x01, 0x04
	.zero		2


	//----- nvinfo : EIATTR_CRS_STACK_SIZE
	.align		4
        /*03cc*/ 	.byte	0x04, 0x1e
        /*03ce*/ 	.short	(.L_450 - .L_449)
.L_449:
        /*03d0*/ 	.word	0x00000000
.L_450:


//--------------------- .nv.info._ZN5flash44flash_bwd_dq_dk_dv_loop_seqk_parallel_kernelI23Flash_bwd_kernel_traitsILi128ELi64ELi128ELi8ELi2ELi4ELi2ELb0ELb0EN7cutlass10bfloat16_tE19Flash_kernel_traitsILi128ELi64ELi128ELi8ES3_EELb1ELb1ELb0ELb0ELb1ELb1ELb0EEEvNS_16Flash_bwd_paramsE --------------------------
	.section	.nv.info._ZN5flash44flash_bwd_dq_dk_dv_loop_seqk_parallel_kernelI23Flash_bwd_kernel_traitsILi128ELi64ELi128ELi8ELi2ELi4ELi2ELb0ELb0EN7cutlass10bfloat16_tE19Flash_kernel_traitsILi128ELi64ELi128ELi8ES3_EELb1ELb1ELb0ELb0ELb1ELb1ELb0EEEvNS_16Flash_bwd_paramsE,"",@"SHT_CUDA_INFO"
	.sectionflags	@""
	.align	4


	//----- nvinfo : EIATTR_CUDA_API_VERSION
	.align		4
        /*0000*/ 	.byte	0x04, 0x37
        /*0002*/ 	.short	(.L_452 - .L_451)
.L_451:
        /*0004*/ 	.word	0x00000082


	//----- nvinfo : EIATTR_SW2861232_WAR
	.align		4
.L_452:
        /*0008*/ 	.byte	0x01, 0x35
	.zero		2


	//----- nvinfo : EIATTR_PARAM_CBANK
	.align		4
        /*000c*/ 	.byte	0x04, 0x0a
        /*000e*/ 	.short	(.L_454 - .L_453)
	.align		4
.L_453:
        /*0010*/ 	.word	index@(.nv.constant0._ZN5flash44flash_bwd_dq_dk_dv_loop_seqk_parallel_kernelI23Flash_bwd_kernel_traitsILi128ELi64ELi128ELi8ELi2ELi4ELi2ELb0ELb0EN7cutlass10bfloat16_tE19Flash_kernel_traitsILi128ELi64ELi128ELi8ES3_EELb1ELb1ELb0ELb0ELb1ELb1ELb0EEEvNS_16Flash_bwd_paramsE)
        /*0014*/ 	.short	0x0160
        /*0016*/ 	.short	0x0280


	//----- nvinfo : EIATTR_CBANK_PARAM_SIZE
	.align		4
.L_454:
        /*0018*/ 	.byte	0x03, 0x19
        /*001a*/ 	.short	0x0280


	//----- nvinfo : EIATTR_KPARAM_INFO
	.align		4
        /*001c*/ 	.byte	0x04, 0x17
        /*001e*/ 	.short	(.L_456 - .L_455)
.L_455:
        /*0020*/ 	.word	0x00000000
        /*0024*/ 	.short	0x0000
        /*0026*/ 	.short	0x0000
        /*0028*/ 	.byte	0x00, 0xf0, 0x01, 0x0a


	//----- nvinfo : EIATTR_MAXREG_COUNT
	.align		4
.L_456:
        /*002c*/ 	.byte	0x03, 0x1b
        /*002e*/ 	.short	0x00ff


	//----- nvinfo : EIATTR_NUM_BARRIERS
	.align		4
        /*0030*/ 	.byte	0x02, 0x4c
        /*0032*/ 	.byte	0x01
	.zero		1


	//----- nvinfo : EIATTR_ANNOTATIONS
	.align		4
        /*0034*/ 	.byte	0x04, 0x55
        /*0036*/ 	.short	(.L_458 - .L_457)


	//   ....[0]....
.L_457:
        /* <DEDUP_REMOVED lines=16> */


	//----- nvinfo : EIATTR_MERCURY_ISA_VERSION
	.align		4
.L_458:
        /*0120*/ 	.byte	0x03, 0x5f
        /*0122*/ 	.short	0x0000


	//----- nvinfo : EIATTR_EXIT_INSTR_OFFSETS
	.align		4
        /*0124*/ 	.byte	0x04, 0x1c
        /*0126*/ 	.short	(.L_460 - .L_459)


	//   ....[0]....
.L_459:
        /*0128*/ 	.word	0x000000a0


	//   ....[1]....
        /*012c*/ 	.word	0x00008c00


	//----- nvinfo : EIATTR_CTAIDZ_USED
	.align		4
.L_460:
        /*0130*/ 	.byte	0x01, 0x04
	.zero		2


//--------------------- .nv.info._ZN5flash44flash_bwd_dq_dk_dv_loop_seqk_parallel_kernelI23Flash_bwd_kernel_traitsILi128ELi64ELi128ELi8ELi2ELi4ELi2ELb0ELb0EN7cutlass10bfloat16_tE19Flash_kernel_traitsILi128ELi64ELi128ELi8ES3_EELb0ELb1ELb0ELb0ELb1ELb1ELb1EEEvNS_16Flash_bwd_paramsE --------------------------
	.section	.nv.info._ZN5flash44flash_bwd_dq_dk_dv_loop_seqk_parallel_kernelI23Flash_bwd_kernel_traitsILi128ELi64ELi128ELi8ELi2ELi4ELi2ELb0ELb0EN7cutlass10bfloat16_tE19Flash_kernel_traitsILi128ELi64ELi128ELi8ES3_EELb0ELb1ELb0ELb0ELb1ELb1ELb1EEEvNS_16Flash_bwd_paramsE,"",@"SHT_CUDA_INFO"
	.sectionflags	@""
	.align	4


	//----- nvinfo : EIATTR_CUDA_API_VERSION
	.align		4
        /*0000*/ 	.byte	0x04, 0x37
        /*0002*/ 	.short	(.L_462 - .L_461)
.L_461:
        /*0004*/ 	.word	0x00000082


	//----- nvinfo : EIATTR_SW2861232_WAR
	.align		4
.L_462:
        /*0008*/ 	.byte	0x01, 0x35
	.zero		2


	//----- nvinfo : EIATTR_PARAM_CBANK
	.align		4
        /*000c*/ 	.byte	0x04, 0x0a
        /*000e*/ 	.short	(.L_464 - .L_463)
	.align		4
.L_463:
        /*0010*/ 	.word	index@(.nv.constant0._ZN5flash44flash_bwd_dq_dk_dv_loop_seqk_parallel_kernelI23Flash_bwd_kernel_traitsILi128ELi64ELi128ELi8ELi2ELi4ELi2ELb0ELb0EN7cutlass10bfloat16_tE19Flash_kernel_traitsILi128ELi64ELi128ELi8ES3_EELb0ELb1ELb0ELb0ELb1ELb1ELb1EEEvNS_16Flash_bwd_paramsE)
        /*0014*/ 	.short	0x0160
        /*0016*/ 	.short	0x0280


	//----- nvinfo : EIATTR_CBANK_PARAM_SIZE
	.align		4
.L_464:
        /*0018*/ 	.byte	0x03, 0x19
        /*001a*/ 	.short	0x0280


	//----- nvinfo : EIATTR_KPARAM_INFO
	.align		4
        /*001c*/ 	.byte	0x04, 0x17
        /*001e*/ 	.short	(.L_466 - .L_465)
.L_465:
        /*0020*/ 	.word	0x00000000
        /*0024*/ 	.short	0x0000
        /*0026*/ 	.short	0x0000
        /*0028*/ 	.byte	0x00, 0xf0, 0x01, 0x0a


	//----- nvinfo : EIATTR_MAXREG_COUNT
	.align		4
.L_466:
        /*002c*/ 	.byte	0x03, 0x1b
        /*002e*/ 	.short	0x00ff


	//----- nvinfo : EIATTR_NUM_BARRIERS
	.align		4
        /*0030*/ 	.byte	0x02, 0x4c
        /*0032*/ 	.byte	0x01
	.zero		1


	//----- nvinfo : EIATTR_ANNOTATIONS
	.align		4
        /*0034*/ 	.byte	0x04, 0x55
        /*0036*/ 	.short	(.L_468 - .L_467)


	//   ....[0]....
.L_467:
        /* <DEDUP_REMOVED lines=51> */


	//----- nvinfo : EIATTR_MERCURY_ISA_VERSION
	.align		4
.L_468:
        /*0350*/ 	.byte	0x03, 0x5f
        /*0352*/ 	.short	0x0000


	//----- nvinfo : EIATTR_EXIT_INSTR_OFFSETS
	.align		4
        /*0354*/ 	.byte	0x04, 0x1c
        /*0356*/ 	.short	(.L_470 - .L_469)


	//   ....[0]....
.L_469:
        /*0358*/ 	.word	0x000000a0


	//   ....[1]....
        /*035c*/ 	.word	0x00008890


	//----- nvinfo : EIATTR_CTAIDZ_USED
	.align		4
.L_470:
        /*0360*/ 	.byte	0x01, 0x04
	.zero		2


//--------------------- .nv.info._ZN5flash44flash_bwd_dq_dk_dv_loop_seqk_parallel_kernelI23Flash_bwd_kernel_traitsILi128ELi64ELi128ELi8ELi2ELi4ELi2ELb0ELb0EN7cutlass10bfloat16_tE19Flash_kernel_traitsILi128ELi64ELi128ELi8ES3_EELb1ELb1ELb0ELb0ELb0ELb1ELb0EEEvNS_16Flash_bwd_paramsE --------------------------
	.section	.nv.info._ZN5flash44flash_bwd_dq_dk_dv_loop_seqk_parallel_kernelI23Flash_bwd_kernel_traitsILi128ELi64ELi128ELi8ELi2ELi4ELi2ELb0ELb0EN7cutlass10bfloat16_tE19Flash_kernel_traitsILi128ELi64ELi128ELi8ES3_EELb1ELb1ELb0ELb0ELb0ELb1ELb0EEEvNS_16Flash_bwd_paramsE,"",@"SHT_CUDA_INFO"
	.sectionflags	@""
	.align	4


	//----- nvinfo : EIATTR_CUDA_API_VERSION
	.align		4
        /*0000*/ 	.byte	0x04, 0x37
        /*0002*/ 	.short	(.L_472 - .L_471)
.L_471:
        /*0004*/ 	.word	0x00000082


	//----- nvinfo : EIATTR_SW2861232_WAR
	.align		4
.L_472:
        /*0008*/ 	.byte	0x01, 0x35
	.zero		2


	//----- nvinfo : EIATTR_PARAM_CBANK
	.align		4
        /*000c*/ 	.byte	0x04, 0x0a
        /*000e*/ 	.short	(.L_474 - .L_473)
	.align		4
.L_473:
        /*0010*/ 	.word	index@(.nv.constant0._ZN5flash44flash_bwd_dq_dk_dv_loop_seqk_parallel_kernelI23Flash_bwd_kernel_traitsILi128ELi64ELi128ELi8ELi2ELi4ELi2ELb0ELb0EN7cutlass10bfloat16_tE19Flash_kernel_traitsILi128ELi64ELi128ELi8ES3_EELb1ELb1ELb0ELb0ELb0ELb1ELb0EEEvNS_16Flash_bwd_paramsE)
        /*0014*/ 	.short	0x0160
        /*0016*/ 	.short	0x0280


	//----- nvinfo : EIATTR_CBANK_PARAM_SIZE
	.align		4
.L_474:
        /*0018*/ 	.byte	0x03, 0x19
        /*001a*/ 	.short	0x0280


	//----- nvinfo : EIATTR_KPARAM_INFO
	.align		4
        /*001c*/ 	.byte	0x04, 0x17
        /*001e*/ 	.short	(.L_476 - .L_475)
.L_475:
        /*0020*/ 	.word	0x00000000
        /*0024*/ 	.short	0x0000
        /*0026*/ 	.short	0x0000
        /*0028*/ 	.byte	0x00, 0xf0, 0x01, 0x0a


	//----- nvinfo : EIATTR_MAXREG_COUNT
	.align		4
.L_476:
        /*002c*/ 	.byte	0x03, 0x1b
        /*002e*/ 	.short	0x00ff


	//----- nvinfo : EIATTR_NUM_BARRIERS
	.align		4
        /*0030*/ 	.byte	0x02, 0x4c
        /*0032*/ 	.byte	0x01
	.zero		1


	//----- nvinfo : EIATTR_ANNOTATIONS
	.align		4
        /*0034*/ 	.byte	0x04, 0x55
        /*0036*/ 	.short	(.L_478 - .L_477)


	//   ....[0]....
.L_477:
        /* <DEDUP_REMOVED lines=14> */


	//----- nvinfo : EIATTR_MERCURY_ISA_VERSION
	.align		4
.L_478:
        /*0108*/ 	.byte	0x03, 0x5f
        /*010a*/ 	.short	0x0000


	//----- nvinfo : EIATTR_EXIT_INSTR_OFFSETS
	.align		4
        /*010c*/ 	.byte	0x04, 0x1c
        /*010e*/ 	.short	(.L_480 - .L_479)


	//   ....[0]....
.L_479:
        /*0110*/ 	.word	0x000000a0


	//   ....[1]....
        /*0114*/ 	.word	0x0000ad20


	//----- nvinfo : EIATTR_CTAIDZ_USED
	.align		4
.L_480:
        /*0118*/ 	.byte	0x01, 0x04
	.zero		2


	//----- nvinfo : EIATTR_CRS_STACK_SIZE
	.align		4
        /*011c*/ 	.byte	0x04, 0x1e
        /*011e*/ 	.short	(.L_482 - .L_481)
.L_481:
        /*0120*/ 	.word	0x00000000
.L_482:


//--------------------- .nv.info._ZN5flash44flash_bwd_dq_dk_dv_loop_seqk_parallel_kernelI23Flash_bwd_kernel_traitsILi128ELi64ELi128ELi8ELi2ELi4ELi2ELb0ELb0EN7cutlass10bfloat16_tE19Flash_kernel_traitsILi128ELi64ELi128ELi8ES3_EELb0ELb1ELb0ELb0ELb0ELb1ELb1EEEvNS_16Flash_bwd_paramsE --------------------------
	.section	.nv.info._ZN5flash44flash_bwd_dq_dk_dv_loop_seqk_parallel_kernelI23Flash_bwd_kernel_traitsILi128ELi64ELi128ELi8ELi2ELi4ELi2ELb0ELb0EN7cutlass10bfloat16_tE19Flash_kernel_traitsILi128ELi64ELi128ELi8ES3_EELb0ELb1ELb0ELb0ELb0ELb1ELb1EEEvNS_16Flash_bwd_paramsE,"",@"SHT_CUDA_INFO"
	.sectionflags	@""
	.align	4


	//----- nvinfo : EIATTR_CUDA_API_VERSION
	.align		4
        /*0000*/ 	.byte	0x04, 0x37
        /*0002*/ 	.short	(.L_484 - .L_483)
.L_483:
        /*0004*/ 	.word	0x00000082


	//----- nvinfo : EIATTR_SW2861232_WAR
	.align		4
.L_484:
        /*0008*/ 	.byte	0x01, 0x35
	.zero		2


	//----- nvinfo : EIATTR_PARAM_CBANK
	.align		4
        /*000c*/ 	.byte	0x04, 0x0a
        /*000e*/ 	.short	(.L_486 - .L_485)
	.align		4
.L_485:
        /*0010*/ 	.word	index@(.nv.constant0._ZN5flash44flash_bwd_dq_dk_dv_loop_seqk_parallel_kernelI23Flash_bwd_kernel_traitsILi128ELi64ELi128ELi8ELi2ELi4ELi2ELb0ELb0EN7cutlass10bfloat16_tE19Flash_kernel_traitsILi128ELi64ELi128ELi8ES3_EELb0ELb1ELb0ELb0ELb0ELb1ELb1EEEvNS_16Flash_bwd_paramsE)
        /*0014*/ 	.short	0x0160
        /*0016*/ 	.short	0x0280


	//----- nvinfo : EIATTR_CBANK_PARAM_SIZE
	.align		4
.L_486:
        /*0018*/ 	.byte	0x03, 0x19
        /*001a*/ 	.short	0x0280


	//----- nvinfo : EIATTR_KPARAM_INFO
	.align		4
        /*001c*/ 	.byte	0x04, 0x17
        /*001e*/ 	.short	(.L_488 - .L_487)
.L_487:
        /*0020*/ 	.word	0x00000000
        /*0024*/ 	.short	0x0000
        /*0026*/ 	.short	0x0000
        /*0028*/ 	.byte	0x00, 0xf0, 0x01, 0x0a


	//----- nvinfo : EIATTR_MAXREG_COUNT
	.align		4
.L_488:
        /*002c*/ 	.byte	0x03, 0x1b
        /*002e*/ 	.short	0x00ff


	//----- nvinfo : EIATTR_NUM_BARRIERS
	.align		4
        /*0030*/ 	.byte	0x02, 0x4c
        /*0032*/ 	.byte	0x01
	.zero		1


	//----- nvinfo : EIATTR_ANNOTATIONS
	.align		4
        /*0034*/ 	.byte	0x04, 0x55
        /*0036*/ 	.short	(.L_490 - .L_489)


	//   ....[0]....
.L_489:
        /* <DEDUP_REMOVED lines=49> */


	//----- nvinfo : EIATTR_MERCURY_ISA_VERSION
	.align		4
.L_490:
        /*0338*/ 	.byte	0x03, 0x5f
        /*033a*/ 	.short	0x0000


	//----- nvinfo : EIATTR_EXIT_INSTR_OFFSETS
	.align		4
        /*033c*/ 	.byte	0x04, 0x1c
        /*033e*/ 	.short	(.L_492 - .L_491)


	//   ....[0]....
.L_491:
        /*0340*/ 	.word	0x000000a0


	//   ....[1]....
        /*0344*/ 	.word	0x0000a9a0


	//----- nvinfo : EIATTR_CTAIDZ_USED
	.align		4
.L_492:
        /*0348*/ 	.byte	0x01, 0x04
	.zero		2


	//----- nvinfo : EIATTR_CRS_STACK_SIZE
	.align		4
        /*034c*/ 	.byte	0x04, 0x1e
        /*034e*/ 	.short	(.L_494 - .L_493)
.L_493:
        /*0350*/ 	.word	0x00000000
.L_494:


//--------------------- .nv.info._ZN5flash44flash_bwd_dq_dk_dv_loop_seqk_parallel_kernelI23Flash_bwd_kernel_traitsILi128ELi64ELi128ELi8ELi2ELi4ELi2ELb0ELb0EN7cutlass10bfloat16_tE19Flash_kernel_traitsILi128ELi64ELi128ELi8ES3_EELb1ELb1ELb0ELb1ELb0ELb0ELb0EEEvNS_16Flash_bwd_paramsE --------------------------
	.section	.nv.info._ZN5flash44flash_bwd_dq_dk_dv_loop_seqk_parallel_kernelI23Flash_bwd_kernel_traitsILi128ELi64ELi128ELi8ELi2ELi4ELi2ELb0ELb0EN7cutlass10bfloat16_tE19Flash_kernel_traitsILi128ELi64ELi128ELi8ES3_EELb1ELb1ELb0ELb1ELb0ELb0ELb0EEEvNS_16Flash_bwd_paramsE,"",@"SHT_CUDA_INFO"
	.sectionflags	@""
	.align	4


	//----- nvinfo : EIATTR_CUDA_API_VERSION
	.align		4
        /*0000*/ 	.byte	0x04, 0x37
        /*0002*/ 	.short	(.L_496 - .L_495)
.L_495:
        /*0004*/ 	.word	0x00000082


	//----- nvinfo : EIATTR_SW2861232_WAR
	.align		4
.L_496:
        /*0008*/ 	.byte	0x01, 0x35
	.zero		2


	//----- nvinfo : EIATTR_PARAM_CBANK
	.align		4
        /*000c*/ 	.byte	0x04, 0x0a
        /*000e*/ 	.short	(.L_498 - .L_497)
	.align		4
.L_497:
        /*0010*/ 	.word	index@(.nv.constant0._ZN5flash44flash_bwd_dq_dk_dv_loop_seqk_parallel_kernelI23Flash_bwd_kernel_traitsILi128ELi64ELi128ELi8ELi2ELi4ELi2ELb0ELb0EN7cutlass10bfloat16_tE19Flash_kernel_traitsILi128ELi64ELi128ELi8ES3_EELb1ELb1ELb0ELb1ELb0ELb0ELb0EEEvNS_16Flash_bwd_paramsE)
        /*0014*/ 	.short	0x0160
        /*0016*/ 	.short	0x0280


	//----- nvinfo : EIATTR_CBANK_PARAM_SIZE
	.align		4
.L_498:
        /*0018*/ 	.byte	0x03, 0x19
        /*001a*/ 	.short	0x0280


	//----- nvinfo : EIATTR_KPARAM_INFO
	.align		4
        /*001c*/ 	.byte	0x04, 0x17
        /*001e*/ 	.short	(.L_500 - .L_499)
.L_499:
        /*0020*/ 	.word	0x00000000
        /*0024*/ 	.short	0x0000
        /*0026*/ 	.short	0x0000
        /*0028*/ 	.byte	0x00, 0xf0, 0x01, 0x0a


	//----- nvinfo : EIATTR_MAXREG_COUNT
	.align		4
.L_500:
        /*002c*/ 	.byte	0x03, 0x1b
        /*002e*/ 	.short	0x00ff


	//----- nvinfo : EIATTR_NUM_BARRIERS
	.align		4
        /*0030*/ 	.byte	0x02, 0x4c
        /*0032*/ 	.byte	0x01
	.zero		1


	//----- nvinfo : EIATTR_ANNOTATIONS
	.align		4
        /*0034*/ 	.byte	0x04, 0x55
        /*0036*/ 	.short	(.L_502 - .L_501)


	//   ....[0]....
.L_501:
        /* <DEDUP_REMOVED lines=36> */


	//----- nvinfo : EIATTR_MERCURY_ISA_VERSION
	.align		4
.L_502:
        /*0260*/ 	.byte	0x03, 0x5f
        /*0262*/ 	.short	0x0000


	//----- nvinfo : EIATTR_EXIT_INSTR_OFFSETS
	.align		4
        /*0264*/ 	.byte	0x04, 0x1c
        /*0266*/ 	.short	(.L_504 - .L_503)


	//   ....[0]....
.L_503:
        /*0268*/ 	.word	0x000000a0


	//   ....[1]....
        /*026c*/ 	.word	0x0000c480


	//----- nvinfo : EIATTR_CTAIDZ_USED
	.align		4
.L_504:
        /*0270*/ 	.byte	0x01, 0x04
	.zero		2


	//----- nvinfo : EIATTR_CRS_STACK_SIZE
	.align		4
        /*0274*/ 	.byte	0x04, 0x1e
        /*0276*/ 	.short	(.L_506 - .L_505)
.L_505:
        /*0278*/ 	.word	0x00000000
.L_506:


//--------------------- .nv.info._ZN5flash44flash_bwd_dq_dk_dv_loop_seqk_parallel_kernelI23Flash_bwd_kernel_traitsILi128ELi64ELi128ELi8ELi2ELi4ELi2ELb0ELb0EN7cutlass10bfloat16_tE19Flash_kernel_traitsILi128ELi64ELi128ELi8ES3_EELb0ELb1ELb0ELb1ELb0ELb0ELb1EEEvNS_16Flash_bwd_paramsE --------------------------
	.section	.nv.info._ZN5flash44flash_bwd_dq_dk_dv_loop_seqk_parallel_kernelI23Flash_bwd_kernel_traitsILi128ELi64ELi128ELi8ELi2ELi4ELi2ELb0ELb0EN7cutlass10bfloat16_tE19Flash_kernel_traitsILi128ELi64ELi128ELi8ES3_EELb0ELb1ELb0ELb1ELb0ELb0ELb1EEEvNS_16Flash_bwd_paramsE,"",@"SHT_CUDA_INFO"
	.sectionflags	@""
	.align	4


	//----- nvinfo : EIATTR_CUDA_API_VERSION
	.align		4
        /*0000*/ 	.byte	0x04, 0x37
        /*0002*/ 	.short	(.L_508 - .L_507)
.L_507:
        /*0004*/ 	.word	0x00000082


	//----- nvinfo : EIATTR_SW2861232_WAR
	.align		4
.L_508:
        /*0008*/ 	.byte	0x01, 0x35
	.zero		2


	//----- nvinfo : EIATTR_PARAM_CBANK
	.align		4
        /*000c*/ 	.byte	0x04, 0x0a
        /*000e*/ 	.short	(.L_510 - .L_509)
	.align		4
.L_509:
        /*0010*/ 	.word	index@(.nv.constant0._ZN5flash44flash_bwd_dq_dk_dv_loop_seqk_parallel_kernelI23Flash_bwd_kernel_traitsILi128ELi64ELi128ELi8ELi2ELi4ELi2ELb0ELb0EN7cutlass10bfloat16_tE19Flash_kernel_traitsILi128ELi64ELi128ELi8ES3_EELb0ELb1ELb0ELb1ELb0ELb0ELb1EEEvNS_16Flash_bwd_paramsE)
        /*0014*/ 	.short	0x0160
        /*0016*/ 	.short	0x0280


	//----- nvinfo : EIATTR_CBANK_PARAM_SIZE
	.align		4
.L_510:
        /*0018*/ 	.byte	0x03, 0x19
        /*001a*/ 	.short	0x0280


	//----- nvinfo : EIATTR_KPARAM_INFO
	.align		4
        /*001c*/ 	.byte	0x04, 0x17
        /*001e*/ 	.short	(.L_512 - .L_511)
.L_511:
        /*0020*/ 	.word	0x00000000
        /*0024*/ 	.short	0x0000
        /*0026*/ 	.short	0x0000
        /*0028*/ 	.byte	0x00, 0xf0, 0x01, 0x0a


	//----- nvinfo : EIATTR_MAXREG_COUNT
	.align		4
.L_512:
        /*002c*/ 	.byte	0x03, 0x1b
        /*002e*/ 	.short	0x00ff


	//----- nvinfo : EIATTR_NUM_BARRIERS
	.align		4
        /*0030*/ 	.byte	0x02, 0x4c
        /*0032*/ 	.byte	0x01
	.zero		1


	//----- nvinfo : EIATTR_ANNOTATIONS
	.align		4
        /*0034*/ 	.byte	0x04, 0x55
        /*0036*/ 	.short	(.L_514 - .L_513)


	//   ....[0]....
.L_513:
        /* <DEDUP_REMOVED lines=56> */


	//----- nvinfo : EIATTR_MERCURY_ISA_VERSION
	.align		4
.L_514:
        /*03a8*/ 	.byte	0x03, 0x5f
        /*03aa*/ 	.short	0x0000


	//----- nvinfo : EIATTR_EXIT_INSTR_OFFSETS
	.align		4
        /*03ac*/ 	.byte	0x04, 0x1c
        /*03ae*/ 	.short	(.L_516 - .L_515)


	//   ....[0]....
.L_515:
        /*03b0*/ 	.word	0x000000a0


	//   ....[1]....
        /*03b4*/ 	.word	0x0000bd00


	//----- nvinfo : EIATTR_CTAIDZ_USED
	.align		4
.L_516:
        /*03b8*/ 	.byte	0x01, 0x04
	.zero		2


	//----- nvinfo : EIATTR_CRS_STACK_SIZE
	.align		4
        /*03bc*/ 	.byte	0x04, 0x1e
        /*03be*/ 	.short	(.L_518 - .L_517)
.L_517:
        /*03c0*/ 	.word	0x00000000
.L_518:


//--------------------- .nv.info._ZN5flash25flash_bwd_dot_do_o_kernelILb0E23Flash_bwd_kernel_traitsILi128ELi64ELi128ELi8ELi2ELi4ELi2ELb0ELb0EN7cutlass10bfloat16_tE19Flash_kernel_traitsILi128ELi64ELi128ELi8ES3_EEEEvNS_16Flash_bwd_paramsE --------------------------
	.section	.nv.info._ZN5flash25flash_bwd_dot_do_o_kernelILb0E23Flash_bwd_kernel_traitsILi128ELi64ELi128ELi8ELi2ELi4ELi2ELb0ELb0EN7cutlass10bfloat16_tE19Flash_kernel_traitsILi128ELi64ELi128ELi8ES3_EEEEvNS_16Flash_bwd_paramsE,"",@"SHT_CUDA_INFO"
	.sectionflags	@""
	.align	4


	//----- nvinfo : EIATTR_CUDA_API_VERSION
	.align		4
        /*0000*/ 	.byte	0x04, 0x37
        /*0002*/ 	.short	(.L_520 - .L_519)
.L_519:
        /*0004*/ 	.word	0x00000082


	//----- nvinfo : EIATTR_SW2861232_WAR
	.align		4
.L_520:
        /*0008*/ 	.byte	0x01, 0x35
	.zero		2


	//----- nvinfo : EIATTR_PARAM_CBANK
	.align		4
        /*000c*/ 	.byte	0x04, 0x0a
        /*000e*/ 	.short	(.L_522 - .L_521)
	.align		4
.L_521:
        /*0010*/ 	.word	index@(.nv.constant0._ZN5flash25flash_bwd_dot_do_o_kernelILb0E23Flash_bwd_kernel_traitsILi128ELi64ELi128ELi8ELi2ELi4ELi2ELb0ELb0EN7cutlass10bfloat16_tE19Flash_kernel_traitsILi128ELi64ELi128ELi8ES3_EEEEvNS_16Flash_bwd_paramsE)
        /*0014*/ 	.short	0x0160
        /*0016*/ 	.short	0x0280


	//----- nvinfo : EIATTR_CBANK_PARAM_SIZE
	.align		4
.L_522:
        /*0018*/ 	.byte	0x03, 0x19
        /*001a*/ 	.short	0x0280


	//----- nvinfo : EIATTR_KPARAM_INFO
	.align		4
        /*001c*/ 	.byte	0x04, 0x17
        /*001e*/ 	.short	(.L_524 - .L_523)
.L_523:
        /*0020*/ 	.word	0x00000000
        /*0024*/ 	.short	0x0000
        /*0026*/ 	.short	0x0000
        /*0028*/ 	.byte	0x00, 0xf0, 0x01, 0x0a


	//----- nvinfo : EIATTR_MAXREG_COUNT
	.align		4
.L_524:
        /*002c*/ 	.byte	0x03, 0x1b
        /*002e*/ 	.short	0x00ff


	//----- nvinfo : EIATTR_MERCURY_ISA_VERSION
	.align		4
        /*0030*/ 	.byte	0x03, 0x5f
        /*0032*/ 	.short	0x0000


	//----- nvinfo : EIATTR_COOP_GROUP_MASK_REGIDS
	.align		4
        /*0034*/ 	.byte	0x04, 0x29
        /*0036*/ 	.short	(.L_526 - .L_525)


	//   ....[0]....
.L_525:
        /*0038*/ 	.word	0xffffffff


	//   ....[1]....
        /*003c*/ 	.word	0xffffffff


	//   ....[2]....
        /*0040*/ 	.word	0xffffffff


	//   ....[3]....
        /*0044*/ 	.word	0xffffffff


	//   ....[4]....
        /*0048*/ 	.word	0xffffffff


	//   ....[5]....
        /*004c*/ 	.word	0xffffffff


	//----- nvinfo : EIATTR_COOP_GROUP_INSTR_OFFSETS
	.align		4
.L_526:
        /*0050*/ 	.byte	0x04, 0x28
        /*0052*/ 	.short	(.L_528 - .L_527)


	//   ....[0]....
.L_527:
        /*0054*/ 	.word	0x00001030


	//   ....[1]....
        /*0058*/ 	.word	0x00001050


	//   ....[2]....
        /*005c*/ 	.word	0x00001070


	//   ....[3]....
        /*0060*/ 	.word	0x00001090


	//   ....[4]....
        /*0064*/ 	.word	0x000010d0


	//   ....[5]....
        /*0068*/ 	.word	0x00001110


	//----- nvinfo : EIATTR_EXIT_INSTR_OFFSETS
	.align		4
.L_528:
        /*006c*/ 	.byte	0x04, 0x1c
        /*006e*/ 	.short	(.L_530 - .L_529)


	//   ....[0]....
.L_529:
        /*0070*/ 	.word	0x00000120


	//   ....[1]....
        /*0074*/ 	.word	0x00001170


	//   ....[2]....
        /*0078*/ 	.word	0x000011a0


	//----- nvinfo : EIATTR_CTAIDZ_USED
	.align		4
.L_530:
        /*007c*/ 	.byte	0x01, 0x04
	.zero		2


	//----- nvinfo : EIATTR_CRS_STACK_SIZE
	.align		4
        /*0080*/ 	.byte	0x04, 0x1e
        /*0082*/ 	.short	(.L_532 - .L_531)
.L_531:
        /*0084*/ 	.word	0x00000000
.L_532:


//--------------------- .nv.info._ZN5flash25flash_bwd_dot_do_o_kernelILb1E23Flash_bwd_kernel_traitsILi128ELi64ELi128ELi8ELi2ELi4ELi2ELb0ELb0EN7cutlass10bfloat16_tE19Flash_kernel_traitsILi128ELi64ELi128ELi8ES3_EEEEvNS_16Flash_bwd_paramsE --------------------------
	.section	.nv.info._ZN5flash25flash_bwd_dot_do_o_kernelILb1E23Flash_bwd_kernel_traitsILi128ELi64ELi128ELi8ELi2ELi4ELi2ELb0ELb0EN7cutlass10bfloat16_tE19Flash_kernel_traitsILi128ELi64ELi128ELi8ES3_EEEEvNS_16Flash_bwd_paramsE,"",@"SHT_CUDA_INFO"
	.sectionflags	@""
	.align	4


	//----- nvinfo : EIATTR_CUDA_API_VERSION
	.align		4
        /*0000*/ 	.byte	0x04, 0x37
        /*0002*/ 	.short	(.L_534 - .L_533)
.L_533:
        /*0004*/ 	.word	0x00000082


	//----- nvinfo : EIATTR_SW2861232_WAR
	.align		4
.L_534:
        /*0008*/ 	.byte	0x01, 0x35
	.zero		2


	//----- nvinfo : EIATTR_PARAM_CBANK
	.align		4
        /*000c*/ 	.byte	0x04, 0x0a
        /*000e*/ 	.short	(.L_536 - .L_535)
	.align		4
.L_535:
        /*0010*/ 	.word	index@(.nv.constant0._ZN5flash25flash_bwd_dot_do_o_kernelILb1E23Flash_bwd_kernel_traitsILi128ELi64ELi128ELi8ELi2ELi4ELi2ELb0ELb0EN7cutlass10bfloat16_tE19Flash_kernel_traitsILi128ELi64ELi128ELi8ES3_EEEEvNS_16Flash_bwd_paramsE)
        /*0014*/ 	.short	0x0160
        /*0016*/ 	.short	0x0280


	//----- nvinfo : EIATTR_CBANK_PARAM_SIZE
	.align		4
.L_536:
        /*0018*/ 	.byte	0x03, 0x19
        /*001a*/ 	.short	0x0280


	//----- nvinfo : EIATTR_KPARAM_INFO
	.align		4
        /*001c*/ 	.byte	0x04, 0x17
        /*001e*/ 	.short	(.L_538 - .L_537)
.L_537:
        /*0020*/ 	.word	0x00000000
        /*0024*/ 	.short	0x0000
        /*0026*/ 	.short	0x0000
        /*0028*/ 	.byte	0x00, 0xf0, 0x01, 0x0a


	//----- nvinfo : EIATTR_MAXREG_COUNT
	.align		4
.L_538:
        /*002c*/ 	.byte	0x03, 0x1b
        /*002e*/ 	.short	0x00ff


	//----- nvinfo : EIATTR_MERCURY_ISA_VERSION
	.align		4
        /*0030*/ 	.byte	0x03, 0x5f
        /*0032*/ 	.short	0x0000


	//----- nvinfo : EIATTR_COOP_GROUP_MASK_REGIDS
	.align		4
        /*0034*/ 	.byte	0x04, 0x29
        /*0036*/ 	.short	(.L_540 - .L_539)


	//   ....[0]....
.L_539:
        /*0038*/ 	.word	0xffffffff


	//   ....[1]....
        /*003c*/ 	.word	0xffffffff


	//   ....[2]....
        /*0040*/ 	.word	0xffffffff


	//   ....[3]....
        /*0044*/ 	.word	0xffffffff


	//   ....[4]....
        /*0048*/ 	.word	0xffffffff


	//   ....[5]....
        /*004c*/ 	.word	0xffffffff


	//----- nvinfo : EIATTR_COOP_GROUP_INSTR_OFFSETS
	.align		4
.L_540:
        /*0050*/ 	.byte	0x04, 0x28
        /*0052*/ 	.short	(.L_542 - .L_541)


	//   ....[0]....
.L_541:
        /*0054*/ 	.word	0x00001350


	//   ....[1]....
        /*0058*/ 	.word	0x00001360


	//   ....[2]....
        /*005c*/ 	.word	0x00001390


	//   ....[3]....
        /*0060*/ 	.word	0x000013a0


	//   ....[4]....
        /*0064*/ 	.word	0x000013e0


	//   ....[5]....
        /*0068*/ 	.word	0x00001420


	//----- nvinfo : EIATTR_EXIT_INSTR_OFFSETS
	.align		4
.L_542:
        /*006c*/ 	.byte	0x04, 0x1c
        /*006e*/ 	.short	(.L_544 - .L_543)


	//   ....[0]....
.L_543:
        /*0070*/ 	.word	0x00000120


	//   ....[1]....
        /*0074*/ 	.word	0x00001580


	//----- nvinfo : EIATTR_CTAIDZ_USED
	.align		4
.L_544:
        /*0078*/ 	.byte	0x01, 0x04
	.zero		2


	//----- nvinfo : EIATTR_CRS_STACK_SIZE
	.align		4
        /*007c*/ 	.byte	0x04, 0x1e
        /*007e*/ 	.short	(.L_546 - .L_545)
.L_545:
        /*0080*/ 	.word	0x00000000
.L_546:


//--------------------- .nv.callgraph             --------------------------
	.section	.nv.callgraph,"",@"SHT_CUDA_CALLGRAPH"
	.align	4
	.sectionentsize	8
	.align		4
        /*0000*/ 	.word	0x00000000
	.align		4
        /*0004*/ 	.word	0xffffffff
	.align		4
        /*0008*/ 	.word	0x00000000
	.align		4
        /*000c*/ 	.word	0xfffffffe
	.align		4
        /*0010*/ 	.word	0x00000000
	.align		4
        /*0014*/ 	.word	0xfffffffd
	.align		4
        /*0018*/ 	.word	0x00000000
	.align		4
        /*001c*/ 	.word	0xfffffffc


//--------------------- .nv.rel.action            --------------------------
	.section	.nv.rel.action,"",@"SHT_CUDA_RELOCINFO"
	.align	8
	.sectionentsize	8
        /*0000*/ 	.byte	0x73, 0x00, 0x00, 0x00, 0x00, 0x00, 0x00, 0x00, 0x00, 0x00, 0x00, 0x11, 0x25, 0x00, 0x05, 0x36


//--------------------- .nv.constant4             --------------------------
	.section	.nv.constant4,"a",@progbits
	.align	8
	.align		8
.nv.constant4:
        /*0000*/ 	.dword	_ZN73_INTERNAL_b970be25_37_flash_bwd_hdim128_bf16_causal_sm80_cu_ea41c527_28164cuda3std3__45__cpo5beginE
	.align		8
        /*0008*/ 	.dword	_ZN73_INTERNAL_b970be25_37_flash_bwd_hdim128_bf16_causal_sm80_cu_ea41c527_28164cuda3std3__45__cpo3endE
	.align		8
        /*0010*/ 	.dword	_ZN73_INTERNAL_b970be25_37_flash_bwd_hdim128_bf16_causal_sm80_cu_ea41c527_28164cuda3std3__45__cpo6cbeginE
	.align		8
        /*0018*/ 	.dword	_ZN73_INTERNAL_b970be25_37_flash_bwd_hdim128_bf16_causal_sm80_cu_ea41c527_28164cuda3std3__45__cpo4cendE
	.align		8
        /*0020*/ 	.dword	_ZN73_INTERNAL_b970be25_37_flash_bwd_hdim128_bf16_causal_sm80_cu_ea41c527_28164cuda3std3__475_GLOBAL__N__b970be25_37_flash_bwd_hdim128_bf16_causal_sm80_cu_ea41c527_28166ignoreE
	.align		8
        /*0028*/ 	.dword	_ZN73_INTERNAL_b970be25_37_flash_bwd_hdim128_bf16_causal_sm80_cu_ea41c527_28164cuda3std3__419piecewise_constructE
	.align		8
        /*0030*/ 	.dword	_ZN73_INTERNAL_b970be25_37_flash_bwd_hdim128_bf16_causal_sm80_cu_ea41c527_28164cuda3std3__48in_placeE
	.align		8
        /*0038*/ 	.dword	_ZN73_INTERNAL_b970be25_37_flash_bwd_hdim128_bf16_causal_sm80_cu_ea41c527_28164cuda3std6ranges3__45__cpo4swapE
	.align		8
        /*0040*/ 	.dword	_ZN73_INTERNAL_b970be25_37_flash_bwd_hdim128_bf16_causal_sm80_cu_ea41c527_28164cuda3std6ranges3__45__cpo9iter_moveE
	.align		8
        /*0048*/ 	.dword	_ZN73_INTERNAL_b970be25_37_flash_bwd_hdim128_bf16_causal_sm80_cu_ea41c527_28164cute7productE
	.align		8
        /*0050*/ 	.dword	_ZN73_INTERNAL_b970be25_37_flash_bwd_hdim128_bf16_causal_sm80_cu_ea41c527_28164cute1_E


//--------------------- .nv.constant0._ZN5flash44flash_bwd_dq_dk_dv_loop_seqk_parallel_kernelI23Flash_bwd_kernel_traitsILi128ELi64ELi64ELi8ELi4ELi2ELi2ELb1ELb0EN7cutlass10bfloat16_tE19Flash_kernel_traitsILi128ELi64ELi64ELi8ES3_EELb0ELb1ELb0ELb0ELb0ELb0ELb0EEEvNS_16Flash_bwd_paramsE --------------------------
	.section	.nv.constant0._ZN5flash44flash_bwd_dq_dk_dv_loop_seqk_parallel_kernelI23Flash_bwd_kernel_traitsILi128ELi64ELi64ELi8ELi4ELi2ELi2ELb1ELb0EN7cutlass10bfloat16_tE19Flash_kernel_traitsILi128ELi64ELi64ELi8ES3_EELb0ELb1ELb0ELb0ELb0ELb0ELb0EEEvNS_16Flash_bwd_paramsE,"a",@progbits
	.sectionflags	@""
	.align	4
.nv.constant0._ZN5flash44flash_bwd_dq_dk_dv_loop_seqk_parallel_kernelI23Flash_bwd_kernel_traitsILi128ELi64ELi64ELi8ELi4ELi2ELi2ELb1ELb0EN7cutlass10bfloat16_tE19Flash_kernel_traitsILi128ELi64ELi64ELi8ES3_EELb0ELb1ELb0ELb0ELb0ELb0ELb0EEEvNS_16Flash_bwd_paramsE:
	.zero		992


//--------------------- .nv.constant0._ZN5flash44flash_bwd_dq_dk_dv_loop_seqk_parallel_kernelI23Flash_bwd_kernel_traitsILi128ELi64ELi64ELi8ELi4ELi2ELi2ELb1ELb0EN7cutlass10bfloat16_tE19Flash_kernel_traitsILi128ELi64ELi64ELi8ES3_EELb0ELb1ELb0ELb0ELb1ELb1ELb0EEEvNS_16Flash_bwd_paramsE --------------------------
	.section	.nv.constant0._ZN5flash44flash_bwd_dq_dk_dv_loop_seqk_parallel_kernelI23Flash_bwd_kernel_traitsILi128ELi64ELi64ELi8ELi4ELi2ELi2ELb1ELb0EN7cutlass10bfloat16_tE19Flash_kernel_traitsILi128ELi64ELi64ELi8ES3_EELb0ELb1ELb0ELb0ELb1ELb1ELb0EEEvNS_16Flash_bwd_paramsE,"a",@progbits
	.sectionflags	@""
	.align	4
.nv.constant0._ZN5flash44flash_bwd_dq_dk_dv_loop_seqk_parallel_kernelI23Flash_bwd_kernel_traitsILi128ELi64ELi64ELi8ELi4ELi2ELi2ELb1ELb0EN7cutlass10bfloat16_tE19Flash_kernel_traitsILi128ELi64ELi64ELi8ES3_EELb0ELb1ELb0ELb0ELb1ELb1ELb0EEEvNS_16Flash_bwd_paramsE:
	.zero		992


//--------------------- .nv.constant0._ZN5flash44flash_bwd_dq_dk_dv_loop_seqk_parallel_kernelI23Flash_bwd_kernel_traitsILi128ELi64ELi64ELi8ELi4ELi2ELi2ELb1ELb0EN7cutlass10bfloat16_tE19Flash_kernel_traitsILi128ELi64ELi64ELi8ES3_EELb0ELb1ELb0ELb0ELb0ELb1ELb0EEEvNS_16Flash_bwd_paramsE --------------------------
	.section	.nv.constant0._ZN5flash44flash_bwd_dq_dk_dv_loop_seqk_parallel_kernelI23Flash_bwd_kernel_traitsILi128ELi64ELi64ELi8ELi4ELi2ELi2ELb1ELb0EN7cutlass10bfloat16_tE19Flash_kernel_traitsILi128ELi64ELi64ELi8ES3_EELb0ELb1ELb0ELb0ELb0ELb1ELb0EEEvNS_16Flash_bwd_paramsE,"a",@progbits
	.sectionflags	@""
	.align	4
.nv.constant0._ZN5flash44flash_bwd_dq_dk_dv_loop_seqk_parallel_kernelI23Flash_bwd_kernel_traitsILi128ELi64ELi64ELi8ELi4ELi2ELi2ELb1ELb0EN7cutlass10bfloat16_tE19Flash_kernel_traitsILi128ELi64ELi64ELi8ES3_EELb0ELb1ELb0ELb0ELb0ELb1ELb0EEEvNS_16Flash_bwd_paramsE:
	.zero		992


//--------------------- .nv.constant0._ZN5flash44flash_bwd_dq_dk_dv_loop_seqk_parallel_kernelI23Flash_bwd_kernel_traitsILi128ELi64ELi64ELi8ELi4ELi2ELi2ELb1ELb0EN7cutlass10bfloat16_tE19Flash_kernel_traitsILi128ELi64ELi64ELi8ES3_EELb0ELb1ELb0ELb1ELb0ELb0ELb0EEEvNS_16Flash_bwd_paramsE --------------------------
	.section	.nv.constant0._ZN5flash44flash_bwd_dq_dk_dv_loop_seqk_parallel_kernelI23Flash_bwd_kernel_traitsILi128ELi64ELi64ELi8ELi4ELi2ELi2ELb1ELb0EN7cutlass10bfloat16_tE19Flash_kernel_traitsILi128ELi64ELi64ELi8ES3_EELb0ELb1ELb0ELb1ELb0ELb0ELb0EEEvNS_16Flash_bwd_paramsE,"a",@progbits
	.sectionflags	@""
	.align	4
.nv.constant0._ZN5flash44flash_bwd_dq_dk_dv_loop_seqk_parallel_kernelI23Flash_bwd_kernel_traitsILi128ELi64ELi64ELi8ELi4ELi2ELi2ELb1ELb0EN7cutlass10bfloat16_tE19Flash_kernel_traitsILi128ELi64ELi64ELi8ES3_EELb0ELb1ELb0ELb1ELb0ELb0ELb0EEEvNS_16Flash_bwd_paramsE:
	.zero		992


//--------------------- .nv.constant0._ZN5flash44flash_bwd_dq_dk_dv_loop_seqk_parallel_kernelI23Flash_bwd_kernel_traitsILi128ELi64ELi128ELi8ELi2ELi4ELi2ELb0ELb0EN7cutlass10bfloat16_tE19Flash_kernel_traitsILi128ELi64ELi128ELi8ES3_EELb0ELb1ELb0ELb0ELb0ELb0ELb0EEEvNS_16Flash_bwd_paramsE --------------------------
	.section	.nv.constant0._ZN5flash44flash_bwd_dq_dk_dv_loop_seqk_parallel_kernelI23Flash_bwd_kernel_traitsILi128ELi64ELi128ELi8ELi2ELi4ELi2ELb0ELb0EN7cutlass10bfloat16_tE19Flash_kernel_traitsILi128ELi64ELi128ELi8ES3_EELb0ELb1ELb0ELb0ELb0ELb0ELb0EEEvNS_16Flash_bwd_paramsE,"a",@progbits
	.sectionflags	@""
	.align	4
.nv.constant0._ZN5flash44flash_bwd_dq_dk_dv_loop_seqk_parallel_kernelI23Flash_bwd_kernel_traitsILi128ELi64ELi128ELi8ELi2ELi4ELi2ELb0ELb0EN7cutlass10bfloat16_tE19Flash_kernel_traitsILi128ELi64ELi128ELi8ES3_EELb0ELb1ELb0ELb0ELb0ELb0ELb0EEEvNS_16Flash_bwd_paramsE:
	.zero		992


//--------------------- .nv.constant0._ZN5flash44flash_bwd_dq_dk_dv_loop_seqk_parallel_kernelI23Flash_bwd_kernel_traitsILi128ELi64ELi128ELi8ELi2ELi4ELi2ELb0ELb0EN7cutlass10bfloat16_tE19Flash_kernel_traitsILi128ELi64ELi128ELi8ES3_EELb0ELb1ELb0ELb0ELb1ELb1ELb0EEEvNS_16Flash_bwd_paramsE --------------------------
	.section	.nv.constant0._ZN5flash44flash_bwd_dq_dk_dv_loop_seqk_parallel_kernelI23Flash_bwd_kernel_traitsILi128ELi64ELi128ELi8ELi2ELi4ELi2ELb0ELb0EN7cutlass10bfloat16_tE19Flash_kernel_traitsILi128ELi64ELi128ELi8ES3_EELb0ELb1ELb0ELb0ELb1ELb1ELb0EEEvNS_16Flash_bwd_paramsE,"a",@progbits
	.sectionflags	@""
	.align	4
.nv.constant0._ZN5flash44flash_bwd_dq_dk_dv_loop_seqk_parallel_kernelI23Flash_bwd_kernel_traitsILi128ELi64ELi128ELi8ELi2ELi4ELi2ELb0ELb0EN7cutlass10bfloat16_tE19Flash_kernel_traitsILi128ELi64ELi128ELi8ES3_EELb0ELb1ELb0ELb0ELb1ELb1ELb0EEEvNS_16Flash_bwd_paramsE:
	.zero		992


//--------------------- .nv.constant0._ZN5flash44flash_bwd_dq_dk_dv_loop_seqk_parallel_kernelI23Flash_bwd_kernel_traitsILi128ELi64ELi128ELi8ELi2ELi4ELi2ELb0ELb0EN7cutlass10bfloat16_tE19Flash_kernel_traitsILi128ELi64ELi128ELi8ES3_EELb0ELb1ELb0ELb0ELb0ELb1ELb0EEEvNS_16Flash_bwd_paramsE --------------------------
	.section	.nv.constant0._ZN5flash44flash_bwd_dq_dk_dv_loop_seqk_parallel_kernelI23Flash_bwd_kernel_traitsILi128ELi64ELi128ELi8ELi2ELi4ELi2ELb0ELb0EN7cutlass10bfloat16_tE19Flash_kernel_traitsILi128ELi64ELi128ELi8ES3_EELb0ELb1ELb0ELb0ELb0ELb1ELb0EEEvNS_16Flash_bwd_paramsE,"a",@progbits
	.sectionflags	@""
	.align	4
.nv.constant0._ZN5flash44flash_bwd_dq_dk_dv_loop_seqk_parallel_kernelI23Flash_bwd_kernel_traitsILi128ELi64ELi128ELi8ELi2ELi4ELi2ELb0ELb0EN7cutlass10bfloat16_tE19Flash_kernel_traitsILi128ELi64ELi128ELi8ES3_EELb0ELb1ELb0ELb0ELb0ELb1ELb0EEEvNS_16Flash_bwd_paramsE:
	.zero		992


//--------------------- .nv.constant0._ZN5flash44flash_bwd_dq_dk_dv_loop_seqk_parallel_kernelI23Flash_bwd_kernel_traitsILi128ELi64ELi128ELi8ELi2ELi4ELi2ELb0ELb0EN7cutlass10bfloat16_tE19Flash_kernel_traitsILi128ELi64ELi128ELi8ES3_EELb0ELb1ELb0ELb1ELb0ELb0ELb0EEEvNS_16Flash_bwd_paramsE --------------------------
	.section	.nv.constant0._ZN5flash44flash_bwd_dq_dk_dv_loop_seqk_parallel_kernelI23Flash_bwd_kernel_traitsILi128ELi64ELi128ELi8ELi2ELi4ELi2ELb0ELb0EN7cutlass10bfloat16_tE19Flash_kernel_traitsILi128ELi64ELi128ELi8ES3_EELb0ELb1ELb0ELb1ELb0ELb0ELb0EEEvNS_16Flash_bwd_paramsE,"a",@progbits
	.sectionflags	@""
	.align	4
.nv.constant0._ZN5flash44flash_bwd_dq_dk_dv_loop_seqk_parallel_kernelI23Flash_bwd_kernel_traitsILi128ELi64ELi128ELi8ELi2ELi4ELi2ELb0ELb0EN7cutlass10bfloat16_tE19Flash_kernel_traitsILi128ELi64ELi128ELi8ES3_EELb0ELb1ELb0ELb1ELb0ELb0ELb0EEEvNS_16Flash_bwd_paramsE:
	.zero		992


//--------------------- .nv.constant0._ZN5flash27flash_bwd_convert_dq_kernelI23Flash_bwd_kernel_traitsILi128ELi64ELi64ELi8ELi4ELi2ELi2ELb1ELb0EN7cutlass10bfloat16_tE19Flash_kernel_traitsILi128ELi64ELi64ELi8ES3_EEEEvNS_16Flash_bwd_paramsEi --------------------------
	.section	.nv.constant0._ZN5flash27flash_bwd_convert_dq_kernelI23Flash_bwd_kernel_traitsILi128ELi64ELi64ELi8ELi4ELi2ELi2ELb1ELb0EN7cutlass10bfloat16_tE19Flash_kernel_traitsILi128ELi64ELi64ELi8ES3_EEEEvNS_16Flash_bwd_paramsEi,"a",@progbits
	.sectionflags	@""
	.align	4
.nv.constant0._ZN5flash27flash_bwd_convert_dq_kernelI23Flash_bwd_kernel_traitsILi128ELi64ELi64ELi8ELi4ELi2ELi2ELb1ELb0EN7cutlass10bfloat16_tE19Flash_kernel_traitsILi128ELi64ELi64ELi8ES3_EEEEvNS_16Flash_bwd_paramsEi:
	.zero		996


//--------------------- .nv.constant0._ZN5flash44flash_bwd_dq_dk_dv_loop_seqk_parallel_kernelI23Flash_bwd_kernel_traitsILi128ELi64ELi64ELi8ELi4ELi2ELi2ELb1ELb0EN7cutlass10bfloat16_tE19Flash_kernel_traitsILi128ELi64ELi64ELi8ES3_EELb1ELb1ELb0ELb0ELb0ELb0ELb0EEEvNS_16Flash_bwd_paramsE --------------------------
	.section	.nv.constant0._ZN5flash44flash_bwd_dq_dk_dv_loop_seqk_parallel_kernelI23Flash_bwd_kernel_traitsILi128ELi64ELi64ELi8ELi4ELi2ELi2ELb1ELb0EN7cutlass10bfloat16_tE19Flash_kernel_traitsILi128ELi64ELi64ELi8ES3_EELb1ELb1ELb0ELb0ELb0ELb0ELb0EEEvNS_16Flash_bwd_paramsE,"a",@progbits
	.sectionflags	@""
	.align	4
.nv.constant0._ZN5flash44flash_bwd_dq_dk_dv_loop_seqk_parallel_kernelI23Flash_bwd_kernel_traitsILi128ELi64ELi64ELi8ELi4ELi2ELi2ELb1ELb0EN7cutlass10bfloat16_tE19Flash_kernel_traitsILi128ELi64ELi64ELi8ES3_EELb1ELb1ELb0ELb0ELb0ELb0ELb0EEEvNS_16Flash_bwd_paramsE:
	.zero		992


//--------------------- .nv.constant0._ZN5flash44flash_bwd_dq_dk_dv_loop_seqk_parallel_kernelI23Flash_bwd_kernel_traitsILi128ELi64ELi64ELi8ELi4ELi2ELi2ELb1ELb0EN7cutlass10bfloat16_tE19Flash_kernel_traitsILi128ELi64ELi64ELi8ES3_EELb0ELb1ELb0ELb0ELb0ELb0ELb1EEEvNS_16Flash_bwd_paramsE --------------------------
	.section	.nv.constant0._ZN5flash44flash_bwd_dq_dk_dv_loop_seqk_parallel_kernelI23Flash_bwd_kernel_traitsILi128ELi64ELi64ELi8ELi4ELi2ELi2ELb1ELb0EN7cutlass10bfloat16_tE19Flash_kernel_traitsILi128ELi64ELi64ELi8ES3_EELb0ELb1ELb0ELb0ELb0ELb0ELb1EEEvNS_16Flash_bwd_paramsE,"a",@progbits
	.sectionflags	@""
	.align	4
.nv.constant0._ZN5flash44flash_bwd_dq_dk_dv_loop_seqk_parallel_kernelI23Flash_bwd_kernel_traitsILi128ELi64ELi64ELi8ELi4ELi2ELi2ELb1ELb0EN7cutlass10bfloat16_tE19Flash_kernel_traitsILi128ELi64ELi64ELi8ES3_EELb0ELb1ELb0ELb0ELb0ELb0ELb1EEEvNS_16Flash_bwd_paramsE:
	.zero		992


//--------------------- .nv.constant0._ZN5flash44flash_bwd_dq_dk_dv_loop_seqk_parallel_kernelI23Flash_bwd_kernel_traitsILi128ELi64ELi64ELi8ELi4ELi2ELi2ELb1ELb0EN7cutlass10bfloat16_tE19Flash_kernel_traitsILi128ELi64ELi64ELi8ES3_EELb1ELb1ELb0ELb0ELb1ELb1ELb0EEEvNS_16Flash_bwd_paramsE --------------------------
	.section	.nv.constant0._ZN5flash44flash_bwd_dq_dk_dv_loop_seqk_parallel_kernelI23Flash_bwd_kernel_traitsILi128ELi64ELi64ELi8ELi4ELi2ELi2ELb1ELb0EN7cutlass10bfloat16_tE19Flash_kernel_traitsILi128ELi64ELi64ELi8ES3_EELb1ELb1ELb0ELb0ELb1ELb1ELb0EEEvNS_16Flash_bwd_paramsE,"a",@progbits
	.sectionflags	@""
	.align	4
.nv.constant0._ZN5flash44flash_bwd_dq_dk_dv_loop_seqk_parallel_kernelI23Flash_bwd_kernel_traitsILi128ELi64ELi64ELi8ELi4ELi2ELi2ELb1ELb0EN7cutlass10bfloat16_tE19Flash_kernel_traitsILi128ELi64ELi64ELi8ES3_EELb1ELb1ELb0ELb0ELb1ELb1ELb0EEEvNS_16Flash_bwd_paramsE:
	.zero		992


//--------------------- .nv.constant0._ZN5flash44flash_bwd_dq_dk_dv_loop_seqk_parallel_kernelI23Flash_bwd_kernel_traitsILi128ELi64ELi64ELi8ELi4ELi2ELi2ELb1ELb0EN7cutlass10bfloat16_tE19Flash_kernel_traitsILi128ELi64ELi64ELi8ES3_EELb0ELb1ELb0ELb0ELb1ELb1ELb1EEEvNS_16Flash_bwd_paramsE --------------------------
	.section	.nv.constant0._ZN5flash44flash_bwd_dq_dk_dv_loop_seqk_parallel_kernelI23Flash_bwd_kernel_traitsILi128ELi64ELi64ELi8ELi4ELi2ELi2ELb1ELb0EN7cutlass10bfloat16_tE19Flash_kernel_traitsILi128ELi64ELi64ELi8ES3_EELb0ELb1ELb0ELb0ELb1ELb1ELb1EEEvNS_16Flash_bwd_paramsE,"a",@progbits
	.sectionflags	@""
	.align	4
.nv.constant0._ZN5flash44flash_bwd_dq_dk_dv_loop_seqk_parallel_kernelI23Flash_bwd_kernel_traitsILi128ELi64ELi64ELi8ELi4ELi2ELi2ELb1ELb0EN7cutlass10bfloat16_tE19Flash_kernel_traitsILi128ELi64ELi64ELi8ES3_EELb0ELb1ELb0ELb0ELb1ELb1ELb1EEEvNS_16Flash_bwd_paramsE:
	.zero		992


//--------------------- .nv.constant0._ZN5flash44flash_bwd_dq_dk_dv_loop_seqk_parallel_kernelI23Flash_bwd_kernel_traitsILi128ELi64ELi64ELi8ELi4ELi2ELi2ELb1ELb0EN7cutlass10bfloat16_tE19Flash_kernel_traitsILi128ELi64ELi64ELi8ES3_EELb1ELb1ELb0ELb0ELb0ELb1ELb0EEEvNS_16Flash_bwd_paramsE --------------------------
	.section	.nv.constant0._ZN5flash44flash_bwd_dq_dk_dv_loop_seqk_parallel_kernelI23Flash_bwd_kernel_traitsILi128ELi64ELi64ELi8ELi4ELi2ELi2ELb1ELb0EN7cutlass10bfloat16_tE19Flash_kernel_traitsILi128ELi64ELi64ELi8ES3_EELb1ELb1ELb0ELb0ELb0ELb1ELb0EEEvNS_16Flash_bwd_paramsE,"a",@progbits
	.sectionflags	@""
	.align	4
.nv.constant0._ZN5flash44flash_bwd_dq_dk_dv_loop_seqk_parallel_kernelI23Flash_bwd_kernel_traitsILi128ELi64ELi64ELi8ELi4ELi2ELi2ELb1ELb0EN7cutlass10bfloat16_tE19Flash_kernel_traitsILi128ELi64ELi64ELi8ES3_EELb1ELb1ELb0ELb0ELb0ELb1ELb0EEEvNS_16Flash_bwd_paramsE:
	.zero		992


//--------------------- .nv.constant0._ZN5flash44flash_bwd_dq_dk_dv_loop_seqk_parallel_kernelI23Flash_bwd_kernel_traitsILi128ELi64ELi64ELi8ELi4ELi2ELi2ELb1ELb0EN7cutlass10bfloat16_tE19Flash_kernel_traitsILi128ELi64ELi64ELi8ES3_EELb0ELb1ELb0ELb0ELb0ELb1ELb1EEEvNS_16Flash_bwd_paramsE --------------------------
	.section	.nv.constant0._ZN5flash44flash_bwd_dq_dk_dv_loop_seqk_parallel_kernelI23Flash_bwd_kernel_traitsILi128ELi64ELi64ELi8ELi4ELi2ELi2ELb1ELb0EN7cutlass10bfloat16_tE19Flash_kernel_traitsILi128ELi64ELi64ELi8ES3_EELb0ELb1ELb0ELb0ELb0ELb1ELb1EEEvNS_16Flash_bwd_paramsE,"a",@progbits
	.sectionflags	@""
	.align	4
.nv.constant0._ZN5flash44flash_bwd_dq_dk_dv_loop_seqk_parallel_kernelI23Flash_bwd_kernel_traitsILi128ELi64ELi64ELi8ELi4ELi2ELi2ELb1ELb0EN7cutlass10bfloat16_tE19Flash_kernel_traitsILi128ELi64ELi64ELi8ES3_EELb0ELb1ELb0ELb0ELb0ELb1ELb1EEEvNS_16Flash_bwd_paramsE:
	.zero		992


//--------------------- .nv.constant0._ZN5flash44flash_bwd_dq_dk_dv_loop_seqk_parallel_kernelI23Flash_bwd_kernel_traitsILi128ELi64ELi64ELi8ELi4ELi2ELi2ELb1ELb0EN7cutlass10bfloat16_tE19Flash_kernel_traitsILi128ELi64ELi64ELi8ES3_EELb1ELb1ELb0ELb1ELb0ELb0ELb0EEEvNS_16Flash_bwd_paramsE --------------------------
	.section	.nv.constant0._ZN5flash44flash_bwd_dq_dk_dv_loop_seqk_parallel_kernelI23Flash_bwd_kernel_traitsILi128ELi64ELi64ELi8ELi4ELi2ELi2ELb1ELb0EN7cutlass10bfloat16_tE19Flash_kernel_traitsILi128ELi64ELi64ELi8ES3_EELb1ELb1ELb0ELb1ELb0ELb0ELb0EEEvNS_16Flash_bwd_paramsE,"a",@progbits
	.sectionflags	@""
	.align	4
.nv.constant0._ZN5flash44flash_bwd_dq_dk_dv_loop_seqk_parallel_kernelI23Flash_bwd_kernel_traitsILi128ELi64ELi64ELi8ELi4ELi2ELi2ELb1ELb0EN7cutlass10bfloat16_tE19Flash_kernel_traitsILi128ELi64ELi64ELi8ES3_EELb1ELb1ELb0ELb1ELb0ELb0ELb0EEEvNS_16Flash_bwd_paramsE:
	.zero		992


//--------------------- .nv.constant0._ZN5flash44flash_bwd_dq_dk_dv_loop_seqk_parallel_kernelI23Flash_bwd_kernel_traitsILi128ELi64ELi64ELi8ELi4ELi2ELi2ELb1ELb0EN7cutlass10bfloat16_tE19Flash_kernel_traitsILi128ELi64ELi64ELi8ES3_EELb0ELb1ELb0ELb1ELb0ELb0ELb1EEEvNS_16Flash_bwd_paramsE --------------------------
	.section	.nv.constant0._ZN5flash44flash_bwd_dq_dk_dv_loop_seqk_parallel_kernelI23Flash_bwd_kernel_traitsILi128ELi64ELi64ELi8ELi4ELi2ELi2ELb1ELb0EN7cutlass10bfloat16_tE19Flash_kernel_traitsILi128ELi64ELi64ELi8ES3_EELb0ELb1ELb0ELb1ELb0ELb0ELb1EEEvNS_16Flash_bwd_paramsE,"a",@progbits
	.sectionflags	@""
	.align	4
.nv.constant0._ZN5flash44flash_bwd_dq_dk_dv_loop_seqk_parallel_kernelI23Flash_bwd_kernel_traitsILi128ELi64ELi64ELi8ELi4ELi2ELi2ELb1ELb0EN7cutlass10bfloat16_tE19Flash_kernel_traitsILi128ELi64ELi64ELi8ES3_EELb0ELb1ELb0ELb1ELb0ELb0ELb1EEEvNS_16Flash_bwd_paramsE:
	.zero		992


//--------------------- .nv.constant0._ZN5flash25flash_bwd_dot_do_o_kernelILb0E23Flash_bwd_kernel_traitsILi128ELi64ELi64ELi8ELi4ELi2ELi2ELb1ELb0EN7cutlass10bfloat16_tE19Flash_kernel_traitsILi128ELi64ELi64ELi8ES3_EEEEvNS_16Flash_bwd_paramsE --------------------------
	.section	.nv.constant0._ZN5flash25flash_bwd_dot_do_o_kernelILb0E23Flash_bwd_kernel_traitsILi128ELi64ELi64ELi8ELi4ELi2ELi2ELb1ELb0EN7cutlass10bfloat16_tE19Flash_kernel_traitsILi128ELi64ELi64ELi8ES3_EEEEvNS_16Flash_bwd_paramsE,"a",@progbits
	.sectionflags	@""
	.align	4
.nv.constant0._ZN5flash25flash_bwd_dot_do_o_kernelILb0E23Flash_bwd_kernel_traitsILi128ELi64ELi64ELi8ELi4ELi2ELi2ELb1ELb0EN7cutlass10bfloat16_tE19Flash_kernel_traitsILi128ELi64ELi64ELi8ES3_EEEEvNS_16Flash_bwd_paramsE:
	.zero		992


//--------------------- .nv.constant0._ZN5flash25flash_bwd_dot_do_o_kernelILb1E23Flash_bwd_kernel_traitsILi128ELi64ELi64ELi8ELi4ELi2ELi2ELb1ELb0EN7cutlass10bfloat16_tE19Flash_kernel_traitsILi128ELi64ELi64ELi8ES3_EEEEvNS_16Flash_bwd_paramsE --------------------------
	.section	.nv.constant0._ZN5flash25flash_bwd_dot_do_o_kernelILb1E23Flash_bwd_kernel_traitsILi128ELi64ELi64ELi8ELi4ELi2ELi2ELb1ELb0EN7cutlass10bfloat16_tE19Flash_kernel_traitsILi128ELi64ELi64ELi8ES3_EEEEvNS_16Flash_bwd_paramsE,"a",@progbits
	.sectionflags	@""
	.align	4
.nv.constant0._ZN5flash25flash_bwd_dot_do_o_kernelILb1E23Flash_bwd_kernel_traitsILi128ELi64ELi64ELi8ELi4ELi2ELi2ELb1ELb0EN7cutlass10bfloat16_tE19Flash_kernel_traitsILi128ELi64ELi64ELi8ES3_EEEEvNS_16Flash_bwd_paramsE:
	.zero		992


//--------------------- .nv.constant0._ZN5flash27flash_bwd_convert_dq_kernelI23Flash_bwd_kernel_traitsILi128ELi64ELi128ELi8ELi2ELi4ELi2ELb0ELb0EN7cutlass10bfloat16_tE19Flash_kernel_traitsILi128ELi64ELi128ELi8ES3_EEEEvNS_16Flash_bwd_paramsEi --------------------------
	.section	.nv.constant0._ZN5flash27flash_bwd_convert_dq_kernelI23Flash_bwd_kernel_traitsILi128ELi64ELi128ELi8ELi2ELi4ELi2ELb0ELb0EN7cutlass10bfloat16_tE19Flash_kernel_traitsILi128ELi64ELi128ELi8ES3_EEEEvNS_16Flash_bwd_paramsEi,"a",@progbits
	.sectionflags	@""
	.align	4
.nv.constant0._ZN5flash27flash_bwd_convert_dq_kernelI23Flash_bwd_kernel_traitsILi128ELi64ELi128ELi8ELi2ELi4ELi2ELb0ELb0EN7cutlass10bfloat16_tE19Flash_kernel_traitsILi128ELi64ELi128ELi8ES3_EEEEvNS_16Flash_bwd_paramsEi:
	.zero		996


//--------------------- .nv.constant0._ZN5flash44flash_bwd_dq_dk_dv_loop_seqk_parallel_kernelI23Flash_bwd_kernel_traitsILi128ELi64ELi128ELi8ELi2ELi4ELi2ELb0ELb0EN7cutlass10bfloat16_tE19Flash_kernel_traitsILi128ELi64ELi128ELi8ES3_EELb1ELb1ELb0ELb0ELb0ELb0ELb0EEEvNS_16Flash_bwd_paramsE --------------------------
	.section	.nv.constant0._ZN5flash44flash_bwd_dq_dk_dv_loop_seqk_parallel_kernelI23Flash_bwd_kernel_traitsILi128ELi64ELi128ELi8ELi2ELi4ELi2ELb0ELb0EN7cutlass10bfloat16_tE19Flash_kernel_traitsILi128ELi64ELi128ELi8ES3_EELb1ELb1ELb0ELb0ELb0ELb0ELb0EEEvNS_16Flash_bwd_paramsE,"a",@progbits
	.sectionflags	@""
	.align	4
.nv.constant0._ZN5flash44flash_bwd_dq_dk_dv_loop_seqk_parallel_kernelI23Flash_bwd_kernel_traitsILi128ELi64ELi128ELi8ELi2ELi4ELi2ELb0ELb0EN7cutlass10bfloat16_tE19Flash_kernel_traitsILi128ELi64ELi128ELi8ES3_EELb1ELb1ELb0ELb0ELb0ELb0ELb0EEEvNS_16Flash_bwd_paramsE:
	.zero		992


//--------------------- .nv.constant0._ZN5flash44flash_bwd_dq_dk_dv_loop_seqk_parallel_kernelI23Flash_bwd_kernel_traitsILi128ELi64ELi128ELi8ELi2ELi4ELi2ELb0ELb0EN7cutlass10bfloat16_tE19Flash_kernel_traitsILi128ELi64ELi128ELi8ES3_EELb0ELb1ELb0ELb0ELb0ELb0ELb1EEEvNS_16Flash_bwd_paramsE --------------------------
	.section	.nv.constant0._ZN5flash44flash_bwd_dq_dk_dv_loop_seqk_parallel_kernelI23Flash_bwd_kernel_traitsILi128ELi64ELi128ELi8ELi2ELi4ELi2ELb0ELb0EN7cutlass10bfloat16_tE19Flash_kernel_traitsILi128ELi64ELi128ELi8ES3_EELb0ELb1ELb0ELb0ELb0ELb0ELb1EEEvNS_16Flash_bwd_paramsE,"a",@progbits
	.sectionflags	@""
	.align	4
.nv.constant0._ZN5flash44flash_bwd_dq_dk_dv_loop_seqk_parallel_kernelI23Flash_bwd_kernel_traitsILi128ELi64ELi128ELi8ELi2ELi4ELi2ELb0ELb0EN7cutlass10bfloat16_tE19Flash_kernel_traitsILi128ELi64ELi128ELi8ES3_EELb0ELb1ELb0ELb0ELb0ELb0ELb1EEEvNS_16Flash_bwd_paramsE:
	.zero		992


//--------------------- .nv.constant0._ZN5flash44flash_bwd_dq_dk_dv_loop_seqk_parallel_kernelI23Flash_bwd_kernel_traitsILi128ELi64ELi128ELi8ELi2ELi4ELi2ELb0ELb0EN7cutlass10bfloat16_tE19Flash_kernel_traitsILi128ELi64ELi128ELi8ES3_EELb1ELb1ELb0ELb0ELb1ELb1ELb0EEEvNS_16Flash_bwd_paramsE --------------------------
	.section	.nv.constant0._ZN5flash44flash_bwd_dq_dk_dv_loop_seqk_parallel_kernelI23Flash_bwd_kernel_traitsILi128ELi64ELi128ELi8ELi2ELi4ELi2ELb0ELb0EN7cutlass10bfloat16_tE19Flash_kernel_traitsILi128ELi64ELi128ELi8ES3_EELb1ELb1ELb0ELb0ELb1ELb1ELb0EEEvNS_16Flash_bwd_paramsE,"a",@progbits
	.sectionflags	@""
	.align	4
.nv.constant0._ZN5flash44flash_bwd_dq_dk_dv_loop_seqk_parallel_kernelI23Flash_bwd_kernel_traitsILi128ELi64ELi128ELi8ELi2ELi4ELi2ELb0ELb0EN7cutlass10bfloat16_tE19Flash_kernel_traitsILi128ELi64ELi128ELi8ES3_EELb1ELb1ELb0ELb0ELb1ELb1ELb0EEEvNS_16Flash_bwd_paramsE:
	.zero		992


//--------------------- .nv.constant0._ZN5flash44flash_bwd_dq_dk_dv_loop_seqk_parallel_kernelI23Flash_bwd_kernel_traitsILi128ELi64ELi128ELi8ELi2ELi4ELi2ELb0ELb0EN7cutlass10bfloat16_tE19Flash_kernel_traitsILi128ELi64ELi128ELi8ES3_EELb0ELb1ELb0ELb0ELb1ELb1ELb1EEEvNS_16Flash_bwd_paramsE --------------------------
	.section	.nv.constant0._ZN5flash44flash_bwd_dq_dk_dv_loop_seqk_parallel_kernelI23Flash_bwd_kernel_traitsILi128ELi64ELi128ELi8ELi2ELi4ELi2ELb0ELb0EN7cutlass10bfloat16_tE19Flash_kernel_traitsILi128ELi64ELi128ELi8ES3_EELb0ELb1ELb0ELb0ELb1ELb1ELb1EEEvNS_16Flash_bwd_paramsE,"a",@progbits
	.sectionflags	@""
	.align	4
.nv.constant0._ZN5flash44flash_bwd_dq_dk_dv_loop_seqk_parallel_kernelI23Flash_bwd_kernel_traitsILi128ELi64ELi128ELi8ELi2ELi4ELi2ELb0ELb0EN7cutlass10bfloat16_tE19Flash_kernel_traitsILi128ELi64ELi128ELi8ES3_EELb0ELb1ELb0ELb0ELb1ELb1ELb1EEEvNS_16Flash_bwd_paramsE:
	.zero		992


//--------------------- .nv.constant0._ZN5flash44flash_bwd_dq_dk_dv_loop_seqk_parallel_kernelI23Flash_bwd_kernel_traitsILi128ELi64ELi128ELi8ELi2ELi4ELi2ELb0ELb0EN7cutlass10bfloat16_tE19Flash_kernel_traitsILi128ELi64ELi128ELi8ES3_EELb1ELb1ELb0ELb0ELb0ELb1ELb0EEEvNS_16Flash_bwd_paramsE --------------------------
	.section	.nv.constant0._ZN5flash44flash_bwd_dq_dk_dv_loop_seqk_parallel_kernelI23Flash_bwd_kernel_traitsILi128ELi64ELi128ELi8ELi2ELi4ELi2ELb0ELb0EN7cutlass10bfloat16_tE19Flash_kernel_traitsILi128ELi64ELi128ELi8ES3_EELb1ELb1ELb0ELb0ELb0ELb1ELb0EEEvNS_16Flash_bwd_paramsE,"a",@progbits
	.sectionflags	@""
	.align	4
.nv.constant0._ZN5flash44flash_bwd_dq_dk_dv_loop_seqk_parallel_kernelI23Flash_bwd_kernel_traitsILi128ELi64ELi128ELi8ELi2ELi4ELi2ELb0ELb0EN7cutlass10bfloat16_tE19Flash_kernel_traitsILi128ELi64ELi128ELi8ES3_EELb1ELb1ELb0ELb0ELb0ELb1ELb0EEEvNS_16Flash_bwd_paramsE:
	.zero		992


//--------------------- .nv.constant0._ZN5flash44flash_bwd_dq_dk_dv_loop_seqk_parallel_kernelI23Flash_bwd_kernel_traitsILi128ELi64ELi128ELi8ELi2ELi4ELi2ELb0ELb0EN7cutlass10bfloat16_tE19Flash_kernel_traitsILi128ELi64ELi128ELi8ES3_EELb0ELb1ELb0ELb0ELb0ELb1ELb1EEEvNS_16Flash_bwd_paramsE --------------------------
	.section	.nv.constant0._ZN5flash44flash_bwd_dq_dk_dv_loop_seqk_parallel_kernelI23Flash_bwd_kernel_traitsILi128ELi64ELi128ELi8ELi2ELi4ELi2ELb0ELb0EN7cutlass10bfloat16_tE19Flash_kernel_traitsILi128ELi64ELi128ELi8ES3_EELb0ELb1ELb0ELb0ELb0ELb1ELb1EEEvNS_16Flash_bwd_paramsE,"a",@progbits
	.sectionflags	@""
	.align	4
.nv.constant0._ZN5flash44flash_bwd_dq_dk_dv_loop_seqk_parallel_kernelI23Flash_bwd_kernel_traitsILi128ELi64ELi128ELi8ELi2ELi4ELi2ELb0ELb0EN7cutlass10bfloat16_tE19Flash_kernel_traitsILi128ELi64ELi128ELi8ES3_EELb0ELb1ELb0ELb0ELb0ELb1ELb1EEEvNS_16Flash_bwd_paramsE:
	.zero		992


//--------------------- .nv.constant0._ZN5flash44flash_bwd_dq_dk_dv_loop_seqk_parallel_kernelI23Flash_bwd_kernel_traitsILi128ELi64ELi128ELi8ELi2ELi4ELi2ELb0ELb0EN7cutlass10bfloat16_tE19Flash_kernel_traitsILi128ELi64ELi128ELi8ES3_EELb1ELb1ELb0ELb1ELb0ELb0ELb0EEEvNS_16Flash_bwd_paramsE --------------------------
	.section	.nv.constant0._ZN5flash44flash_bwd_dq_dk_dv_loop_seqk_parallel_kernelI23Flash_bwd_kernel_traitsILi128ELi64ELi128ELi8ELi2ELi4ELi2ELb0ELb0EN7cutlass10bfloat16_tE19Flash_kernel_traitsILi128ELi64ELi128ELi8ES3_EELb1ELb1ELb0ELb1ELb0ELb0ELb0EEEvNS_16Flash_bwd_paramsE,"a",@progbits
	.sectionflags	@""
	.align	4
.nv.constant0._ZN5flash44flash_bwd_dq_dk_dv_loop_seqk_parallel_kernelI23Flash_bwd_kernel_traitsILi128ELi64ELi128ELi8ELi2ELi4ELi2ELb0ELb0EN7cutlass10bfloat16_tE19Flash_kernel_traitsILi128ELi64ELi128ELi8ES3_EELb1ELb1ELb0ELb1ELb0ELb0ELb0EEEvNS_16Flash_bwd_paramsE:
	.zero		992


//--------------------- .nv.constant0._ZN5flash44flash_bwd_dq_dk_dv_loop_seqk_parallel_kernelI23Flash_bwd_kernel_traitsILi128ELi64ELi128ELi8ELi2ELi4ELi2ELb0ELb0EN7cutlass10bfloat16_tE19Flash_kernel_traitsILi128ELi64ELi128ELi8ES3_EELb0ELb1ELb0ELb1ELb0ELb0ELb1EEEvNS_16Flash_bwd_paramsE --------------------------
	.section	.nv.constant0._ZN5flash44flash_bwd_dq_dk_dv_loop_seqk_parallel_kernelI23Flash_bwd_kernel_traitsILi128ELi64ELi128ELi8ELi2ELi4ELi2ELb0ELb0EN7cutlass10bfloat16_tE19Flash_kernel_traitsILi128ELi64ELi128ELi8ES3_EELb0ELb1ELb0ELb1ELb0ELb0ELb1EEEvNS_16Flash_bwd_paramsE,"a",@progbits
	.sectionflags	@""
	.align	4
.nv.constant0._ZN5flash44flash_bwd_dq_dk_dv_loop_seqk_parallel_kernelI23Flash_bwd_kernel_traitsILi128ELi64ELi128ELi8ELi2ELi4ELi2ELb0ELb0EN7cutlass10bfloat16_tE19Flash_kernel_traitsILi128ELi64ELi128ELi8ES3_EELb0ELb1ELb0ELb1ELb0ELb0ELb1EEEvNS_16Flash_bwd_paramsE:
	.zero		992


//--------------------- .nv.constant0._ZN5flash25flash_bwd_dot_do_o_kernelILb0E23Flash_bwd_kernel_traitsILi128ELi64ELi128ELi8ELi2ELi4ELi2ELb0ELb0EN7cutlass10bfloat16_tE19Flash_kernel_traitsILi128ELi64ELi128ELi8ES3_EEEEvNS_16Flash_bwd_paramsE --------------------------
	.section	.nv.constant0._ZN5flash25flash_bwd_dot_do_o_kernelILb0E23Flash_bwd_kernel_traitsILi128ELi64ELi128ELi8ELi2ELi4ELi2ELb0ELb0EN7cutlass10bfloat16_tE19Flash_kernel_traitsILi128ELi64ELi128ELi8ES3_EEEEvNS_16Flash_bwd_paramsE,"a",@progbits
	.sectionflags	@""
	.align	4
.nv.constant0._ZN5flash25flash_bwd_dot_do_o_kernelILb0E23Flash_bwd_kernel_traitsILi128ELi64ELi128ELi8ELi2ELi4ELi2ELb0ELb0EN7cutlass10bfloat16_tE19Flash_kernel_traitsILi128ELi64ELi128ELi8ES3_EEEEvNS_16Flash_bwd_paramsE:
	.zero		992


//--------------------- .nv.constant0._ZN5flash25flash_bwd_dot_do_o_kernelILb1E23Flash_bwd_kernel_traitsILi128ELi64ELi128ELi8ELi2ELi4ELi2ELb0ELb0EN7cutlass10bfloat16_tE19Flash_kernel_traitsILi128ELi64ELi128ELi8ES3_EEEEvNS_16Flash_bwd_paramsE --------------------------
	.section	.nv.constant0._ZN5flash25flash_bwd_dot_do_o_kernelILb1E23Flash_bwd_kernel_traitsILi128ELi64ELi128ELi8ELi2ELi4ELi2ELb0ELb0EN7cutlass10bfloat16_tE19Flash_kernel_traitsILi128ELi64ELi128ELi8ES3_EEEEvNS_16Flash_bwd_paramsE,"a",@progbits
	.sectionflags	@""
	.align	4
.nv.constant0._ZN5flash25flash_bwd_dot_do_o_kernelILb1E23Flash_bwd_kernel_traitsILi128ELi64ELi128ELi8ELi2ELi4ELi2ELb0ELb0EN7cutlass10bfloat16_tE19Flash_kernel_traitsILi128ELi64ELi128ELi8ES3_EEEEvNS_16Flash_bwd_paramsE:
	.zero		992


//--------------------- .text._ZN5flash44flash_bwd_dq_dk_dv_loop_seqk_parallel_kernelI23Flash_bwd_kernel_traitsILi128ELi64ELi64ELi8ELi4ELi2ELi2ELb1ELb0EN7cutlass10bfloat16_tE19Flash_kernel_traitsILi128ELi64ELi64ELi8ES3_EELb0ELb1ELb0ELb0ELb0ELb0ELb0EEEvNS_16Flash_bwd_paramsE --------------------------
	.section	.text._ZN5flash44flash_bwd_dq_dk_dv_loop_seqk_parallel_kernelI23Flash_bwd_kernel_traitsILi128ELi64ELi64ELi8ELi4ELi2ELi2ELb1ELb0EN7cutlass10bfloat16_tE19Flash_kernel_traitsILi128ELi64ELi64ELi8ES3_EELb0ELb1ELb0ELb0ELb0ELb0ELb0EEEvNS_16Flash_bwd_paramsE,"ax",@progbits
	.sectioninfo	@"SHI_REGISTERS=255"
	.align	128
        .global         _ZN5flash44flash_bwd_dq_dk_dv_loop_seqk_parallel_kernelI23Flash_bwd_kernel_traitsILi128ELi64ELi64ELi8ELi4ELi2ELi2ELb1ELb0EN7cutlass10bfloat16_tE19Flash_kernel_traitsILi128ELi64ELi64ELi8ES3_EELb0ELb1ELb0ELb0ELb0ELb0ELb0EEEvNS_16Flash_bwd_paramsE
        .type           _ZN5flash44flash_bwd_dq_dk_dv_loop_seqk_parallel_kernelI23Flash_bwd_kernel_traitsILi128ELi64ELi64ELi8ELi4ELi2ELi2ELb1ELb0EN7cutlass10bfloat16_tE19Flash_kernel_traitsILi128ELi64ELi64ELi8ES3_EELb0ELb1ELb0ELb0ELb0ELb0ELb0EEEvNS_16Flash_bwd_paramsE,@function
        .size           _ZN5flash44flash_bwd_dq_dk_dv_loop_seqk_parallel_kernelI23Flash_bwd_kernel_traitsILi128ELi64ELi64ELi8ELi4ELi2ELi2ELb1ELb0EN7cutlass10bfloat16_tE19Flash_kernel_traitsILi128ELi64ELi64ELi8ES3_EELb0ELb1ELb0ELb0ELb0ELb0ELb0EEEvNS_16Flash_bwd_paramsE,(.L_x_1062 - _ZN5flash44flash_bwd_dq_dk_dv_loop_seqk_parallel_kernelI23Flash_bwd_kernel_traitsILi128ELi64ELi64ELi8ELi4ELi2ELi2ELb1ELb0EN7cutlass10bfloat16_tE19Flash_kernel_traitsILi128ELi64ELi64ELi8ES3_EELb0ELb1ELb0ELb0ELb0ELb0ELb0EEEvNS_16Flash_bwd_paramsE)
        .other          _ZN5flash44flash_bwd_dq_dk_dv_loop_seqk_parallel_kernelI23Flash_bwd_kernel_traitsILi128ELi64ELi64ELi8ELi4ELi2ELi2ELb1ELb0EN7cutlass10bfloat16_tE19Flash_kernel_traitsILi128ELi64ELi64ELi8ES3_EELb0ELb1ELb0ELb0ELb0ELb0ELb0EEEvNS_16Flash_bwd_paramsE,@"STO_CUDA_ENTRY STV_DEFAULT"
_ZN5flash44flash_bwd_dq_dk_dv_loop_seqk_parallel_kernelI23Flash_bwd_kernel_traitsILi128ELi64ELi64ELi8ELi4ELi2ELi2ELb1ELb0EN7cutlass10bfloat16_tE19Flash_kernel_traitsILi128ELi64ELi64ELi8ES3_EELb0ELb1ELb0ELb0ELb0ELb0ELb0EEEvNS_16Flash_bwd_paramsE:
.text._ZN5flash44flash_bwd_dq_dk_dv_loop_seqk_parallel_kernelI23Flash_bwd_kernel_traitsILi128ELi64ELi64ELi8ELi4ELi2ELi2ELb1ELb0EN7cutlass10bfloat16_tE19Flash_kernel_traitsILi128ELi64ELi64ELi8ES3_EELb0ELb1ELb0ELb0ELb0ELb0ELb0EEEvNS_16Flash_bwd_paramsE:
[----:B------:R-:W-:Y:S02]  /*0000*/  MOV R1, c[0x0][0x28] ;  /* 0x00000a0000017a02 */ /* 0x000fe40000000f00 */
[----:B------:R-:W1:Y:S01]  /*0010*/  S2R R243, SR_CTAID.X ;  /* 0x0000000000f37919 */ /* 0x000e620000002500 */
[----:B------:R-:W-:Y:S01]  /*0020*/  ULDC UR5, c[0x0][0x218] ;  /* 0x0000860000057ab9 */ /* 0x000fe20000000800 */
[----:B------:R-:W-:Y:S01]  /*0030*/  IADD3 R1, R1, -0x18, RZ ;  /* 0xffffffe801017810 */ /* 0x000fe20007ffe0ff */
[----:B------:R-:W-:-:S04]  /*0040*/  UIADD3 UR5, UR5, 0x3f, URZ ;  /* 0x0000003f05057890 */ /* 0x000fc8000fffe03f */
[----:B------:R-:W-:-:S04]  /*0050*/  USHF.R.S32.HI UR4, URZ, 0x1f, UR5 ;  /* 0x0000001f3f047899 */ /* 0x000fc80008011405 */
[----:B------:R-:W-:-:S04]  /*0060*/  ULEA.HI UR4, UR4, UR5, URZ, 0x6 ;  /* 0x0000000504047291 */ /* 0x000fc8000f8f303f */
[----:B------:R-:W-:-:S06]  /*0070*/  USHF.R.S32.HI UR4, URZ, 0x6, UR4 ;  /* 0x000000063f047899 */ /* 0x000fcc0008011404 */
[----:B-1----:R-:W-:-:S13]  /*0080*/  ISETP.GE.AND P0, PT, R243, UR4, PT ;  /* 0x00000004f3007c0c */ /* 0x002fda000bf06270 */
[----:B------:R-:W-:Y:S05]  /*0090*/  @P0 EXIT ;  /* 0x000000000000094d */ /* 0x000fea0003800000 */
[----:B------:R-:W1:Y:S01]  /*00a0*/  S2R R14, SR_TID.X ;  /* 0x00000000000e7919 */ /* 0x000e620000002100 */
[----:B------:R-:W-:Y:S01]  /*00b0*/  IMAD.MOV.U32 R185, RZ, RZ, 0x40 ;  /* 0x00000040ffb97424 */ /* 0x000fe200078e00ff */
[----:B------:R-:W-:Y:S01]  /*00c0*/  ULDC.64 UR6, c[0x0][0x118] ;  /* 0x0000460000067ab9 */ /* 0x000fe20000000a00 */
[----:B------:R-:W-:Y:S01]  /*00d0*/  IMAD.MOV.U32 R221, RZ, RZ, -0x10 ;  /* 0xfffffff0ffdd7424 */ /* 0x000fe200078e00ff */
[----:B-1----:R-:W-:-:S04]  /*00e0*/  SHF.R.S32.HI R15, RZ, 0x1f, R14 ;  /* 0x0000001fff0f7819 */ /* 0x002fc8000001140e */
[CC--:B------:R-:W-:Y:S02]  /*00f0*/  LEA.HI R13, R15.reuse, R14.reuse, RZ, 0x5 ;  /* 0x0000000e0f0d7211 */ /* 0x0c0fe400078f28ff */
[----:B------:R-:W-:Y:S02]  /*0100*/  LEA.HI R6, R15, R14, RZ, 0x4 ;  /* 0x0000000e0f067211 */ /* 0x000fe400078f20ff */
[--C-:B------:R-:W-:Y:S02]  /*0110*/  SHF.R.S32.HI R4, RZ, 0x5, R13.reuse ;  /* 0x00000005ff047819 */ /* 0x100fe4000001140d */
[----:B------:R-:W-:Y:S02]  /*0120*/  SHF.R.S32.HI R0, RZ, 0x1f, R13 ;  /* 0x0000001fff007819 */ /* 0x000fe4000001140d */
[-C--:B------:R-:W-:Y:S02]  /*0130*/  LEA.HI R3, R13, R4.reuse, RZ, 0x1 ;  /* 0x000000040d037211 */ /* 0x080fe400078f08ff */
[----:B------:R-:W-:-:S02]  /*0140*/  LEA.HI R0, R0, R4, RZ, 0x2 ;  /* 0x0000000400007211 */ /* 0x000fc400078f10ff */
[----:B------:R-:W-:Y:S02]  /*0150*/  SHF.R.S32.HI R5, RZ, 0x4, R6 ;  /* 0x00000004ff057819 */ /* 0x000fe40000011406 */
[----:B------:R-:W-:Y:S02]  /*0160*/  LOP3.LUT R2, R0, 0xfffffffc, RZ, 0xc0, !PT ;  /* 0xfffffffc00027812 */ /* 0x000fe400078ec0ff */
[----:B------:R-:W-:Y:S02]  /*0170*/  LOP3.LUT R0, R3, 0xfffffffe, RZ, 0xc0, !PT ;  /* 0xfffffffe03007812 */ /* 0x000fe400078ec0ff */
[CC--:B------:R-:W-:Y:S01]  /*0180*/  LEA.HI R16, R15.reuse, R14.reuse, RZ, 0x3 ;  /* 0x0000000e0f107211 */ /* 0x0c0fe200078f18ff */
[C---:B------:R-:W-:Y:S01]  /*0190*/  IMAD.IADD R203, R4.reuse, 0x1, -R2 ;  /* 0x0000000104cb7824 */ /* 0x040fe200078e0a02 */
[----:B------:R-:W-:Y:S01]  /*01a0*/  LEA.HI R17, R15, R14, RZ, 0x2 ;  /* 0x0000000e0f117211 */ /* 0x000fe200078f10ff */
[----:B------:R-:W-:Y:S01]  /*01b0*/  IMAD.IADD R194, R4, 0x1, -R0 ;  /* 0x0000000104c27824 */ /* 0x000fe200078e0a00 */
[----:B------:R-:W-:-:S02]  /*01c0*/  LEA.HI R0, R6, R5, RZ, 0x1 ;  /* 0x0000000506007211 */ /* 0x000fc400078f08ff */
[----:B------:R-:W-:Y:S02]  /*01d0*/  SHF.R.S32.HI R241, RZ, 0x3, R16 ;  /* 0x00000003fff17819 */ /* 0x000fe40000011410 */
[----:B------:R-:W-:Y:S02]  /*01e0*/  LOP3.LUT R0, R0, 0xfffffffe, RZ, 0xc0, !PT ;  /* 0xfffffffe00007812 */ /* 0x000fe400078ec0ff */
[--C-:B------:R-:W-:Y:S01]  /*01f0*/  SHF.R.S32.HI R7, RZ, 0x2, R17.reuse ;  /* 0x00000002ff077819 */ /* 0x100fe20000011411 */
[----:B------:R-:W-:Y:S01]  /*0200*/  IMAD.SHL.U32 R2, R241, 0x40, RZ ;  /* 0x00000040f1027824 */ /* 0x000fe200078e00ff */
[----:B------:R-:W-:Y:S01]  /*0210*/  SHF.R.S32.HI R3, RZ, 0x1f, R17 ;  /* 0x0000001fff037819 */ /* 0x000fe20000011411 */
[----:B------:R-:W-:Y:S01]  /*0220*/  IMAD.IADD R10, R5, 0x1, -R0 ;  /* 0x00000001050a7824 */ /* 0x000fe200078e0a00 */
[----:B------:R-:W-:Y:S02]  /*0230*/  LOP3.LUT R4, R16, 0xfffffff8, RZ, 0xc0, !PT ;  /* 0xfffffff810047812 */ /* 0x000fe400078ec0ff */
[----:B------:R-:W-:-:S02]  /*0240*/  LEA.HI R3, R3, R7, RZ, 0x3 ;  /* 0x0000000703037211 */ /* 0x000fc400078f18ff */
[----:B------:R-:W-:Y:S01]  /*0250*/  LOP3.LUT R5, R6, 0xfffffff0, RZ, 0xc0, !PT ;  /* 0xfffffff006057812 */ /* 0x000fe200078ec0ff */
[----:B------:R-:W-:Y:S01]  /*0260*/  IMAD.IADD R0, R14, 0x1, -R4 ;  /* 0x000000010e007824 */ /* 0x000fe200078e0a04 */
[----:B------:R-:W-:Y:S02]  /*0270*/  LOP3.LUT R4, R3, 0xfffffff8, RZ, 0xc0, !PT ;  /* 0xfffffff803047812 */ /* 0x000fe400078ec0ff */
[----:B------:R-:W-:Y:S01]  /*0280*/  LOP3.LUT R3, R2, 0x1c0, RZ, 0xc0, !PT ;  /* 0x000001c002037812 */ /* 0x000fe200078ec0ff */
[C---:B------:R-:W-:Y:S01]  /*0290*/  IMAD.SHL.U32 R216, R0.reuse, 0x8, RZ ;  /* 0x0000000800d87824 */ /* 0x040fe200078e00ff */
[----:B------:R-:W-:Y:S01]  /*02a0*/  LOP3.LUT P4, RZ, R0, 0x2, RZ, 0xc0, !PT ;  /* 0x0000000200ff7812 */ /* 0x000fe2000788c0ff */
[----:B------:R-:W-:Y:S01]  /*02b0*/  IMAD.IADD R2, R14, 0x1, -R5 ;  /* 0x000000010e027824 */ /* 0x000fe200078e0a05 */
[C---:B------:R-:W-:Y:S01]  /*02c0*/  LOP3.LUT P3, RZ, R0.reuse, 0x4, RZ, 0xc0, !PT ;  /* 0x0000000400ff7812 */ /* 0x040fe2000786c0ff */
[----:B------:R-:W-:Y:S01]  /*02d0*/  IMAD.IADD R7, R7, 0x1, -R4 ;  /* 0x0000000107077824 */ /* 0x000fe200078e0a04 */
[----:B------:R-:W-:Y:S01]  /*02e0*/  LOP3.LUT R4, R3, 0x38, R216, 0xf8, !PT ;  /* 0x0000003803047812 */ /* 0x000fe200078ef8d8 */
[----:B------:R-:W-:Y:S01]  /*02f0*/  IMAD.SHL.U32 R0, R0, 0x40, RZ ;  /* 0x0000004000007824 */ /* 0x000fe200078e00ff */
[----:B------:R-:W-:-:S02]  /*0300*/  SHF.R.U32.HI R3, RZ, 0x3, R3 ;  /* 0x00000003ff037819 */ /* 0x000fc40000011603 */
[----:B------:R-:W-:Y:S02]  /*0310*/  SHF.R.S32.HI R5, RZ, 0x1f, R2 ;  /* 0x0000001fff057819 */ /* 0x000fe40000011402 */
[----:B------:R-:W-:Y:S01]  /*0320*/  LOP3.LUT R9, R4, R3, RZ, 0x3c, !PT ;  /* 0x0000000304097212 */ /* 0x000fe200078e3cff */
[----:B------:R-:W-:Y:S01]  /*0330*/  IMAD.SHL.U32 R3, R194, 0x10, RZ ;  /* 0x00000010c2037824 */ /* 0x000fe200078e00ff */
[----:B------:R-:W-:Y:S02]  /*0340*/  LEA.HI R11, R5, R2, RZ, 0x3 ;  /* 0x00000002050b7211 */ /* 0x000fe400078f18ff */
[----:B------:R-:W-:Y:S02]  /*0350*/  LOP3.LUT R0, R0, 0x1c0, RZ, 0xc0, !PT ;  /* 0x000001c000007812 */ /* 0x000fe400078ec0ff */
[----:B------:R-:W-:Y:S02]  /*0360*/  LEA.HI R8, R15, R14, RZ, 0x7 ;  /* 0x0000000e0f087211 */ /* 0x000fe400078f38ff */
[----:B------:R-:W-:-:S02]  /*0370*/  LOP3.LUT R5, R11, 0xfffffff8, RZ, 0xc0, !PT ;  /* 0xfffffff80b057812 */ /* 0x000fc400078ec0ff */
[----:B------:R-:W-:Y:S02]  /*0380*/  LOP3.LUT R4, R7, 0x1, RZ, 0xc0, !PT ;  /* 0x0000000107047812 */ /* 0x000fe400078ec0ff */
[----:B------:R-:W-:Y:S01]  /*0390*/  LOP3.LUT R6, R0, 0x10, R3, 0xf8, !PT ;  /* 0x0000001000067812 */ /* 0x000fe200078ef803 */
[----:B------:R-:W-:Y:S01]  /*03a0*/  IMAD.SHL.U32 R3, R10, 0x200, RZ ;  /* 0x000002000a037824 */ /* 0x000fe200078e00ff */
[----:B------:R-:W-:Y:S01]  /*03b0*/  SHF.R.S32.HI R8, RZ, 0x7, R8 ;  /* 0x00000007ff087819 */ /* 0x000fe20000011408 */
[----:B------:R-:W-:Y:S01]  /*03c0*/  IMAD.IADD R12, R2, 0x1, -R5 ;  /* 0x00000001020c7824 */ /* 0x000fe200078e0a05 */
[----:B------:R-:W-:Y:S02]  /*03d0*/  LOP3.LUT R189, R0, 0x8, R16, 0xf8, !PT ;  /* 0x0000000800bd7812 */ /* 0x000fe400078ef810 */
[----:B------:R-:W-:Y:S01]  /*03e0*/  SHF.R.U32.HI R186, RZ, 0x3, R0 ;  /* 0x00000003ffba7819 */ /* 0x000fe20000011600 */
[----:B------:R-:W-:Y:S01]  /*03f0*/  IMAD R0, R8, 0x800, R3 ;  /* 0x0000080008007824 */ /* 0x000fe200078e0203 */
[----:B------:R-:W-:-:S02]  /*0400*/  ISETP.NE.U32.AND P0, PT, R4, 0x1, PT ;  /* 0x000000010400780c */ /* 0x000fc40003f05070 */
[----:B------:R-:W-:Y:S02]  /*0410*/  LOP3.LUT R2, R6, 0x8, R16, 0xf8, !PT ;  /* 0x0000000806027812 */ /* 0x000fe400078ef810 */
[----:B------:R-:W-:Y:S02]  /*0420*/  LOP3.LUT R4, R13, 0xffffffe0, RZ, 0xc0, !PT ;  /* 0xffffffe00d047812 */ /* 0x000fe400078ec0ff */
[----:B------:R-:W-:Y:S02]  /*0430*/  LOP3.LUT R189, R189, R186, RZ, 0x3c, !PT ;  /* 0x000000babdbd7212 */ /* 0x000fe400078e3cff */
[----:B------:R-:W-:Y:S01]  /*0440*/  LEA.HI R5, R15, R14, RZ, 0x6 ;  /* 0x0000000e0f057211 */ /* 0x000fe200078f30ff */
[----:B------:R-:W-:Y:S01]  /*0450*/  IMAD.IADD R4, R14, 0x1, -R4 ;  /* 0x000000010e047824 */ /* 0x000fe200078e0a04 */
[----:B------:R-:W-:Y:S01]  /*0460*/  LOP3.LUT R186, R3, R2, R186, 0xf6, !PT ;  /* 0x0000000203ba7212 */ /* 0x000fe200078ef6ba */
[----:B------:R-:W-:Y:S01]  /*0470*/  IMAD.IADD R189, R0, 0x1, R189 ;  /* 0x0000000100bd7824 */ /* 0x000fe200078e02bd */
[----:B------:R-:W-:-:S02]  /*0480*/  LOP3.LUT R3, R17, 0x7ffffffc, RZ, 0xc0, !PT ;  /* 0x7ffffffc11037812 */ /* 0x000fc400078ec0ff */
[----:B------:R-:W-:Y:S01]  /*0490*/  SHF.R.S32.HI R0, RZ, 0x6, R5 ;  /* 0x00000006ff007819 */ /* 0x000fe20000011405 */
[----:B------:R1:W-:Y:S01]  /*04a0*/  STL [R1+0x10], R4 ;  /* 0x0000100401007387 */ /* 0x0003e20000100800 */
[----:B------:R-:W-:Y:S01]  /*04b0*/  R2P PR, R7, 0x6 ;  /* 0x0000000607007804 */ /* 0x000fe20000000000 */
[C---:B------:R-:W-:Y:S01]  /*04c0*/  IMAD.IADD R3, R14.reuse, 0x1, -R3 ;  /* 0x000000010e037824 */ /* 0x040fe200078e0a03 */
[----:B------:R-:W-:Y:S01]  /*04d0*/  SEL R185, R185, 0xffffffc0, !P3 ;  /* 0xffffffc0b9b97807 */ /* 0x000fe20005800000 */
[----:B------:R-:W-:Y:S01]  /*04e0*/  IMAD.SHL.U32 R14, R14, 0x2, RZ ;  /* 0x000000020e0e7824 */ /* 0x000fe200078e00ff */
[----:B------:R-:W-:Y:S01]  /*04f0*/  SEL R221, R221, 0x10, !P0 ;  /* 0x00000010dddd7807 */ /* 0x000fe20004000000 */
[----:B------:R-:W-:Y:S01]  /*0500*/  IMAD R13, R0, 0x200, R9 ;  /* 0x00000200000d7824 */ /* 0x000fe200078e0209 */
[----:B------:R-:W-:Y:S01]  /*0510*/  IADD3 R228, R216, 0x40, RZ ;  /* 0x00000040d8e47810 */ /* 0x000fe20007ffe0ff */
[----:B------:R-:W-:Y:S02]  /*0520*/  IMAD.SHL.U32 R2, R0, 0x8, RZ ;  /* 0x0000000800027824 */ /* 0x000fe400078e00ff */
[----:B------:R-:W-:Y:S01]  /*0530*/  IMAD.SHL.U32 R0, R7, 0x40, RZ ;  /* 0x0000004007007824 */ /* 0x000fe200078e00ff */
[----:B------:R-:W-:Y:S01]  /*0540*/  STL [R1+0x14], R13 ;  /* 0x0000140d01007387 */ /* 0x000fe20000100800 */
[----:B------:R-:W-:Y:S01]  /*0550*/  IMAD.SHL.U32 R7, R3, 0x2, RZ ;  /* 0x0000000203077824 */ /* 0x000fe200078e00ff */
[----:B------:R-:W-:Y:S01]  /*0560*/  LOP3.LUT R2, R2, 0x18, RZ, 0xc0, !PT ;  /* 0x0000001802027812 */ /* 0x000fe200078ec0ff */
[----:B------:R-:W-:Y:S01]  /*0570*/  IMAD.SHL.U32 R5, R10, 0x20, RZ ;  /* 0x000000200a057824 */ /* 0x000fe200078e00ff */
[----:B------:R-:W-:Y:S01]  /*0580*/  LOP3.LUT R0, R0, 0x1c0, RZ, 0xc0, !PT ;  /* 0x000001c000007812 */ /* 0x000fe200078ec0ff */
[----:B------:R-:W-:-:S02]  /*0590*/  IMAD.SHL.U32 R189, R189, 0x2, RZ ;  /* 0x00000002bdbd7824 */ /* 0x000fc400078e00ff */
[----:B------:R-:W-:Y:S01]  /*05a0*/  IMAD.SHL.U32 R207, R13, 0x2, RZ ;  /* 0x000000020dcf7824 */ /* 0x000fe200078e00ff */
[----:B------:R-:W-:Y:S01]  /*05b0*/  SHF.R.U32.HI R3, RZ, 0x3, R0 ;  /* 0x00000003ff037819 */ /* 0x000fe20000011600 */
[----:B------:R-:W-:-:S03]  /*05c0*/  IMAD.IADD R188, R189, 0x1, R185 ;  /* 0x00000001bdbc7824 */ /* 0x000fc600078e02b9 */
[----:B------:R-:W-:Y:S01]  /*05d0*/  LOP3.LUT R9, R3, R0, R2, 0x1e, !PT ;  /* 0x0000000003097212 */ /* 0x000fe200078e1e02 */
[----:B-1----:R-:W-:Y:S01]  /*05e0*/  IMAD.SHL.U32 R4, R8, 0x20, RZ ;  /* 0x0000002008047824 */ /* 0x002fe200078e00ff */
[----:B------:R-:W-:Y:S01]  /*05f0*/  LOP3.LUT R8, R2, 0x20, R5, 0xf8, !PT ;  /* 0x0000002002087812 */ /* 0x000fe200078ef805 */
[----:B------:R-:W-:-:S03]  /*0600*/  IMAD.SHL.U32 R5, R11, 0x40, RZ ;  /* 0x000000400b057824 */ /* 0x000fc600078e00ff */
[----:B------:R-:W-:Y:S02]  /*0610*/  LOP3.LUT R6, R4, 0x6, R14, 0xf8, !PT ;  /* 0x0000000604067812 */ /* 0x000fe400078ef80e */
[----:B------:R-:W-:-:S03]  /*0620*/  LOP3.LUT R4, R0, 0x20, R4, 0xf8, !PT ;  /* 0x0000002000047812 */ /* 0x000fc600078ef804 */
[----:B------:R1:W-:Y:S01]  /*0630*/  STL [R1+0x8], R6 ;  /* 0x0000080601007387 */ /* 0x0003e20000100800 */
[----:B------:R-:W-:Y:S01]  /*0640*/  LOP3.LUT R0, R4, R3, RZ, 0x3c, !PT ;  /* 0x0000000304007212 */ /* 0x000fe200078e3cff */
[----:B------:R-:W-:-:S04]  /*0650*/  IMAD R4, R203, 0x400, R7 ;  /* 0x00000400cb047824 */ /* 0x000fc800078e0207 */
[----:B------:R-:W-:Y:S01]  /*0660*/  IMAD.IADD R219, R4, 0x1, R0 ;  /* 0x0000000104db7824 */ /* 0x000fe200078e0200 */
[----:B------:R-:W-:Y:S01]  /*0670*/  LOP3.LUT R0, R5, 0xfffffe00, RZ, 0xc0, !PT ;  /* 0xfffffe0005007812 */ /* 0x000fe200078ec0ff */
[C---:B------:R-:W-:Y:S02]  /*0680*/  IMAD R4, R194.reuse, 0x400, R7 ;  /* 0x00000400c2047824 */ /* 0x040fe400078e0207 */
[----:B------:R-:W-:Y:S02]  /*0690*/  IMAD.SHL.U32 R219, R219, 0x2, RZ ;  /* 0x00000002dbdb7824 */ /* 0x000fe400078e00ff */
[--C-:B------:R-:W-:Y:S02]  /*06a0*/  IMAD R203, R203, 0x400, R0.reuse ;  /* 0x00000400cbcb7824 */ /* 0x100fe400078e0200 */
[----:B------:R-:W-:Y:S01]  /*06b0*/  IMAD R194, R194, 0x400, R0 ;  /* 0x00000400c2c27824 */ /* 0x000fe200078e0200 */
[C---:B------:R-:W-:Y:S01]  /*06c0*/  IADD3 R220, R219.reuse, 0x20, RZ ;  /* 0x00000020dbdc7810 */ /* 0x040fe20007ffe0ff */
[----:B------:R-:W-:Y:S01]  /*06d0*/  IMAD.IADD R4, R4, 0x1, R9 ;  /* 0x0000000104047824 */ /* 0x000fe200078e0209 */
[C---:B------:R-:W-:Y:S01]  /*06e0*/  @P1 IADD3 R220, R219.reuse, -0x20, RZ ;  /* 0xffffffe0dbdc1810 */ /* 0x040fe20007ffe0ff */
[----:B------:R-:W-:-:S04]  /*06f0*/  IMAD.IADD R222, R219, 0x1, R221 ;  /* 0x00000001dbde7824 */ /* 0x000fc800078e02dd */
[----:B------:R-:W-:Y:S02]  /*0700*/  IMAD.IADD R221, R221, 0x1, R220 ;  /* 0x00000001dddd7824 */ /* 0x000fe400078e02dc */
[----:B-1----:R-:W-:-:S05]  /*0710*/  IMAD.SHL.U32 R6, R12, 0x40, RZ ;  /* 0x000000400c067824 */ /* 0x002fca00078e00ff */
[----:B------:R-:W-:Y:S01]  /*0720*/  LOP3.LUT R2, R6, 0x1c0, RZ, 0xc0, !PT ;  /* 0x000001c006027812 */ /* 0x000fe200078ec0ff */
[----:B------:R-:W-:-:S03]  /*0730*/  IMAD.SHL.U32 R6, R10, 0x8, RZ ;  /* 0x000000080a067824 */ /* 0x000fc600078e00ff */
[----:B------:R-:W-:Y:S02]  /*0740*/  SHF.R.U32.HI R3, RZ, 0x3, R2 ;  /* 0x00000003ff037819 */ /* 0x000fe40000011602 */
[----:B------:R-:W-:Y:S02]  /*0750*/  LOP3.LUT R6, R2, 0x8, R6, 0xf8, !PT ;  /* 0x0000000802067812 */ /* 0x000fe400078ef806 */
[----:B------:R-:W-:Y:S02]  /*0760*/  LOP3.LUT R2, R3, R8, R2, 0x1e, !PT ;  /* 0x0000000803027212 */ /* 0x000fe400078e1e02 */
[----:B------:R-:W-:Y:S02]  /*0770*/  LOP3.LUT R3, R6, R3, RZ, 0x3c, !PT ;  /* 0x0000000306037212 */ /* 0x000fe400078e3cff */
[----:B------:R-:W-:Y:S01]  /*0780*/  LOP3.LUT R202, R2, R0, RZ, 0xfc, !PT ;  /* 0x0000000002ca7212 */ /* 0x000fe200078efcff */
[----:B------:R-:W-:Y:S01]  /*0790*/  IMAD.MOV.U32 R0, RZ, RZ, 0x20 ;  /* 0x00000020ff007424 */ /* 0x000fe200078e00ff */
[----:B------:R-:W-:Y:S01]  /*07a0*/  LEA R2, R4, 0xc000, 0x1 ;  /* 0x0000c00004027811 */ /* 0x000fe200078e08ff */
[----:B------:R-:W-:-:S02]  /*07b0*/  IMAD.IADD R194, R3, 0x1, R194 ;  /* 0x0000000103c27824 */ /* 0x000fc400078e02c2 */
[----:B------:R-:W-:Y:S01]  /*07c0*/  IMAD.IADD R203, R203, 0x1, R3 ;  /* 0x00000001cbcb7824 */ /* 0x000fe200078e0203 */
[----:B------:R-:W-:Y:S01]  /*07d0*/  SEL R0, R0, 0xffffffe0, !P4 ;  /* 0xffffffe000007807 */ /* 0x000fe20006000000 */
[----:B------:R1:W-:Y:S01]  /*07e0*/  STL [R1], R2 ;  /* 0x0000000201007387 */ /* 0x0003e20000100800 */
[----:B------:R-:W-:Y:S02]  /*07f0*/  LEA R194, R194, 0x10000, 0x1 ;  /* 0x00010000c2c27811 */ /* 0x000fe400078e08ff */
[--C-:B------:R-:W-:Y:S01]  /*0800*/  IADD3 R191, R185, R189, R0.reuse ;  /* 0x000000bdb9bf7210 */ /* 0x100fe20007ffe000 */
[----:B------:R-:W-:Y:S01]  /*0810*/  IMAD.IADD R190, R189, 0x1, R0 ;  /* 0x00000001bdbe7824 */ /* 0x000fe200078e0200 */
[----:B------:R-:W-:Y:S01]  /*0820*/  IADD3 R0, R2, 0x40, RZ ;  /* 0x0000004002007810 */ /* 0x000fe20007ffe0ff */
[----:B------:R-:W-:Y:S01]  /*0830*/  IMAD R185, R186, 0x2, R185 ;  /* 0x00000002bab97824 */ /* 0x000fe200078e02b9 */
[----:B------:R-:W-:Y:S01]  /*0840*/  @P2 IADD3 R0, R2, -0x40, RZ ;  /* 0xffffffc002002810 */ /* 0x000fe20007ffe0ff */
[----:B------:R-:W-:-:S04]  /*0850*/  IMAD.SHL.U32 R186, R186, 0x2, RZ ;  /* 0x00000002baba7824 */ /* 0x000fc800078e00ff */
[----:B------:R1:W-:Y:S03]  /*0860*/  STL [R1+0x4], R0 ;  /* 0x0000040001007387 */ /* 0x0003e60000100800 */
.L_x_46:
[----:B-12---:R-:W2:Y:S01]  /*0870*/  S2R R36, SR_CTAID.Y ;  /* 0x0000000000247919 */ /* 0x006ea20000002600 */
[----:B-1----:R-:W1:Y:S01]  /*0880*/  LDC.U8 R0, c[0x0][0x312] ;  /* 0x0000c480ff007b82 */ /* 0x002e620000000000 */
[----:B------:R-:W-:Y:S02]  /*0890*/  ISETP.NE.U32.AND P2, PT, RZ, c[0x0][0x240], PT ;  /* 0x00009000ff007a0c */ /* 0x000fe40003f45070 */
[----:B------:R-:W-:Y:S02]  /*08a0*/  ISETP.EQ.U32.AND P5, PT, RZ, c[0x0][0x248], PT ;  /* 0x00009200ff007a0c */ /* 0x000fe40003fa2070 */
[----:B------:R-:W-:Y:S02]  /*08b0*/  ISETP.NE.AND.EX P2, PT, RZ, c[0x0][0x244], PT, P2 ;  /* 0x00009100ff007a0c */ /* 0x000fe40003f45320 */
[----:B------:R-:W-:Y:S01]  /*08c0*/  ISETP.NE.U32.AND P3, PT, RZ, c[0x0][0x250], PT ;  /* 0x00009400ff007a0c */ /* 0x000fe20003f65070 */
[----:B------:R-:W-:-:S03]  /*08d0*/  IMAD.MOV.U32 R37, RZ, RZ, -0x1 ;  /* 0xffffffffff257424 */ /* 0x000fc600078e00ff */
[----:B------:R-:W-:Y:S01]  /*08e0*/  ISETP.NE.AND.EX P3, PT, RZ, c[0x0][0x254], PT, P3 ;  /* 0x00009500ff007a0c */ /* 0x000fe20003f65330 */
[----:B--2---:R-:W-:Y:S01]  /*08f0*/  IMAD.SHL.U32 R8, R36, 0x4, RZ ;  /* 0x0000000424087824 */ /* 0x004fe200078e00ff */
[----:B---3--:R-:W-:Y:S02]  /*0900*/  SHF.R.S32.HI R29, RZ, 0x1f, R36 ;  /* 0x0000001fff1d7819 */ /* 0x008fe40000011424 */
[----:B-1----:R-:W-:Y:S01]  /*0910*/  ISETP.NE.AND P4, PT, R0, RZ, PT ;  /* 0x000000ff0000720c */ /* 0x002fe20003f85270 */
[----:B------:R-:W-:Y:S01]  /*0920*/  IMAD.MOV.U32 R0, RZ, RZ, -0x1 ;  /* 0xffffffffff007424 */ /* 0x000fe200078e00ff */
[----:B------:R-:W-:Y:S02]  /*0930*/  SHF.L.U64.HI R7, R36, 0x2, R29 ;  /* 0x0000000224077819 */ /* 0x000fe4000001021d */
[----:B------:R-:W-:Y:S02]  /*0940*/  IADD3 R2, P0, R8, c[0x0][0x240], RZ ;  /* 0x0000900008027a10 */ /* 0x000fe40007f1e0ff */
[----:B------:R-:W-:-:S02]  /*0950*/  ISETP.EQ.OR.EX P5, PT, RZ, c[0x0][0x24c], !P4, P5 ;  /* 0x00009300ff007a0c */ /* 0x000fc400067a2750 */
[----:B------:R-:W-:Y:S02]  /*0960*/  IADD3.X R3, R7, c[0x0][0x244], RZ, P0, !PT ;  /* 0x0000910007037a10 */ /* 0x000fe400007fe4ff */
[----:B------:R-:W-:-:S03]  /*0970*/  @P3 IADD3 R4, P0, R8, c[0x0][0x250], RZ ;  /* 0x0000940008043a10 */ /* 0x000fc60007f1e0ff */
[----:B------:R1:W2:Y:S04]  /*0980*/  @P2 LDG.E R0, [R2.64] ;  /* 0x0000000602002981 */ /* 0x0002a8000c1e1900 */
[----:B------:R1:W2:Y:S01]  /*0990*/  @P2 LDG.E R6, [R2.64+0x4] ;  /* 0x0000040602062981 */ /* 0x0002a2000c1e1900 */
[----:B------:R-:W-:Y:S01]  /*09a0*/  @P3 IADD3.X R5, R7, c[0x0][0x254], RZ, P0, !PT ;  /* 0x0000950007053a10 */ /* 0x000fe200007fe4ff */
[----:B------:R-:W-:Y:S01]  /*09b0*/  IMAD.MOV.U32 R242, RZ, RZ, RZ ;  /* 0x000000fffff27224 */ /* 0x000fe200078e00ff */
[----:B-1----:R-:W-:-:S05]  /*09c0*/  IADD3 R2, P1, R8, c[0x0][0x248], RZ ;  /* 0x0000920008027a10 */ /* 0x002fca0007f3e0ff */
[----:B-----5:R1:W5:Y:S01]  /*09d0*/  @P3 LDG.E R242, [R4.64] ;  /* 0x0000000604f23981 */ /* 0x020362000c1e1900 */
[----:B------:R-:W-:-:S05]  /*09e0*/  IADD3.X R3, R7, c[0x0][0x24c], RZ, P1, !PT ;  /* 0x0000930007037a10 */ /* 0x000fca0000ffe4ff */
[----:B------:R-:W3:Y:S01]  /*09f0*/  @!P5 LDG.E R37, [R2.64] ;  /* 0x000000060225d981 */ /* 0x000ee2000c1e1900 */
[----:B------:R-:W-:-:S04]  /*0a00*/  ISETP.NE.U32.AND P0, PT, RZ, c[0x0][0x248], PT ;  /* 0x00009200ff007a0c */ /* 0x000fc80003f05070 */
[----:B------:R-:W-:Y:S01]  /*0a10*/  ISETP.NE.AND.EX P0, PT, RZ, c[0x0][0x24c], PT, P0 ;  /* 0x00009300ff007a0c */ /* 0x000fe20003f05300 */
[----:B-1----:R-:W-:Y:S02]  /*0a20*/  IMAD.MOV.U32 R4, RZ, RZ, c[0x0][0x218] ;  /* 0x00008600ff047624 */ /* 0x002fe400078e00ff */
[----:B--2---:R-:W-:Y:S02]  /*0a30*/  @P2 IMAD.IADD R20, R6, 0x1, -R0 ;  /* 0x0000000106142824 */ /* 0x004fe400078e0a00 */
[----:B------:R-:W-:Y:S01]  /*0a40*/  @!P2 IMAD.MOV.U32 R20, RZ, RZ, c[0x0][0x214] ;  /* 0x00008500ff14a624 */ /* 0x000fe200078e00ff */
[----:B---3--:R1:W-:Y:S07]  /*0a50*/  STL [R1+0xc], R37 ;  /* 0x00000c2501007387 */ /* 0x0083ee0000100800 */
[----:B----4-:R-:W-:Y:S05]  /*0a60*/  @!P0 BRA `(.L_x_0) ;  /* 0x0000003000008947 */ /* 0x010fea0003800000 */
[----:B------:R-:W2:Y:S02]  /*0a70*/  @P4 LDG.E R4, [R2.64+0x4] ;  /* 0x0000040602044981 */ /* 0x000ea4000c1e1900 */
[----:B--2---:R-:W-:-:S06]  /*0a80*/  @P4 IADD3 R4, R4, -R37, RZ ;  /* 0x8000002504044210 */ /* 0x004fcc0007ffe0ff */
[----:B------:R2:W5:Y:S02]  /*0a90*/  @!P4 LDG.E R4, [R2.64] ;  /* 0x000000060204c981 */ /* 0x000564000c1e1900 */
.L_x_0:
[----:B------:R-:W-:-:S04]  /*0aa0*/  ISETP.NE.U32.AND P1, PT, RZ, c[0x0][0x258], PT ;  /* 0x00009600ff007a0c */ /* 0x000fc80003f25070 */
[----:B------:R-:W-:-:S13]  /*0ab0*/  ISETP.NE.AND.EX P1, PT, RZ, c[0x0][0x25c], PT, P1 ;  /* 0x00009700ff007a0c */ /* 0x000fda0003f25310 */
[----:B--2---:R-:W-:-:S04]  /*0ac0*/  @P1 IADD3 R2, P0, R8, c[0x0][0x258], RZ ;  /* 0x0000960008021a10 */ /* 0x004fc80007f1e0ff */
[----:B------:R-:W-:-:S06]  /*0ad0*/  @P1 IADD3.X R3, R7, c[0x0][0x25c], RZ, P0, !PT ;  /* 0x0000970007031a10 */ /* 0x000fcc00007fe4ff */
[----:B------:R-:W2:Y:S01]  /*0ae0*/  @P1 LDG.E R3, [R2.64] ;  /* 0x0000000602031981 */ /* 0x000ea2000c1e1900 */
[----:B------:R-:W-:Y:S01]  /*0af0*/  @!P1 ISETP.NE.U32.AND P0, PT, RZ, c[0x0][0x268], PT ;  /* 0x00009a00ff009a0c */ /* 0x000fe20003f05070 */
[----:B------:R-:W-:-:S03]  /*0b00*/  IMAD.SHL.U32 R251, R243, 0x40, RZ ;  /* 0x00000040f3fb7824 */ /* 0x000fc600078e00ff */
[----:B------:R-:W-:-:S04]  /*0b10*/  @!P1 ISETP.NE.AND.EX P0, PT, RZ, c[0x0][0x26c], PT, P0 ;  /* 0x00009b00ff009a0c */ /* 0x000fc80003f05300 */
[----:B------:R-:W-:Y:S01]  /*0b20*/  @!P1 SEL R2, RZ, c[0x0][0x21c], !P0 ;  /* 0x00008700ff029a07 */ /* 0x000fe20004000000 */
[----:B--2--5:R-:W-:-:S03]  /*0b30*/  @P1 IMAD.IADD R227, R3, 0x1, -R242 ;  /* 0x0000000103e31824 */ /* 0x024fc600078e0af2 */
[----:B------:R-:W-:-:S04]  /*0b40*/  @!P1 IADD3 R227, R2, R4, -R242 ;  /* 0x0000000402e39210 */ /* 0x000fc80007ffe8f2 */
[----:B------:R-:W-:-:S13]  /*0b50*/  ISETP.GT.AND P0, PT, R227, R251, PT ;  /* 0x000000fbe300720c */ /* 0x000fda0003f04270 */
[----:B------:R-:W-:Y:S05]  /*0b60*/  @!P0 BRA `(.L_x_1) ;  /* 0x0000625000008947 */ /* 0x000fea0003800000 */
[----:B------:R-:W-:Y:S01]  /*0b70*/  ISETP.NE.AND P0, PT, R37, -0x1, PT ;  /* 0xffffffff2500780c */ /* 0x000fe20003f05270 */
[----:B------:R-:W-:Y:S01]  /*0b80*/  IMAD R3, R29, c[0x0][0x178], RZ ;  /* 0x00005e001d037a24 */ /* 0x000fe200078e02ff */
[----:B------:R-:W-:Y:S01]  /*0b90*/  IADD3 R2, R20, 0x3f, RZ ;  /* 0x0000003f14027810 */ /* 0x000fe20007ffe0ff */
[----:B------:R-:W-:Y:S01]  /*0ba0*/  IMAD.WIDE.U32 R10, R36, c[0x0][0x178], RZ ;  /* 0x00005e00240a7a25 */ /* 0x000fe200078e00ff */
[----:B------:R-:W-:Y:S02]  /*0bb0*/  ISETP.NE.AND P1, PT, R0, -0x1, PT ;  /* 0xffffffff0000780c */ /* 0x000fe40003f25270 */
[----:B------:R-:W-:Y:S01]  /*0bc0*/  SHF.R.S32.HI R7, RZ, 0x1f, R2 ;  /* 0x0000001fff077819 */ /* 0x000fe20000011402 */
[----:B------:R-:W-:Y:S02]  /*0bd0*/  IMAD R3, R36, c[0x0][0x17c], R3 ;  /* 0x00005f0024037a24 */ /* 0x000fe400078e0203 */
[----:B------:R-:W-:Y:S01]  /*0be0*/  IMAD.WIDE.U32 R4, R0, c[0x0][0x190], RZ ;  /* 0x0000640000047a25 */ /* 0x000fe200078e00ff */
[----:B------:R-:W-:-:S03]  /*0bf0*/  LEA.HI R7, R7, R2, RZ, 0x6 ;  /* 0x0000000207077211 */ /* 0x000fc600078f30ff */
[----:B------:R-:W-:Y:S01]  /*0c00*/  IMAD R9, R0, c[0x0][0x194], RZ ;  /* 0x0000650000097a24 */ /* 0x000fe200078e02ff */
[----:B------:R-:W-:Y:S01]  /*0c10*/  LOP3.LUT R8, R7, 0xffffffc0, RZ, 0xc0, !PT ;  /* 0xffffffc007087812 */ /* 0x000fe200078ec0ff */
[----:B------:R-:W-:Y:S01]  /*0c20*/  @P0 IMAD.IADD R6, R242, 0x1, R37 ;  /* 0x00000001f2060824 */ /* 0x000fe200078e0225 */
[----:B------:R-:W-:Y:S01]  /*0c30*/  SEL R25, R10, R4, !P1 ;  /* 0x000000040a197207 */ /* 0x000fe20004800000 */
[----:B------:R-:W-:Y:S01]  /*0c40*/  IMAD.IADD R22, R11, 0x1, R3 ;  /* 0x000000010b167824 */ /* 0x000fe200078e0203 */
[----:B------:R-:W-:Y:S01]  /*0c50*/  @P1 IADD3 R22, R5, R9, RZ ;  /* 0x0000000905161210 */ /* 0x000fe20007ffe0ff */
[----:B------:R-:W-:Y:S01]  /*0c60*/  @P0 IMAD.WIDE.U32 R2, R6, c[0x0][0x198], RZ ;  /* 0x0000660006020a25 */ /* 0x000fe200078e00ff */
[----:B------:R-:W-:Y:S02]  /*0c70*/  IADD3 R9, R8, -0x40, RZ ;  /* 0xffffffc008097810 */ /* 0x000fe40007ffe0ff */
[----:B------:R-:W-:Y:S01]  /*0c80*/  SHF.R.S32.HI R208, RZ, 0x6, R7 ;  /* 0x00000006ffd07819 */ /* 0x000fe20000011407 */
[----:B------:R-:W-:Y:S01]  /*0c90*/  @P0 IMAD R27, R6, c[0x0][0x19c], R3 ;  /* 0x00006700061b0a24 */ /* 0x000fe200078e0203 */
[----:B------:R-:W-:Y:S01]  /*0ca0*/  SHF.R.S32.HI R17, RZ, 0x1f, R9 ;  /* 0x0000001fff117819 */ /* 0x000fe20000011409 */
[----:B------:R-:W-:Y:S01]  /*0cb0*/  @P0 IMAD.MOV.U32 R26, RZ, RZ, R2 ;  /* 0x000000ffff1a0224 */ /* 0x000fe200078e0002 */
[----:B------:R-:W-:Y:S05]  /*0cc0*/  @P0 BRA `(.L_x_2) ;  /* 0x000000a000000947 */ /* 0x000fea0003800000 */
[----:B------:R-:W-:Y:S01]  /*0cd0*/  SHF.R.S32.HI R2, RZ, 0x1f, R242 ;  /* 0x0000001fff027819 */ /* 0x000fe200000114f2 */
[----:B------:R-:W-:-:S04]  /*0ce0*/  IMAD R5, R29, c[0x0][0x180], RZ ;  /* 0x000060001d057a24 */ /* 0x000fc800078e02ff */
[----:B------:R-:W-:Y:S02]  /*0cf0*/  IMAD R4, R2, c[0x0][0x198], RZ ;  /* 0x0000660002047a24 */ /* 0x000fe400078e02ff */
[----:B------:R-:W-:-:S04]  /*0d00*/  IMAD.WIDE.U32 R2, R242, c[0x0][0x198], RZ ;  /* 0x00006600f2027a25 */ /* 0x000fc800078e00ff */
[----:B------:R-:W-:-:S05]  /*0d10*/  IMAD R4, R242, c[0x0][0x19c], R4 ;  /* 0x00006700f2047a24 */ /* 0x000fca00078e0204 */
[----:B------:R-:W-:Y:S01]  /*0d20*/  IADD3 R3, R3, R4, RZ ;  /* 0x0000000403037210 */ /* 0x000fe20007ffe0ff */
[----:B------:R-:W-:-:S04]  /*0d30*/  IMAD R4, R36, c[0x0][0x184], R5 ;  /* 0x0000610024047a24 */ /* 0x000fc800078e0205 */
[----:B------:R-:W-:-:S05]  /*0d40*/  IMAD.WIDE.U32 R2, R36, c[0x0][0x180], R2 ;  /* 0x0000600024027a25 */ /* 0x000fca00078e0002 */
[----:B------:R-:W-:Y:S02]  /*0d50*/  IADD3 R27, R3, R4, RZ ;  /* 0x00000004031b7210 */ /* 0x000fe40007ffe0ff */
[----:B------:R-:W-:Y:S02]  /*0d60*/  MOV R26, R2 ;  /* 0x00000002001a7202 */ /* 0x000fe40000000f00 */
.L_x_2:
[----:B------:R-:W-:-:S05]  /*0d70*/  @P0 IADD3 R4, R242, R37, RZ ;  /* 0x00000025f2040210 */ /* 0x000fca0007ffe0ff */
[----:B------:R-:W-:-:S04]  /*0d80*/  @P0 IMAD.WIDE.U32 R2, R4, c[0x0][0x1a0], RZ ;  /* 0x0000680004020a25 */ /* 0x000fc800078e00ff */
[----:B------:R-:W-:Y:S01]  /*0d90*/  @P0 IMAD R23, R4, c[0x0][0x1a4], R3 ;  /* 0x0000690004170a24 */ /* 0x000fe200078e0203 */
[----:B------:R-:W-:Y:S01]  /*0da0*/  @P0 MOV R21, R2 ;  /* 0x0000000200150202 */ /* 0x000fe20000000f00 */
        /* <DEDUP_REMOVED lines=11> */
.L_x_3:
[----:B------:R-:W-:Y:S01]  /*0e60*/  IABS R11, c[0x0][0x1c8] ;  /* 0x00007200000b7a13 */ /* 0x000fe20000000000 */
[----:B------:R-:W2:Y:S01]  /*0e70*/  S2R R35, SR_CTAID.Z ;  /* 0x0000000000237919 */ /* 0x000ea20000002700 */
[----:B------:R-:W-:Y:S01]  /*0e80*/  IMAD.MOV.U32 R12, RZ, RZ, c[0x0][0x224] ;  /* 0x00008900ff0c7624 */ /* 0x000fe200078e00ff */
[----:B------:R-:W3:Y:S01]  /*0e90*/  LDC.U8 R14, c[0x0][0x328] ;  /* 0x0000ca00ff0e7b82 */ /* 0x000ee20000000000 */
[----:B------:R-:W4:Y:S01]  /*0ea0*/  I2F.RP R2, R11 ;  /* 0x0000000b00027306 */ /* 0x000f220000209400 */
[C---:B------:R-:W-:Y:S01]  /*0eb0*/  @P1 IMAD.WIDE.U32 R4, R0.reuse, c[0x0][0x370], RZ ;  /* 0x0000dc0000041a25 */ /* 0x040fe200078e00ff */
[----:B------:R-:W5:Y:S01]  /*0ec0*/  S2R R16, SR_CTAID.X ;  /* 0x0000000000107919 */ /* 0x000f620000002500 */
[----:B------:R-:W-:Y:S02]  /*0ed0*/  SHF.R.S32.HI R12, RZ, 0x1f, R12 ;  /* 0x0000001fff0c7819 */ /* 0x000fe4000001140c */
[----:B------:R-:W-:Y:S01]  /*0ee0*/  @P1 IMAD R15, R0, c[0x0][0x374], R5 ;  /* 0x0000dd00000f1a24 */ /* 0x000fe200078e0205 */
[----:B------:R-:W-:Y:S01]  /*0ef0*/  @P1 MOV R10, R4 ;  /* 0x00000004000a1202 */ /* 0x000fe20000000f00 */
[----:B------:R-:W-:Y:S01]  /*0f00*/  @!P1 IMAD.WIDE.U32 R4, R36, c[0x0][0x368], RZ ;  /* 0x0000da0024049a25 */ /* 0x000fe200078e00ff */
[----:B------:R-:W1:Y:S03]  /*0f10*/  LDC.U8 R24, c[0x0][0x3d0] ;  /* 0x0000f400ff187b82 */ /* 0x000e660000000000 */
[----:B------:R-:W-:-:S02]  /*0f20*/  IMAD.MOV.U32 R28, RZ, RZ, c[0x0][0x22c] ;  /* 0x00008b00ff1c7624 */ /* 0x000fc400078e00ff */
[----:B------:R-:W-:Y:S02]  /*0f30*/  @!P1 IMAD.MOV.U32 R10, RZ, RZ, R4 ;  /* 0x000000ffff0a9224 */ /* 0x000fe400078e0004 */
[----:B------:R-:W-:Y:S01]  /*0f40*/  IMAD.WIDE R18, R28, c[0x0][0x1c0], RZ ;  /* 0x000070001c127a25 */ /* 0x000fe200078e02ff */
[----:B----4-:R-:W4:Y:S01]  /*0f50*/  MUFU.RCP R2, R2 ;  /* 0x0000000200027308 */ /* 0x010f220000001000 */
[----:B--2---:R-:W-:Y:S02]  /*0f60*/  IABS R7, R35 ;  /* 0x0000002300077213 */ /* 0x004fe40000000000 */
[----:B------:R-:W-:Y:S02]  /*0f70*/  LOP3.LUT R8, R35, c[0x0][0x1c8], RZ, 0x3c, !PT ;  /* 0x0000720023087a12 */ /* 0x000fe400078e3cff */
[----:B---3--:R-:W-:Y:S02]  /*0f80*/  ISETP.NE.AND P3, PT, R14, RZ, PT ;  /* 0x000000ff0e00720c */ /* 0x008fe40003f65270 */
[----:B------:R-:W-:-:S02]  /*0f90*/  ISETP.GE.AND P4, PT, R8, RZ, PT ;  /* 0x000000ff0800720c */ /* 0x000fc40003f86270 */
[----:B------:R-:W-:Y:S02]  /*0fa0*/  SHF.L.U64.HI R8, R36, 0x7, R29 ;  /* 0x0000000724087819 */ /* 0x000fe4000001021d */
[----:B------:R-:W-:Y:S02]  /*0fb0*/  SHF.R.S32.HI R32, RZ, 0x1f, R35 ;  /* 0x0000001fff207819 */ /* 0x000fe40000011423 */
[----:B----4-:R-:W-:Y:S02]  /*0fc0*/  IADD3 R2, R2, 0xffffffe, RZ ;  /* 0x0ffffffe02027810 */ /* 0x010fe40007ffe0ff */
[----:B------:R-:W-:Y:S02]  /*0fd0*/  SEL R8, R8, RZ, P2 ;  /* 0x000000ff08087207 */ /* 0x000fe40001000000 */
[----:B------:R-:W2:Y:S02]  /*0fe0*/  F2I.FTZ.U32.TRUNC.NTZ R3, R2 ;  /* 0x0000000200037305 */ /* 0x000ea4000021f000 */
[----:B--2---:R-:W-:-:S05]  /*0ff0*/  IADD3 R2, RZ, -R3, RZ ;  /* 0x80000003ff027210 */ /* 0x004fca0007ffe0ff */
[----:B------:R-:W-:Y:S02]  /*1000*/  IMAD R6, R2, R11, RZ ;  /* 0x0000000b02067224 */ /* 0x000fe400078e02ff */
[----:B------:R-:W-:-:S04]  /*1010*/  IMAD.MOV.U32 R2, RZ, RZ, RZ ;  /* 0x000000ffff027224 */ /* 0x000fc800078e00ff */
[----:B------:R-:W-:-:S04]  /*1020*/  IMAD.HI.U32 R2, R3, R6, R2 ;  /* 0x0000000603027227 */ /* 0x000fc800078e0002 */
[----:B------:R-:W-:Y:S02]  /*1030*/  @!P1 IMAD R6, R29, c[0x0][0x368], RZ ;  /* 0x0000da001d069a24 */ /* 0x000fe400078e02ff */
[----:B------:R-:W-:-:S04]  /*1040*/  IMAD.HI.U32 R2, R2, R7, RZ ;  /* 0x0000000702027227 */ /* 0x000fc800078e00ff */
[----:B------:R-:W-:Y:S01]  /*1050*/  @!P1 IMAD R6, R36, c[0x0][0x36c], R6 ;  /* 0x0000db0024069a24 */ /* 0x000fe200078e0206 */
[----:B------:R-:W-:-:S04]  /*1060*/  IADD3 R3, -R2, RZ, RZ ;  /* 0x000000ff02037210 */ /* 0x000fc80007ffe1ff */
[----:B------:R-:W-:Y:S01]  /*1070*/  @!P1 IADD3 R15, R5, R6, RZ ;  /* 0x00000006050f9210 */ /* 0x000fe20007ffe0ff */
[C---:B------:R-:W-:Y:S02]  /*1080*/  IMAD R3, R11.reuse, R3, R7 ;  /* 0x000000030b037224 */ /* 0x040fe400078e0207 */
[----:B------:R-:W-:Y:S02]  /*1090*/  IMAD R7, R12, R36, RZ ;  /* 0x000000240c077224 */ /* 0x000fe400078e02ff */
[----:B------:R-:W-:Y:S01]  /*10a0*/  IMAD.WIDE.U32 R12, R36, c[0x0][0x224], RZ ;  /* 0x00008900240c7a25 */ /* 0x000fe200078e00ff */
[----:B------:R-:W-:-:S03]  /*10b0*/  ISETP.GT.U32.AND P5, PT, R11, R3, PT ;  /* 0x000000030b00720c */ /* 0x000fc60003fa4070 */
[----:B------:R-:W-:Y:S02]  /*10c0*/  IMAD R5, R29, c[0x0][0x224], R7 ;  /* 0x000089001d057a24 */ /* 0x000fe400078e0207 */
[----:B------:R-:W-:-:S03]  /*10d0*/  IMAD.SHL.U32 R6, R36, 0x80, RZ ;  /* 0x0000008024067824 */ /* 0x000fc600078e00ff */
[----:B------:R-:W-:Y:S01]  /*10e0*/  IADD3 R4, R13, R5, RZ ;  /* 0x000000050d047210 */ /* 0x000fe20007ffe0ff */
[-C--:B------:R-:W-:Y:S02]  /*10f0*/  IMAD R5, R19, R12.reuse, RZ ;  /* 0x0000000c13057224 */ /* 0x080fe400078e02ff */
[C---:B------:R-:W-:Y:S02]  /*1100*/  IMAD.WIDE.U32 R12, R18.reuse, R12, RZ ;  /* 0x0000000c120c7225 */ /* 0x040fe400078e00ff */
[-C--:B------:R-:W-:Y:S02]  /*1110*/  @!P5 IADD3 R3, R3, -R11.reuse, RZ ;  /* 0x8000000b0303d210 */ /* 0x080fe40007ffe0ff */
[----:B------:R-:W-:Y:S01]  /*1120*/  IMAD R5, R18, R4, R5 ;  /* 0x0000000412057224 */ /* 0x000fe200078e0205 */
[----:B------:R-:W-:Y:S01]  /*1130*/  SEL R4, R6, RZ, P2 ;  /* 0x000000ff06047207 */ /* 0x000fe20001000000 */
[----:B------:R-:W-:Y:S01]  /*1140*/  IMAD.WIDE.U32 R6, R18, R0, RZ ;  /* 0x0000000012067225 */ /* 0x000fe200078e00ff */
[----:B------:R-:W-:-:S02]  /*1150*/  ISETP.GE.U32.AND P6, PT, R3, R11, PT ;  /* 0x0000000b0300720c */ /* 0x000fc40003fc6070 */
[----:B------:R-:W-:Y:S01]  /*1160*/  IADD3 R4, P2, R9, R4, RZ ;  /* 0x0000000409047210 */ /* 0x000fe20007f5e0ff */
[----:B------:R-:W-:Y:S01]  /*1170*/  IMAD R3, R19, R0, RZ ;  /* 0x0000000013037224 */ /* 0x000fe200078e02ff */
[----:B------:R-:W-:Y:S02]  /*1180*/  @!P5 IADD3 R2, R2, 0x1, RZ ;  /* 0x000000010202d810 */ /* 0x000fe40007ffe0ff */
[----:B------:R-:W-:Y:S01]  /*1190*/  ISETP.NE.AND P5, PT, RZ, c[0x0][0x1c8], PT ;  /* 0x00007200ff007a0c */ /* 0x000fe20003fa5270 */
[----:B------:R-:W-:Y:S01]  /*11a0*/  IMAD.X R8, R17, 0x1, R8, P2 ;  /* 0x0000000111087824 */ /* 0x000fe200010e0608 */
[----:B------:R-:W-:Y:S01]  /*11b0*/  SEL R11, R12, R6, !P1 ;  /* 0x000000060c0b7207 */ /* 0x000fe20004800000 */
[-C--:B------:R-:W-:Y:S01]  /*11c0*/  IMAD R14, R19, R4.reuse, RZ ;  /* 0x00000004130e7224 */ /* 0x080fe200078e02ff */
[----:B------:R-:W-:Y:S01]  /*11d0*/  IADD3 R12, R13, R5, RZ ;  /* 0x000000050d0c7210 */ /* 0x000fe20007ffe0ff */
[----:B------:R-:W-:Y:S01]  /*11e0*/  @P3 IMAD R6, R36, c[0x0][0x214], RZ ;  /* 0x0000850024063a24 */ /* 0x000fe200078e02ff */
[----:B------:R-:W-:Y:S01]  /*11f0*/  @P1 IADD3 R12, R7, R3, RZ ;  /* 0x00000003070c1210 */ /* 0x000fe20007ffe0ff */
[----:B------:R-:W-:Y:S01]  /*1200*/  IMAD.WIDE.U32 R4, R18, R4, RZ ;  /* 0x0000000412047225 */ /* 0x000fe200078e00ff */
[----:B------:R-:W-:-:S02]  /*1210*/  @P6 IADD3 R2, R2, 0x1, RZ ;  /* 0x0000000102026810 */ /* 0x000fc40007ffe0ff */
[----:B------:R-:W-:Y:S01]  /*1220*/  @P3 SEL R3, R6, R0, !P1 ;  /* 0x0000000006033207 */ /* 0x000fe20004800000 */
[----:B------:R-:W-:Y:S01]  /*1230*/  IMAD R8, R18, R8, R14 ;  /* 0x0000000812087224 */ /* 0x000fe200078e020e */
[----:B-1----:R-:W-:Y:S01]  /*1240*/  ISETP.NE.AND P2, PT, R24, RZ, PT ;  /* 0x000000ff1800720c */ /* 0x002fe20003f45270 */
[----:B-----5:R-:W-:-:S04]  /*1250*/  IMAD.WIDE.U32 R18, R16, c[0x0][0x3d8], RZ ;  /* 0x0000f60010127a25 */ /* 0x020fc800078e00ff */
[----:B------:R-:W-:Y:S01]  /*1260*/  IMAD.MOV.U32 R14, RZ, RZ, R2 ;  /* 0x000000ffff0e7224 */ /* 0x000fe200078e0002 */
[----:B------:R-:W-:Y:S01]  /*1270*/  SEL R13, R18, RZ, P2 ;  /* 0x000000ff120d7207 */ /* 0x000fe20001000000 */
[----:B------:R-:W-:Y:S01]  /*1280*/  IMAD R6, R16, c[0x0][0x3dc], R19 ;  /* 0x0000f70010067a24 */ /* 0x000fe200078e0213 */
[----:B------:R-:W-:Y:S01]  /*1290*/  SHF.R.S32.HI R18, RZ, 0x1f, R251 ;  /* 0x0000001fff127819 */ /* 0x000fe200000114fb */
[----:B------:R-:W-:Y:S01]  /*12a0*/  @!P3 IMAD R7, R36, c[0x0][0x1c0], R35 ;  /* 0x000070002407ba24 */ /* 0x000fe200078e0223 */
[----:B------:R-:W-:Y:S01]  /*12b0*/  @!P4 IADD3 R14, -R14, RZ, RZ ;  /* 0x000000ff0e0ec210 */ /* 0x000fe20007ffe1ff */
[C---:B------:R-:W-:Y:S01]  /*12c0*/  IMAD R19, R35.reuse, c[0x0][0x22c], RZ ;  /* 0x00008b0023137a24 */ /* 0x040fe200078e02ff */
[----:B------:R-:W-:Y:S01]  /*12d0*/  @!P5 LOP3.LUT R14, RZ, c[0x0][0x1c8], RZ, 0x33, !PT ;  /* 0x00007200ff0eda12 */ /* 0x000fe200078e33ff */
[----:B------:R-:W-:Y:S01]  /*12e0*/  @P3 IMAD R3, R35, c[0x0][0x234], R3 ;  /* 0x00008d0023033a24 */ /* 0x000fe200078e0203 */
[----:B------:R-:W-:Y:S01]  /*12f0*/  SEL R16, R6, RZ, P2 ;  /* 0x000000ff06107207 */ /* 0x000fe20001000000 */
[----:B------:R-:W-:Y:S01]  /*1300*/  @!P3 IMAD R3, R7, c[0x0][0x214], RZ ;  /* 0x000085000703ba24 */ /* 0x000fe200078e02ff */
[----:B------:R-:W-:-:S02]  /*1310*/  SHF.R.S32.HI R7, RZ, 0x1f, R19 ;  /* 0x0000001fff077819 */ /* 0x000fc40000011413 */
[----:B------:R-:W-:Y:S02]  /*1320*/  IADD3 R6, R5, R8, RZ ;  /* 0x0000000805067210 */ /* 0x000fe40007ffe0ff */
[----:B------:R-:W-:Y:S01]  /*1330*/  SHF.R.S32.HI R24, RZ, 0x1f, R14 ;  /* 0x0000001fff187819 */ /* 0x000fe2000001140e */
[----:B------:R-:W-:Y:S05]  /*1340*/  @!P3 BRA `(.L_x_4) ;  /* 0x000000700000b947 */ /* 0x000fea0003800000 */
[C---:B------:R-:W-:Y:S01]  /*1350*/  @!P1 IMAD R0, R36.reuse, c[0x0][0x224], RZ ;  /* 0x0000890024009a24 */ /* 0x040fe200078e02ff */
[----:B------:R-:W-:Y:S02]  /*1360*/  MOV R8, 0x80 ;  /* 0x0000008000087802 */ /* 0x000fe40000000f00 */
[----:B------:R-:W-:Y:S02]  /*1370*/  MOV R2, c[0x0][0x210] ;  /* 0x0000840000027a02 */ /* 0x000fe40000000f00 */
[----:B------:R-:W-:-:S03]  /*1380*/  LEA R0, R36, R0, 0x7 ;  /* 0x0000000024007211 */ /* 0x000fc600078e38ff */
[----:B------:R-:W-:-:S04]  /*1390*/  IMAD R2, R8, R2, c[0x0][0x234] ;  /* 0x00008d0008027624 */ /* 0x000fc800078e0202 */
[----:B------:R-:W-:Y:S01]  /*13a0*/  IMAD R0, R2, R35, R0 ;  /* 0x0000002302007224 */ /* 0x000fe200078e0200 */
[----:B------:R-:W-:Y:S05]  /*13b0*/  BRA `(.L_x_5) ;  /* 0x0000002000007947 */ /* 0x000fea0003800000 */
.L_x_4:
[----:B------:R-:W-:-:S04]  /*13c0*/  IMAD R0, R36, c[0x0][0x1c0], R35 ;  /* 0x0000700024007a24 */ /* 0x000fc800078e0223 */
[----:B------:R-:W-:Y:S02]  /*13d0*/  IMAD R0, R0, c[0x0][0x224], RZ ;  /* 0x0000890000007a24 */ /* 0x000fe400078e02ff */
.L_x_5:
[----:B------:R-:W2:Y:S01]  /*13e0*/  LDL R34, [R1+0x10] ;  /* 0x0000100001227983 */ /* 0x000ea20000100800 */
[----:B------:R-:W-:Y:S01]  /*13f0*/  IMAD R8, R28, c[0x0][0x1c0], RZ ;  /* 0x000070001c087a24 */ /* 0x000fe200078e02ff */
[----:B------:R-:W-:Y:S01]  /*1400*/  SHF.R.S32.HI R217, RZ, 0x1f, R216 ;  /* 0x0000001fffd97819 */ /* 0x000fe200000114d8 */
[----:B------:R-:W-:Y:S01]  /*1410*/  IMAD.IADD R5, R9, 0x1, R3 ;  /* 0x0000000109057824 */ /* 0x000fe200078e0203 */
[----:B------:R-:W1:Y:S01]  /*1420*/  S2R R31, SR_TID.X ;  /* 0x00000000001f7919 */ /* 0x000e620000002100 */
[----:B------:R-:W-:Y:S01]  /*1430*/  IMAD.SHL.U32 R2, R8, 0x40, RZ ;  /* 0x0000004008027824 */ /* 0x000fe200078e00ff */
[----:B------:R-:W-:Y:S01]  /*1440*/  SHF.R.S32.HI R28, RZ, 0x1f, R241 ;  /* 0x0000001fff1c7819 */ /* 0x000fe200000114f1 */
[----:B------:R-:W-:Y:S01]  /*1450*/  IMAD.MOV.U32 R33, RZ, RZ, 0x4 ;  /* 0x00000004ff217424 */ /* 0x000fe200078e00ff */
[----:B------:R-:W-:Y:S02]  /*1460*/  BSSY B1, `(.L_x_1) ;  /* 0x0000595000017945 */ /* 0x000fe40003800000 */
[----:B------:R-:W-:-:S02]  /*1470*/  IADD3 R4, P3, P1, R4, R2, R19 ;  /* 0x0000000204047210 */ /* 0x000fc4000797e013 */
[----:B------:R-:W-:-:S04]  /*1480*/  SHF.R.S32.HI R2, RZ, 0x1f, R2 ;  /* 0x0000001fff027819 */ /* 0x000fc80000011402 */
[----:B------:R-:W-:Y:S02]  /*1490*/  IADD3.X R7, R6, R2, R7, P3, P1 ;  /* 0x0000000206077210 */ /* 0x000fe40001fe2407 */
[----:B------:R-:W-:Y:S02]  /*14a0*/  IADD3 R2, P4, R216, R10, RZ ;  /* 0x0000000ad8027210 */ /* 0x000fe40007f9e0ff */
[----:B------:R-:W-:Y:S01]  /*14b0*/  IADD3 R13, P3, P1, R13, R4, R11 ;  /* 0x000000040d0d7210 */ /* 0x000fe2000797e00b */
[----:B------:R-:W-:Y:S02]  /*14c0*/  IMAD R4, R17, c[0x0][0x370], RZ ;  /* 0x0000dc0011047a24 */ /* 0x000fe400078e02ff */
[----:B------:R-:W-:Y:S01]  /*14d0*/  IMAD.X R3, R217, 0x1, R15, P4 ;  /* 0x00000001d9037824 */ /* 0x000fe200020e060f */
[----:B------:R-:W-:Y:S01]  /*14e0*/  IADD3 R6, P4, R241, R9, RZ ;  /* 0x00000009f1067210 */ /* 0x000fe20007f9e0ff */
[C---:B------:R-:W-:Y:S02]  /*14f0*/  IMAD.IADD R15, R9.reuse, 0x1, R0 ;  /* 0x00000001090f7824 */ /* 0x040fe400078e0200 */
[----:B------:R-:W-:Y:S01]  /*1500*/  IMAD R4, R9, c[0x0][0x374], R4 ;  /* 0x0000dd0009047a24 */ /* 0x000fe200078e0204 */
[----:B-1----:R-:W-:Y:S01]  /*1510*/  SHF.R.S32.HI R30, RZ, 0x1f, R31 ;  /* 0x0000001fff1e7819 */ /* 0x002fe2000001141f */
[----:B------:R-:W-:-:S02]  /*1520*/  IMAD.X R0, R28, 0x1, R17, P4 ;  /* 0x000000011c007824 */ /* 0x000fc400020e0611 */
[----:B------:R-:W-:Y:S01]  /*1530*/  IMAD.WIDE.U32 R2, R9, c[0x0][0x370], R2 ;  /* 0x0000dc0009027a25 */ /* 0x000fe200078e0002 */
[----:B------:R-:W-:Y:S02]  /*1540*/  LEA.HI R19, R30, R31, RZ, 0x5 ;  /* 0x0000001f1e137211 */ /* 0x000fe400078f28ff */
[----:B------:R-:W-:Y:S01]  /*1550*/  IADD3.X R9, R16, R7, R12, P3, P1 ;  /* 0x0000000710097210 */ /* 0x000fe20001fe240c */
[----:B------:R-:W-:Y:S01]  /*1560*/  IMAD.WIDE R10, R5, R33, c[0x0][0x200] ;  /* 0x00008000050a7625 */ /* 0x000fe200078e0221 */
[----:B------:R-:W-:-:S03]  /*1570*/  SHF.R.S32.HI R17, RZ, 0x5, R19 ;  /* 0x00000005ff117819 */ /* 0x000fc60000011413 */
[----:B------:R-:W-:Y:S01]  /*1580*/  IMAD.IADD R3, R3, 0x1, R4 ;  /* 0x0000000103037824 */ /* 0x000fe200078e0204 */
[----:B------:R-:W-:Y:S01]  /*1590*/  IADD3 R4, -R227, R20, R251 ;  /* 0x00000014e3047210 */ /* 0x000fe20007ffe1fb */
[----:B------:R-:W-:Y:S01]  /*15a0*/  IMAD R5, R0, c[0x0][0x190], RZ ;  /* 0x0000640000057a24 */ /* 0x000fe200078e02ff */
[----:B------:R-:W-:Y:S01]  /*15b0*/  MOV R226, R10 ;  /* 0x0000000a00e27202 */ /* 0x000fe20000000f00 */
[----:B------:R-:W-:Y:S02]  /*15c0*/  IMAD.MOV.U32 R225, RZ, RZ, R11 ;  /* 0x000000ffffe17224 */ /* 0x000fe400078e000b */
[----:B------:R-:W-:Y:S02]  /*15d0*/  IMAD R10, R6, c[0x0][0x194], R5 ;  /* 0x00006500060a7a24 */ /* 0x000fe400078e0205 */
[----:B------:R-:W-:Y:S02]  /*15e0*/  IMAD R11, R32, c[0x0][0x378], RZ ;  /* 0x0000de00200b7a24 */ /* 0x000fe400078e02ff */
[----:B------:R-:W-:-:S04]  /*15f0*/  IMAD.WIDE.U32 R6, R6, c[0x0][0x190], R216 ;  /* 0x0000640006067a25 */ /* 0x000fc800078e00d8 */
[----:B------:R-:W-:Y:S01]  /*1600*/  IMAD R5, R35, c[0x0][0x37c], R11 ;  /* 0x0000df0023057a24 */ /* 0x000fe200078e020b */
[----:B------:R-:W-:Y:S01]  /*1610*/  IADD3 R6, P3, R25, R6, RZ ;  /* 0x0000000619067210 */ /* 0x000fe20007f7e0ff */
[----:B------:R-:W-:-:S03]  /*1620*/  IMAD.WIDE.U32 R2, R35, c[0x0][0x378], R2 ;  /* 0x0000de0023027a25 */ /* 0x000fc600078e0002 */
[----:B------:R-:W-:Y:S02]  /*1630*/  IADD3.X R7, R22, R7, R10, P3, !PT ;  /* 0x0000000716077210 */ /* 0x000fe40001ffe40a */
[----:B------:R-:W-:-:S03]  /*1640*/  IADD3 R5, R3, R5, RZ ;  /* 0x0000000503057210 */ /* 0x000fc60007ffe0ff */
[----:B------:R-:W-:-:S05]  /*1650*/  IMAD.WIDE.U32 R10, R35, c[0x0][0x1a8], R6 ;  /* 0x00006a00230a7a25 */ /* 0x000fca00078e0006 */
[----:B------:R-:W-:Y:S01]  /*1660*/  LEA R212, P3, R10, c[0x0][0x160], 0x1 ;  /* 0x000058000ad47a11 */ /* 0x000fe200078608ff */
[----:B--2---:R-:W-:Y:S01]  /*1670*/  IMAD R0, R17, R8, R34 ;  /* 0x0000000811007224 */ /* 0x004fe200078e0222 */
[----:B------:R-:W-:-:S04]  /*1680*/  IADD3 R8, R4, -c[0x0][0x2e8], RZ ;  /* 0x8000ba0004087a10 */ /* 0x000fc80007ffe0ff */
[----:B------:R-:W-:-:S04]  /*1690*/  IADD3 R4, P1, R0, R13, RZ ;  /* 0x0000000d00047210 */ /* 0x000fc80007f3e0ff */
[----:B------:R-:W-:Y:S02]  /*16a0*/  LEA.HI.X.SX32 R9, R0, R9, 0x1, P1 ;  /* 0x0000000900097211 */ /* 0x000fe400008f0eff */
[----:B------:R-:W-:Y:S02]  /*16b0*/  SHF.R.S32.HI R0, RZ, 0x1f, R8 ;  /* 0x0000001fff007819 */ /* 0x000fe40000011408 */
[----:B------:R-:W-:Y:S02]  /*16c0*/  LEA R204, P1, R4, c[0x0][0x350], 0x2 ;  /* 0x0000d40004cc7a11 */ /* 0x000fe400078210ff */
[----:B------:R-:W-:Y:S01]  /*16d0*/  LEA.HI R8, R0, R8, RZ, 0x6 ;  /* 0x0000000800087211 */ /* 0x000fe200078f30ff */
[----:B------:R-:W-:Y:S01]  /*16e0*/  IMAD R0, R32, c[0x0][0x1a8], RZ ;  /* 0x00006a0020007a24 */ /* 0x000fe200078e02ff */
[----:B------:R-:W-:Y:S01]  /*16f0*/  LEA.HI.X R205, R4, c[0x0][0x354], R9, 0x2, P1 ;  /* 0x0000d50004cd7a11 */ /* 0x000fe200008f1409 */
[----:B------:R-:W-:Y:S01]  /*1700*/  IMAD.MOV.U32 R4, RZ, RZ, R2 ;  /* 0x000000ffff047224 */ /* 0x000fe200078e0002 */
[----:B------:R-:W-:Y:S01]  /*1710*/  SHF.R.S32.HI R8, RZ, 0x6, R8 ;  /* 0x00000006ff087819 */ /* 0x000fe20000011408 */
[----:B------:R-:W-:-:S02]  /*1720*/  IMAD R9, R35, c[0x0][0x1ac], R0 ;  /* 0x00006b0023097a24 */ /* 0x000fc400078e0200 */
[----:B------:R-:W-:Y:S01]  /*1730*/  IMAD R0, R28, c[0x0][0x370], RZ ;  /* 0x0000dc001c007a24 */ /* 0x000fe200078e02ff */
[----:B------:R-:W-:Y:S01]  /*1740*/  IMNMX R240, RZ, R8, !PT ;  /* 0x00000008fff07217 */ /* 0x000fe20007800200 */
[----:B------:R-:W-:-:S03]  /*1750*/  IMAD.WIDE.U32 R4, R241, c[0x0][0x370], R4 ;  /* 0x0000dc00f1047a25 */ /* 0x000fc600078e0004 */
[----:B------:R-:W-:Y:S01]  /*1760*/  ISETP.GT.AND P4, PT, R208, R240, PT ;  /* 0x000000f0d000720c */ /* 0x000fe20003f84270 */
[----:B------:R-:W-:Y:S01]  /*1770*/  IMAD R0, R241, c[0x0][0x374], R0 ;  /* 0x0000dd00f1007a24 */ /* 0x000fe200078e0200 */
[----:B------:R-:W-:Y:S01]  /*1780*/  LEA R210, P1, R4, c[0x0][0x330], 0x1 ;  /* 0x0000cc0004d27a11 */ /* 0x000fe200078208ff */
[----:B------:R-:W-:Y:S01]  /*1790*/  IMAD.WIDE R2, R15, R33, c[0x0][0x3c8] ;  /* 0x0000f2000f027625 */ /* 0x000fe200078e0221 */
[----:B------:R-:W-:-:S03]  /*17a0*/  IADD3 R208, R208, -0x1, RZ ;  /* 0xffffffffd0d07810 */ /* 0x000fc60007ffe0ff */
[----:B------:R-:W-:Y:S01]  /*17b0*/  IMAD.IADD R16, R11, 0x1, R9 ;  /* 0x000000010b107824 */ /* 0x000fe200078e0209 */
[----:B------:R-:W-:Y:S01]  /*17c0*/  MOV R224, R2 ;  /* 0x0000000200e07202 */ /* 0x000fe20000000f00 */
[----:B------:R-:W-:Y:S02]  /*17d0*/  IMAD.IADD R15, R5, 0x1, R0 ;  /* 0x00000001050f7824 */ /* 0x000fe400078e0200 */
[----:B------:R-:W-:Y:S01]  /*17e0*/  IMAD.MOV.U32 R223, RZ, RZ, R3 ;  /* 0x000000ffffdf7224 */ /* 0x000fe200078e0003 */
[----:B------:R-:W-:Y:S02]  /*17f0*/  LEA.HI.X R213, R10, c[0x0][0x164], R16, 0x1, P3 ;  /* 0x000059000ad57a11 */ /* 0x000fe400018f0c10 */
[----:B------:R-:W-:Y:S01]  /*1800*/  LEA.HI.X R211, R4, c[0x0][0x334], R15, 0x1, P1 ;  /* 0x0000cd0004d37a11 */ /* 0x000fe200008f0c0f */
[----:B------:R-:W-:Y:S05]  /*1810*/  @P4 BRA `(.L_x_6) ;  /* 0x0000072000004947 */ /* 0x000fea0003800000 */
[----:B------:R-:W-:-:S05]  /*1820*/  @P0 IADD3 R0, R242, R37, RZ ;  /* 0x00000025f2000210 */ /* 0x000fca0007ffe0ff */
[----:B------:R-:W-:-:S04]  /*1830*/  @P0 IMAD.WIDE.U32 R2, R0, c[0x0][0x3a0], RZ ;  /* 0x0000e80000020a25 */ /* 0x000fc800078e00ff */
[----:B------:R-:W-:Y:S01]  /*1840*/  @P0 IMAD R5, R0, c[0x0][0x3a4], R3 ;  /* 0x0000e90000050a24 */ /* 0x000fe200078e0203 */
[----:B------:R-:W-:Y:S01]  /*1850*/  @P0 MOV R4, R2 ;  /* 0x0000000200040202 */ /* 0x000fe20000000f00 */
[----:B------:R-:W-:Y:S05]  /*1860*/  @P0 BRA `(.L_x_7) ;  /* 0x000000a000000947 */ /* 0x000fea0003800000 */
[----:B------:R-:W-:Y:S01]  /*1870*/  SHF.R.S32.HI R0, RZ, 0x1f, R242 ;  /* 0x0000001fff007819 */ /* 0x000fe200000114f2 */
[----:B------:R-:W-:-:S04]  /*1880*/  IMAD.WIDE.U32 R2, R242, c[0x0][0x3a0], RZ ;  /* 0x0000e800f2027a25 */ /* 0x000fc800078e00ff */
[----:B------:R-:W-:Y:S02]  /*1890*/  IMAD R0, R0, c[0x0][0x3a0], RZ ;  /* 0x0000e80000007a24 */ /* 0x000fe400078e02ff */
[----:B------:R-:W-:Y:S02]  /*18a0*/  IMAD R4, R29, c[0x0][0x388], RZ ;  /* 0x0000e2001d047a24 */ /* 0x000fe400078e02ff */
[----:B------:R-:W-:-:S05]  /*18b0*/  IMAD R0, R242, c[0x0][0x3a4], R0 ;  /* 0x0000e900f2007a24 */ /* 0x000fca00078e0200 */
[----:B------:R-:W-:Y:S01]  /*18c0*/  IADD3 R3, R3, R0, RZ ;  /* 0x0000000003037210 */ /* 0x000fe20007ffe0ff */
[----:B------:R-:W-:-:S04]  /*18d0*/  IMAD R0, R36, c[0x0][0x38c], R4 ;  /* 0x0000e30024007a24 */ /* 0x000fc800078e0204 */
[----:B------:R-:W-:-:S05]  /*18e0*/  IMAD.WIDE.U32 R2, R36, c[0x0][0x388], R2 ;  /* 0x0000e20024027a25 */ /* 0x000fca00078e0002 */
[----:B------:R-:W-:Y:S02]  /*18f0*/  IADD3 R5, R3, R0, RZ ;  /* 0x0000000003057210 */ /* 0x000fe40007ffe0ff */
[----:B------:R-:W-:Y:S02]  /*1900*/  MOV R4, R2 ;  /* 0x0000000200047202 */ /* 0x000fe40000000f00 */
.L_x_7:
        /* <DEDUP_REMOVED lines=15> */
.L_x_8:
[----:B------:R-:W-:Y:S01]  /*1a00*/  IMAD R9, R243, -0x40, R227 ;  /* 0xffffffc0f3097824 */ /* 0x000fe200078e02e3 */
[----:B------:R-:W-:Y:S01]  /*1a10*/  BSSY B0, `(.L_x_9) ;  /* 0x0000018000007945 */ /* 0x000fe20003800000 */
[----:B------:R-:W-:Y:S02]  /*1a20*/  IMAD R0, R18, c[0x0][0x3a0], RZ ;  /* 0x0000e80012007a24 */ /* 0x000fe400078e02ff */
[----:B------:R-:W-:Y:S01]  /*1a30*/  IMAD.WIDE.U32 R2, R251, c[0x0][0x3a0], R216 ;  /* 0x0000e800fb027a25 */ /* 0x000fe200078e00d8 */
[----:B------:R-:W-:-:S03]  /*1a40*/  ISETP.GE.AND P3, PT, R241, R9, PT ;  /* 0x00000009f100720c */ /* 0x000fc60003f66270 */
[----:B------:R-:W-:Y:S01]  /*1a50*/  IMAD R0, R251, c[0x0][0x3a4], R0 ;  /* 0x0000e900fb007a24 */ /* 0x000fe200078e0200 */
[----:B------:R-:W-:Y:S01]  /*1a60*/  IADD3 R2, P0, R4, R2, RZ ;  /* 0x0000000204027210 */ /* 0x000fe20007f1e0ff */
[----:B------:R-:W-:-:S03]  /*1a70*/  IMAD R8, R32, c[0x0][0x3b8], RZ ;  /* 0x0000ee0020087a24 */ /* 0x000fc600078e02ff */
[----:B------:R-:W-:Y:S01]  /*1a80*/  IADD3.X R3, R5, R3, R0, P0, !PT ;  /* 0x0000000305037210 */ /* 0x000fe200007fe400 */
[----:B------:R-:W-:-:S04]  /*1a90*/  IMAD R8, R35, c[0x0][0x3bc], R8 ;  /* 0x0000ef0023087a24 */ /* 0x000fc800078e0208 */
[----:B------:R-:W-:-:S05]  /*1aa0*/  IMAD.WIDE.U32 R2, R35, c[0x0][0x3b8], R2 ;  /* 0x0000ee0023027a25 */ /* 0x000fca00078e0002 */
[----:B------:R-:W-:Y:S01]  /*1ab0*/  IADD3 R8, R3, R8, RZ ;  /* 0x0000000803087210 */ /* 0x000fe20007ffe0ff */
[----:B------:R-:W-:Y:S05]  /*1ac0*/  @P3 BRA `(.L_x_10) ;  /* 0x000000c000003947 */ /* 0x000fea0003800000 */
[----:B------:R-:W-:Y:S01]  /*1ad0*/  MOV R5, R8 ;  /* 0x0000000800057202 */ /* 0x000fe20000000f00 */
[----:B------:R-:W-:Y:S01]  /*1ae0*/  IMAD R0, R28, c[0x0][0x3a0], RZ ;  /* 0x0000e8001c007a24 */ /* 0x000fe200078e02ff */
[----:B------:R-:W-:Y:S01]  /*1af0*/  ISETP.GE.AND P2, PT, R216, c[0x0][0x220], PT ;  /* 0x00008800d8007a0c */ /* 0x000fe20003f46270 */
[----:B------:R-:W-:Y:S01]  /*1b00*/  IMAD.MOV.U32 R4, RZ, RZ, R2 ;  /* 0x000000ffff047224 */ /* 0x000fe200078e0002 */
[----:B------:R-:W-:Y:S01]  /*1b10*/  ISETP.GE.AND P1, PT, R228, c[0x0][0x220], PT ;  /* 0x00008800e4007a0c */ /* 0x000fe20003f26270 */
[C---:B------:R-:W-:Y:S02]  /*1b20*/  IMAD R0, R241.reuse, c[0x0][0x3a4], R0 ;  /* 0x0000e900f1007a24 */ /* 0x040fe400078e0200 */
[----:B------:R-:W-:-:S04]  /*1b30*/  IMAD.WIDE.U32 R6, R241, c[0x0][0x3a0], R4 ;  /* 0x0000e800f1067a25 */ /* 0x000fc800078e0004 */
[----:B------:R-:W-:Y:S01]  /*1b40*/  IMAD.IADD R0, R7, 0x1, R0 ;  /* 0x0000000107007824 */ /* 0x000fe200078e0200 */
[----:B------:R-:W-:-:S04]  /*1b50*/  LEA R4, P0, R6, c[0x0][0x340], 0x1 ;  /* 0x0000d00006047a11 */ /* 0x000fc800078008ff */
[----:B------:R-:W-:-:S05]  /*1b60*/  LEA.HI.X R5, R6, c[0x0][0x344], R0, 0x1, P0 ;  /* 0x0000d10006057a11 */ /* 0x000fca00000f0c00 */
[----:B------:R1:W-:Y:S04]  /*1b70*/  @!P2 STG.E.128 [R4.64], RZ ;  /* 0x000000ff0400a986 */ /* 0x0003e8000c101d06 */
[----:B------:R1:W-:Y:S02]  /*1b80*/  @!P1 STG.E.128 [R4.64+0x80], RZ ;  /* 0x000080ff04009986 */ /* 0x0003e4000c101d06 */
.L_x_10:
[----:B------:R-:W-:Y:S05]  /*1b90*/  BSYNC B0 ;  /* 0x0000000000007941 */ /* 0x000fea0003800000 */
.L_x_9:
[----:B------:R-:W-:Y:S01]  /*1ba0*/  IADD3 R0, R241, 0x20, RZ ;  /* 0x00000020f1007810 */ /* 0x000fe20007ffe0ff */
[----:B------:R-:W-:Y:S03]  /*1bb0*/  BSSY B0, `(.L_x_11) ;  /* 0x0000010000007945 */ /* 0x000fe60003800000 */
[----:B------:R-:W-:-:S13]  /*1bc0*/  ISETP.GE.AND P2, PT, R0, R9, PT ;  /* 0x000000090000720c */ /* 0x000fda0003f46270 */
[----:B------:R-:W-:Y:S05]  /*1bd0*/  @P2 BRA `(.L_x_12) ;  /* 0x000000d000002947 */ /* 0x000fea0003800000 */
[----:B------:R-:W-:Y:S02]  /*1be0*/  IADD3 R0, P0, R241, 0x20, RZ ;  /* 0x00000020f1007810 */ /* 0x000fe40007f1e0ff */
[----:B------:R-:W-:-:S03]  /*1bf0*/  ISETP.GE.AND P1, PT, R216, c[0x0][0x220], PT ;  /* 0x00008800d8007a0c */ /* 0x000fc60003f26270 */
[----:B------:R-:W-:Y:S01]  /*1c00*/  IMAD.X R3, RZ, RZ, R28, P0 ;  /* 0x000000ffff037224 */ /* 0x000fe200000e061c */
[----:B------:R-:W-:-:S03]  /*1c10*/  ISETP.GE.AND P0, PT, R228, c[0x0][0x220], PT ;  /* 0x00008800e4007a0c */ /* 0x000fc60003f06270 */
[----:B-1----:R-:W-:Y:S01]  /*1c20*/  IMAD R4, R3, c[0x0][0x3a0], RZ ;  /* 0x0000e80003047a24 */ /* 0x002fe200078e02ff */
[----:B------:R-:W-:-:S05]  /*1c30*/  MOV R3, R8 ;  /* 0x0000000800037202 */ /* 0x000fca0000000f00 */
[----:B------:R-:W-:-:S04]  /*1c40*/  IMAD.WIDE.U32 R6, R0, c[0x0][0x3a0], R2 ;  /* 0x0000e80000067a25 */ /* 0x000fc800078e0002 */
[----:B------:R-:W-:Y:S01]  /*1c50*/  IMAD R0, R0, c[0x0][0x3a4], R4 ;  /* 0x0000e90000007a24 */ /* 0x000fe200078e0204 */
[----:B------:R-:W-:-:S03]  /*1c60*/  LEA R2, P4, R6, c[0x0][0x340], 0x1 ;  /* 0x0000d00006027a11 */ /* 0x000fc600078808ff */
[----:B------:R-:W-:-:S05]  /*1c70*/  IMAD.IADD R0, R7, 0x1, R0 ;  /* 0x0000000107007824 */ /* 0x000fca00078e0200 */
[----:B------:R-:W-:-:S05]  /*1c80*/  LEA.HI.X R3, R6, c[0x0][0x344], R0, 0x1, P4 ;  /* 0x0000d10006037a11 */ /* 0x000fca00020f0c00 */
[----:B------:R1:W-:Y:S04]  /*1c90*/  @!P1 STG.E.128 [R2.64], RZ ;  /* 0x000000ff02009986 */ /* 0x0003e8000c101d06 */
[----:B------:R1:W-:Y:S02]  /*1ca0*/  @!P0 STG.E.128 [R2.64+0x80], RZ ;  /* 0x000080ff02008986 */ /* 0x0003e4000c101d06 */
.L_x_12:
[----:B------:R-:W-:Y:S05]  /*1cb0*/  BSYNC B0 ;  /* 0x0000000000007941 */ /* 0x000fea0003800000 */
.L_x_11:
[----:B-1----:R-:W-:Y:S01]  /*1cc0*/  IMAD.WIDE.U32 R2, R251, c[0x0][0x3a8], R216 ;  /* 0x0000ea00fb027a25 */ /* 0x002fe200078e00d8 */
[----:B------:R-:W-:Y:S03]  /*1cd0*/  BSSY B0, `(.L_x_13) ;  /* 0x0000016000007945 */ /* 0x000fe60003800000 */
[----:B------:R-:W-:Y:S01]  /*1ce0*/  IMAD R0, R18, c[0x0][0x3a8], RZ ;  /* 0x0000ea0012007a24 */ /* 0x000fe200078e02ff */
[----:B------:R-:W-:Y:S01]  /*1cf0*/  IADD3 R2, P0, R10, R2, RZ ;  /* 0x000000020a027210 */ /* 0x000fe20007f1e0ff */
[----:B------:R-:W-:-:S02]  /*1d00*/  IMAD R8, R32, c[0x0][0x3c0], RZ ;  /* 0x0000f00020087a24 */ /* 0x000fc400078e02ff */
[----:B------:R-:W-:Y:S02]  /*1d10*/  IMAD R0, R251, c[0x0][0x3ac], R0 ;  /* 0x0000eb00fb007a24 */ /* 0x000fe400078e0200 */
[----:B------:R-:W-:-:S03]  /*1d20*/  IMAD R8, R35, c[0x0][0x3c4], R8 ;  /* 0x0000f10023087a24 */ /* 0x000fc600078e0208 */
[----:B------:R-:W-:-:S05]  /*1d30*/  IADD3.X R3, R11, R3, R0, P0, !PT ;  /* 0x000000030b037210 */ /* 0x000fca00007fe400 */
        /* <DEDUP_REMOVED lines=15> */
.L_x_14:
[----:B------:R-:W-:Y:S05]  /*1e30*/  BSYNC B0 ;  /* 0x0000000000007941 */ /* 0x000fea0003800000 */
.L_x_13:
[----:B------:R-:W-:Y:S05]  /*1e40*/  @P2 BRA `(.L_x_15) ;  /* 0x00004f6000002947 */ /* 0x000fea0003800000 */
[----:B------:R-:W-:-:S05]  /*1e50*/  IADD3 R0, P0, R241, 0x20, RZ ;  /* 0x00000020f1007810 */ /* 0x000fca0007f1e0ff */
        /* <DEDUP_REMOVED lines=9> */
[----:B------:R1:W-:Y:S01]  /*1ef0*/  @!P0 STG.E.128 [R2.64], RZ ;  /* 0x000000ff02008986 */ /* 0x0003e2000c101d06 */
[----:B------:R-:W-:-:S13]  /*1f00*/  ISETP.GE.AND P0, PT, R228, c[0x0][0x220], PT ;  /* 0x00008800e4007a0c */ /* 0x000fda0003f06270 */
[----:B------:R-:W-:Y:S05]  /*1f10*/  @P0 BRA `(.L_x_15) ;  /* 0x00004e9000000947 */ /* 0x000fea0003800000 */
[----:B------:R2:W-:Y:S01]  /*1f20*/  STG.E.128 [R2.64+0x80], RZ ;  /* 0x000080ff02007986 */ /* 0x0005e2000c101d06 */
[----:B------:R-:W-:Y:S05]  /*1f30*/  BRA `(.L_x_15) ;  /* 0x00004e7000007947 */ /* 0x000fea0003800000 */
.L_x_6:
[----:B------:R-:W-:Y:S01]  /*1f40*/  @P2 BAR.SYNC.DEFER_BLOCKING 0x0 ;  /* 0x0000000000002b1d */ /* 0x000fe20000010000 */
[----:B------:R-:W-:Y:S01]  /*1f50*/  IMAD R13, R243, -0x40, R227 ;  /* 0xffffffc0f30d7824 */ /* 0x000fe200078e02e3 */
[----:B------:R-:W-:Y:S01]  /*1f60*/  LEA.HI R7, R208, R208, RZ, 0x1 ;  /* 0x000000d0d0077211 */ /* 0x000fe200078f08ff */
[----:B------:R-:W-:-:S03]  /*1f70*/  IMAD.WIDE.U32 R2, R251, c[0x0][0x1a0], R216 ;  /* 0x00006800fb027a25 */ /* 0x000fc600078e00d8 */
[----:B------:R-:W-:Y:S01]  /*1f80*/  ISETP.GE.AND P6, PT, R241, R13, PT ;  /* 0x0000000df100720c */ /* 0x000fe20003fc6270 */
[----:B------:R-:W-:Y:S01]  /*1f90*/  IMAD R0, R18, c[0x0][0x1a0], RZ ;  /* 0x0000680012007a24 */ /* 0x000fe200078e02ff */
[----:B------:R-:W-:Y:S01]  /*1fa0*/  IADD3 R6, P0, R21, R2, RZ ;  /* 0x0000000215067210 */ /* 0x000fe20007f1e0ff */
[----:B------:R-:W-:Y:S01]  /*1fb0*/  BSSY B0, `(.L_x_16) ;  /* 0x0000024000007945 */ /* 0x000fe20003800000 */
[----:B------:R-:W-:Y:S01]  /*1fc0*/  LOP3.LUT R2, R7, 0xfffffffe, RZ, 0xc0, !PT ;  /* 0xfffffffe07027812 */ /* 0x000fe200078ec0ff */
[----:B------:R-:W-:-:S03]  /*1fd0*/  IMAD R0, R251, c[0x0][0x1a4], R0 ;  /* 0x00006900fb007a24 */ /* 0x000fc600078e0200 */
[----:B------:R-:W-:Y:S02]  /*1fe0*/  IADD3 R2, R208, -R2, RZ ;  /* 0x80000002d0027210 */ /* 0x000fe40007ffe0ff */
[----:B------:R-:W-:Y:S01]  /*1ff0*/  IADD3.X R7, R23, R3, R0, P0, !PT ;  /* 0x0000000317077210 */ /* 0x000fe200007fe400 */
[----:B------:R-:W-:Y:S01]  /*2000*/  IMAD R0, R24, c[0x0][0x1b8], RZ ;  /* 0x00006e0018007a24 */ /* 0x000fe200078e02ff */
[----:B------:R-:W-:-:S03]  /*2010*/  ISETP.NE.AND P0, PT, R2, 0x1, PT ;  /* 0x000000010200780c */ /* 0x000fc60003f05270 */
[C---:B------:R-:W-:Y:S02]  /*2020*/  IMAD R0, R14.reuse, c[0x0][0x1bc], R0 ;  /* 0x00006f000e007a24 */ /* 0x040fe400078e0200 */
[----:B------:R-:W-:Y:S01]  /*2030*/  IMAD.WIDE.U32 R6, R14, c[0x0][0x1b8], R6 ;  /* 0x00006e000e067a25 */ /* 0x000fe200078e0006 */
[----:B------:R1:W-:Y:S04]  /*2040*/  @P6 STS.128 [R207+0x10000], RZ ;  /* 0x010000ffcf006388 */ /* 0x0003e80000000c00 */
[----:B------:R1:W-:Y:S01]  /*2050*/  @P6 STS.128 [R207+0x12000], RZ ;  /* 0x012000ffcf006388 */ /* 0x0003e20000000c00 */
[----:B------:R-:W-:Y:S01]  /*2060*/  IADD3 R12, R7, R0, RZ ;  /* 0x00000000070c7210 */ /* 0x000fe20007ffe0ff */
[----:B------:R-:W-:Y:S05]  /*2070*/  @P6 BRA `(.L_x_17) ;  /* 0x0000017000006947 */ /* 0x000fea0003800000 */
[----:B------:R-:W-:Y:S01]  /*2080*/  ISETP.GE.AND P3, PT, R216, c[0x0][0x220], PT ;  /* 0x00008800d8007a0c */ /* 0x000fe20003f66270 */
[----:B------:R-:W-:Y:S01]  /*2090*/  IMAD R0, R28, c[0x0][0x1a0], RZ ;  /* 0x000068001c007a24 */ /* 0x000fe200078e02ff */
[----:B------:R-:W-:Y:S01]  /*20a0*/  MOV R3, R12 ;  /* 0x0000000c00037202 */ /* 0x000fe20000000f00 */
[----:B------:R-:W-:Y:S01]  /*20b0*/  IMAD.MOV.U32 R2, RZ, RZ, R6 ;  /* 0x000000ffff027224 */ /* 0x000fe200078e0006 */
[----:B------:R-:W-:Y:S01]  /*20c0*/  ISETP.GE.AND P2, PT, R228, c[0x0][0x220], PT ;  /* 0x00008800e4007a0c */ /* 0x000fe20003f46270 */
[----:B------:R-:W-:-:S02]  /*20d0*/  IMAD R0, R241, c[0x0][0x1a4], R0 ;  /* 0x00006900f1007a24 */ /* 0x000fc400078e0200 */
[----:B------:R-:W-:-:S04]  /*20e0*/  IMAD.WIDE.U32 R2, R241, c[0x0][0x1a0], R2 ;  /* 0x00006800f1027a25 */ /* 0x000fc800078e0002 */
[----:B------:R-:W-:Y:S02]  /*20f0*/  IMAD.IADD R0, R3, 0x1, R0 ;  /* 0x0000000103007824 */ /* 0x000fe400078e0200 */
[C---:B------:R-:W-:Y:S01]  /*2100*/  @!P3 LEA R8, P1, R2.reuse, c[0x0][0x170], 0x1 ;  /* 0x00005c000208ba11 */ /* 0x040fe200078208ff */
[----:B------:R2:W-:Y:S03]  /*2110*/  @P3 STS.128 [R207+0x10000], RZ ;  /* 0x010000ffcf003388 */ /* 0x0005e60000000c00 */
[----:B------:R-:W-:-:S05]  /*2120*/  @!P3 LEA.HI.X R9, R2, c[0x0][0x174], R0, 0x1, P1 ;  /* 0x00005d000209ba11 */ /* 0x000fca00008f0c00 */
[----:B------:R-:W-:Y:S01]  /*2130*/  @!PT LDS RZ, [RZ] ;  /* 0x00000000fffff984 */ /* 0x000fe20000000800 */
[----:B------:R-:W-:Y:S01]  /*2140*/  @!PT LDS RZ, [RZ] ;  /* 0x00000000fffff984 */ /* 0x000fe20000000800 */
[----:B------:R-:W-:Y:S01]  /*2150*/  @!PT LDS RZ, [RZ] ;  /* 0x00000000fffff984 */ /* 0x000fe20000000800 */
[----:B------:R2:W-:Y:S04]  /*2160*/  @!P3 LDGSTS.E.BYPASS.LTC128B.128 [R207+0x10000], [R8.64] ;  /* 0x1000000008cfbfae */ /* 0x0005e8000b901d46 */
[----:B------:R2:W-:Y:S01]  /*2170*/  @P2 STS.128 [R207+0x12000], RZ ;  /* 0x012000ffcf002388 */ /* 0x0005e20000000c00 */
[----:B------:R-:W-:Y:S05]  /*2180*/  @P2 BRA `(.L_x_17) ;  /* 0x0000006000002947 */ /* 0x000fea0003800000 */
[----:B--2---:R-:W-:-:S04]  /*2190*/  LEA R8, P1, R2, c[0x0][0x170], 0x1 ;  /* 0x00005c0002087a11 */ /* 0x004fc800078208ff */
[----:B------:R-:W-:-:S05]  /*21a0*/  LEA.HI.X R9, R2, c[0x0][0x174], R0, 0x1, P1 ;  /* 0x00005d0002097a11 */ /* 0x000fca00008f0c00 */
[----:B------:R-:W-:Y:S01]  /*21b0*/  @!PT LDS RZ, [RZ] ;  /* 0x00000000fffff984 */ /* 0x000fe20000000800 */
[----:B------:R-:W-:Y:S01]  /*21c0*/  @!PT LDS RZ, [RZ] ;  /* 0x00000000fffff984 */ /* 0x000fe20000000800 */
[----:B------:R-:W-:Y:S01]  /*21d0*/  @!PT LDS RZ, [RZ] ;  /* 0x00000000fffff984 */ /* 0x000fe20000000800 */
[----:B------:R2:W-:Y:S04]  /*21e0*/  LDGSTS.E.BYPASS.LTC128B.128 [R207+0x12000], [R8.64+0x80] ;  /* 0x1200008008cf7fae */ /* 0x0005e8000b901d46 */
.L_x_17:
[----:B------:R-:W-:Y:S05]  /*21f0*/  BSYNC B0 ;  /* 0x0000000000007941 */ /* 0x000fea0003800000 */
.L_x_16:
[----:B--2---:R-:W-:Y:S01]  /*2200*/  IADD3 R8, R241, 0x20, RZ ;  /* 0x00000020f1087810 */ /* 0x004fe20007ffe0ff */
[----:B------:R-:W-:Y:S03]  /*2210*/  BSSY B0, `(.L_x_18) ;  /* 0x000001d000007945 */ /* 0x000fe60003800000 */
[----:B------:R-:W-:-:S13]  /*2220*/  ISETP.GE.AND P5, PT, R8, R13, PT ;  /* 0x0000000d0800720c */ /* 0x000fda0003fa6270 */
[----:B------:R2:W-:Y:S04]  /*2230*/  @P5 STS.128 [R207+0x11000], RZ ;  /* 0x011000ffcf005388 */ /* 0x0005e80000000c00 */
[----:B------:R2:W-:Y:S01]  /*2240*/  @P5 STS.128 [R207+0x13000], RZ ;  /* 0x013000ffcf005388 */ /* 0x0005e20000000c00 */
[----:B------:R-:W-:Y:S05]  /*2250*/  @P5 BRA `(.L_x_19) ;  /* 0x0000018000005947 */ /* 0x000fea0003800000 */
[----:B------:R-:W-:Y:S02]  /*2260*/  IADD3 R0, P1, R241, 0x20, RZ ;  /* 0x00000020f1007810 */ /* 0x000fe40007f3e0ff */
[----:B------:R-:W-:Y:S02]  /*2270*/  ISETP.GE.AND P2, PT, R216, c[0x0][0x220], PT ;  /* 0x00008800d8007a0c */ /* 0x000fe40003f46270 */
[----:B------:R-:W-:Y:S01]  /*2280*/  MOV R7, R12 ;  /* 0x0000000c00077202 */ /* 0x000fe20000000f00 */
[----:B------:R-:W-:Y:S01]  /*2290*/  IMAD.X R2, RZ, RZ, R28, P1 ;  /* 0x000000ffff027224 */ /* 0x000fe200008e061c */
[----:B------:R-:W-:-:S03]  /*22a0*/  ISETP.GE.AND P1, PT, R228, c[0x0][0x220], PT ;  /* 0x00008800e4007a0c */ /* 0x000fc60003f26270 */
[----:B------:R-:W-:Y:S02]  /*22b0*/  IMAD R2, R2, c[0x0][0x1a0], RZ ;  /* 0x0000680002027a24 */ /* 0x000fe400078e02ff */
[----:B------:R-:W-:-:S04]  /*22c0*/  IMAD.WIDE.U32 R6, R0, c[0x0][0x1a0], R6 ;  /* 0x0000680000067a25 */ /* 0x000fc800078e0006 */
[----:B------:R-:W-:Y:S01]  /*22d0*/  IMAD R0, R0, c[0x0][0x1a4], R2 ;  /* 0x0000690000007a24 */ /* 0x000fe200078e0202 */
[----:B------:R-:W-:Y:S01]  /*22e0*/  @!P2 LEA R2, P3, R6, c[0x0][0x170], 0x1 ;  /* 0x00005c000602aa11 */ /* 0x000fe200078608ff */
[----:B------:R3:W-:Y:S02]  /*22f0*/  @P2 STS.128 [R207+0x11000], RZ ;  /* 0x011000ffcf002388 */ /* 0x0007e40000000c00 */
[----:B------:R-:W-:-:S05]  /*2300*/  IMAD.IADD R0, R7, 0x1, R0 ;  /* 0x0000000107007824 */ /* 0x000fca00078e0200 */
[----:B------:R-:W-:-:S05]  /*2310*/  @!P2 LEA.HI.X R3, R6, c[0x0][0x174], R0, 0x1, P3 ;  /* 0x00005d000603aa11 */ /* 0x000fca00018f0c00 */
[----:B------:R-:W-:Y:S01]  /*2320*/  @!PT LDS RZ, [RZ] ;  /* 0x00000000fffff984 */ /* 0x000fe20000000800 */
[----:B------:R-:W-:Y:S01]  /*2330*/  @!PT LDS RZ, [RZ] ;  /* 0x00000000fffff984 */ /* 0x000fe20000000800 */
[----:B------:R-:W-:Y:S01]  /*2340*/  @!PT LDS RZ, [RZ] ;  /* 0x00000000fffff984 */ /* 0x000fe20000000800 */
[----:B------:R3:W-:Y:S04]  /*2350*/  @!P2 LDGSTS.E.BYPASS.LTC128B.128 [R207+0x11000], [R2.64] ;  /* 0x1100000002cfafae */ /* 0x0007e8000b901d46 */
[----:B------:R3:W-:Y:S01]  /*2360*/  @P1 STS.128 [R207+0x13000], RZ ;  /* 0x013000ffcf001388 */ /* 0x0007e20000000c00 */
[----:B------:R-:W-:Y:S05]  /*2370*/  @P1 BRA `(.L_x_19) ;  /* 0x0000006000001947 */ /* 0x000fea0003800000 */
[----:B---3--:R-:W-:-:S04]  /*2380*/  LEA R2, P1, R6, c[0x0][0x170], 0x1 ;  /* 0x00005c0006027a11 */ /* 0x008fc800078208ff */
[----:B------:R-:W-:-:S05]  /*2390*/  LEA.HI.X R3, R6, c[0x0][0x174], R0, 0x1, P1 ;  /* 0x00005d0006037a11 */ /* 0x000fca00008f0c00 */
[----:B------:R-:W-:Y:S01]  /*23a0*/  @!PT LDS RZ, [RZ] ;  /* 0x00000000fffff984 */ /* 0x000fe20000000800 */
[----:B------:R-:W-:Y:S01]  /*23b0*/  @!PT LDS RZ, [RZ] ;  /* 0x00000000fffff984 */ /* 0x000fe20000000800 */
[----:B------:R-:W-:Y:S01]  /*23c0*/  @!PT LDS RZ, [RZ] ;  /* 0x00000000fffff984 */ /* 0x000fe20000000800 */
[----:B------:R3:W-:Y:S04]  /*23d0*/  LDGSTS.E.BYPASS.LTC128B.128 [R207+0x13000], [R2.64+0x80] ;  /* 0x1300008002cf7fae */ /* 0x0007e8000b901d46 */
.L_x_19:
[----:B------:R-:W-:Y:S05]  /*23e0*/  BSYNC B0 ;  /* 0x0000000000007941 */ /* 0x000fea0003800000 */
.L_x_18:
[----:B------:R-:W-:Y:S01]  /*23f0*/  IMAD R6, R208, -0x40, R20 ;  /* 0xffffffc0d0067824 */ /* 0x000fe200078e0214 */
[----:B------:R-:W0:Y:S01]  /*2400*/  LDGDEPBAR ;  /* 0x00000000000079af */ /* 0x000e220000000000 */
[----:B------:R-:W-:Y:S03]  /*2410*/  BSSY B0, `(.L_x_20) ;  /* 0x0000012000007945 */ /* 0x000fe60003800000 */
[----:B------:R-:W-:-:S13]  /*2420*/  ISETP.GE.AND P4, PT, R241, R6, PT ;  /* 0x00000006f100720c */ /* 0x000fda0003f86270 */
[----:B------:R4:W-:Y:S04]  /*2430*/  @P4 STS.128 [R207+0x8000], RZ ;  /* 0x008000ffcf004388 */ /* 0x0009e80000000c00 */
[----:B------:R4:W-:Y:S01]  /*2440*/  @P4 STS.128 [R207+0xa000], RZ ;  /* 0x00a000ffcf004388 */ /* 0x0009e20000000c00 */
[----:B------:R-:W-:Y:S05]  /*2450*/  @P4 BRA `(.L_x_21) ;  /* 0x000000d000004947 */ /* 0x000fea0003800000 */
[----:B------:R-:W-:Y:S02]  /*2460*/  ISETP.GE.AND P2, PT, R216, c[0x0][0x220], PT ;  /* 0x00008800d8007a0c */ /* 0x000fe40003f46270 */
[----:B------:R-:W-:-:S11]  /*2470*/  ISETP.GE.AND P1, PT, R228, c[0x0][0x220], PT ;  /* 0x00008800e4007a0c */ /* 0x000fd60003f26270 */
[----:B------:R1:W-:Y:S04]  /*2480*/  @P2 STS.128 [R207+0x8000], RZ ;  /* 0x008000ffcf002388 */ /* 0x0003e80000000c00 */
[----:B------:R-:W-:Y:S01]  /*2490*/  @!PT LDS RZ, [RZ] ;  /* 0x00000000fffff984 */ /* 0x000fe20000000800 */
[----:B------:R-:W-:Y:S01]  /*24a0*/  @!PT LDS RZ, [RZ] ;  /* 0x00000000fffff984 */ /* 0x000fe20000000800 */
[----:B------:R-:W-:Y:S01]  /*24b0*/  @!PT LDS RZ, [RZ] ;  /* 0x00000000fffff984 */ /* 0x000fe20000000800 */
[----:B------:R1:W-:Y:S04]  /*24c0*/  @!P2 LDGSTS.E.BYPASS.LTC128B.128 [R207+0x8000], [R210.64] ;  /* 0x08000000d2cfafae */ /* 0x0003e8000b901d46 */
[----:B------:R1:W-:Y:S01]  /*24d0*/  @P1 STS.128 [R207+0xa000], RZ ;  /* 0x00a000ffcf001388 */ /* 0x0003e20000000c00 */
[----:B------:R-:W-:Y:S05]  /*24e0*/  @P1 BRA `(.L_x_21) ;  /* 0x0000004000001947 */ /* 0x000fea0003800000 */
[----:B------:R-:W-:Y:S01]  /*24f0*/  @!PT LDS RZ, [RZ] ;  /* 0x00000000fffff984 */ /* 0x000fe20000000800 */
[----:B------:R-:W-:Y:S01]  /*2500*/  @!PT LDS RZ, [RZ] ;  /* 0x00000000fffff984 */ /* 0x000fe20000000800 */
[----:B------:R-:W-:Y:S01]  /*2510*/  @!PT LDS RZ, [RZ] ;  /* 0x00000000fffff984 */ /* 0x000fe20000000800 */
[----:B------:R1:W-:Y:S02]  /*2520*/  LDGSTS.E.BYPASS.LTC128B.128 [R207+0xa000], [R210.64+0x80] ;  /* 0x0a000080d2cf7fae */ /* 0x0003e4000b901d46 */
.L_x_21:
[----:B------:R-:W-:Y:S05]  /*2530*/  BSYNC B0 ;  /* 0x0000000000007941 */ /* 0x000fea0003800000 */
.L_x_20:
[----:B------:R-:W-:Y:S01]  /*2540*/  ISETP.GE.AND P3, PT, R8, R6, PT ;  /* 0x000000060800720c */ /* 0x000fe20003f66270 */
[----:B------:R-:W-:-:S12]  /*2550*/  BSSY B0, `(.L_x_22) ;  /* 0x000001b000007945 */ /* 0x000fd80003800000 */
[----:B------:R1:W-:Y:S04]  /*2560*/  @P3 STS.128 [R207+0x9000], RZ ;  /* 0x009000ffcf003388 */ /* 0x0003e80000000c00 */
[----:B------:R1:W-:Y:S01]  /*2570*/  @P3 STS.128 [R207+0xb000], RZ ;  /* 0x00b000ffcf003388 */ /* 0x0003e20000000c00 */
[----:B------:R-:W-:Y:S05]  /*2580*/  @P3 BRA `(.L_x_23) ;  /* 0x0000017000003947 */ /* 0x000fea0003800000 */
[----:B------:R-:W-:-:S13]  /*2590*/  ISETP.GE.AND P2, PT, R216, c[0x0][0x220], PT ;  /* 0x00008800d8007a0c */ /* 0x000fda0003f46270 */
[----:B------:R-:W-:Y:S01]  /*25a0*/  @!P2 IMAD.MOV.U32 R0, RZ, RZ, c[0x0][0x370] ;  /* 0x0000dc00ff00a624 */ /* 0x000fe200078e00ff */
[----:B------:R1:W-:Y:S01]  /*25b0*/  @P2 STS.128 [R207+0x9000], RZ ;  /* 0x009000ffcf002388 */ /* 0x0003e20000000c00 */
[----:B---3--:R-:W-:-:S03]  /*25c0*/  @!P2 IMAD.MOV.U32 R3, RZ, RZ, c[0x0][0x374] ;  /* 0x0000dd00ff03a624 */ /* 0x008fc600078e00ff */
[----:B------:R-:W-:-:S04]  /*25d0*/  @!P2 LEA R2, P1, R0, R210, 0x6 ;  /* 0x000000d20002a211 */ /* 0x000fc800078230ff */
[----:B------:R-:W-:Y:S02]  /*25e0*/  @!P2 LEA.HI.X R3, R0, R211, R3, 0x6, P1 ;  /* 0x000000d30003a211 */ /* 0x000fe400008f3403 */
[----:B------:R-:W-:-:S03]  /*25f0*/  ISETP.GE.AND P1, PT, R228, c[0x0][0x220], PT ;  /* 0x00008800e4007a0c */ /* 0x000fc60003f26270 */
[----:B------:R-:W-:Y:S01]  /*2600*/  @!PT LDS RZ, [RZ] ;  /* 0x00000000fffff984 */ /* 0x000fe20000000800 */
[----:B------:R-:W-:Y:S01]  /*2610*/  @!PT LDS RZ, [RZ] ;  /* 0x00000000fffff984 */ /* 0x000fe20000000800 */
[----:B------:R-:W-:Y:S01]  /*2620*/  @!PT LDS RZ, [RZ] ;  /* 0x00000000fffff984 */ /* 0x000fe20000000800 */
[----:B------:R1:W-:Y:S10]  /*2630*/  @!P2 LDGSTS.E.BYPASS.LTC128B.128 [R207+0x9000], [R2.64] ;  /* 0x0900000002cfafae */ /* 0x0003f4000b901d46 */
[----:B------:R1:W-:Y:S01]  /*2640*/  @P1 STS.128 [R207+0xb000], RZ ;  /* 0x00b000ffcf001388 */ /* 0x0003e20000000c00 */
[----:B------:R-:W-:Y:S05]  /*2650*/  @P1 BRA `(.L_x_23) ;  /* 0x000000a000001947 */ /* 0x000fea0003800000 */
[----:B------:R-:W-:Y:S02]  /*2660*/  IMAD.MOV.U32 R0, RZ, RZ, c[0x0][0x370] ;  /* 0x0000dc00ff007624 */ /* 0x000fe400078e00ff */
[----:B-1----:R-:W-:-:S03]  /*2670*/  IMAD.MOV.U32 R2, RZ, RZ, c[0x0][0x374] ;  /* 0x0000dd00ff027624 */ /* 0x002fc600078e00ff */
[----:B------:R-:W-:-:S04]  /*2680*/  LEA R4, P1, R0, R4, 0x5 ;  /* 0x0000000400047211 */ /* 0x000fc800078228ff */
[----:B------:R-:W-:Y:S02]  /*2690*/  LEA.HI.X R0, R0, R15, R2, 0x5, P1 ;  /* 0x0000000f00007211 */ /* 0x000fe400008f2c02 */
[----:B------:R-:W-:-:S04]  /*26a0*/  LEA R2, P1, R4, c[0x0][0x330], 0x1 ;  /* 0x0000cc0004027a11 */ /* 0x000fc800078208ff */
[----:B------:R-:W-:-:S05]  /*26b0*/  LEA.HI.X R3, R4, c[0x0][0x334], R0, 0x1, P1 ;  /* 0x0000cd0004037a11 */ /* 0x000fca00008f0c00 */
[----:B------:R-:W-:Y:S01]  /*26c0*/  @!PT LDS RZ, [RZ] ;  /* 0x00000000fffff984 */ /* 0x000fe20000000800 */
[----:B------:R-:W-:Y:S01]  /*26d0*/  @!PT LDS RZ, [RZ] ;  /* 0x00000000fffff984 */ /* 0x000fe20000000800 */
[----:B------:R-:W-:Y:S01]  /*26e0*/  @!PT LDS RZ, [RZ] ;  /* 0x00000000fffff984 */ /* 0x000fe20000000800 */
[----:B------:R1:W-:Y:S04]  /*26f0*/  LDGSTS.E.BYPASS.LTC128B.128 [R207+0xb000], [R2.64+0x80] ;  /* 0x0b00008002cf7fae */ /* 0x0003e8000b901d46 */
.L_x_23:
[----:B------:R-:W-:Y:S05]  /*2700*/  BSYNC B0 ;  /* 0x0000000000007941 */ /* 0x000fea0003800000 */
.L_x_22:
[----:B-1-3--:R-:W3:Y:S01]  /*2710*/  LDL R2, [R1+0x14] ;  /* 0x0000140001027983 */ /* 0x00aee20000100800 */
[----:B------:R-:W-:Y:S01]  /*2720*/  BSSY B0, `(.L_x_24) ;  /* 0x0000021000007945 */ /* 0x000fe20003800000 */
[----:B---3--:R-:W-:-:S04]  /*2730*/  IADD3 R0, R2, 0x2000, RZ ;  /* 0x0000200002007810 */ /* 0x008fc80007ffe0ff */
[----:B------:R-:W-:-:S05]  /*2740*/  SEL R0, R0, R2, !P0 ;  /* 0x0000000200007207 */ /* 0x000fca0004000000 */
[----:B------:R-:W-:Y:S01]  /*2750*/  IMAD.SHL.U32 R206, R0, 0x2, RZ ;  /* 0x0000000200ce7824 */ /* 0x000fe200078e00ff */
[----:B------:R-:W-:Y:S05]  /*2760*/  @!P4 BRA `(.L_x_25) ;  /* 0x000000900000c947 */ /* 0x000fea0003800000 */
[----:B------:R1:W-:Y:S04]  /*2770*/  STS [R206], RZ ;  /* 0x000000ffce007388 */ /* 0x0003e80000000800 */
[----:B------:R1:W-:Y:S04]  /*2780*/  STS [R206+0x4], RZ ;  /* 0x000004ffce007388 */ /* 0x0003e80000000800 */
[----:B------:R1:W-:Y:S04]  /*2790*/  STS [R206+0x8], RZ ;  /* 0x000008ffce007388 */ /* 0x0003e80000000800 */
[----:B------:R1:W-:Y:S04]  /*27a0*/  STS [R206+0xc], RZ ;  /* 0x00000cffce007388 */ /* 0x0003e80000000800 */
[----:B------:R1:W-:Y:S04]  /*27b0*/  STS [R206+0x2000], RZ ;  /* 0x002000ffce007388 */ /* 0x0003e80000000800 */
[----:B------:R1:W-:Y:S04]  /*27c0*/  STS [R206+0x2004], RZ ;  /* 0x002004ffce007388 */ /* 0x0003e80000000800 */
[----:B------:R1:W-:Y:S04]  /*27d0*/  STS [R206+0x2008], RZ ;  /* 0x002008ffce007388 */ /* 0x0003e80000000800 */
[----:B------:R1:W-:Y:S01]  /*27e0*/  STS [R206+0x200c], RZ ;  /* 0x00200cffce007388 */ /* 0x0003e20000000800 */
[----:B------:R-:W-:Y:S05]  /*27f0*/  BRA `(.L_x_26) ;  /* 0x0000013000007947 */ /* 0x000fea0003800000 */
.L_x_25:
[----:B------:R-:W-:Y:S02]  /*2800*/  ISETP.GE.AND P2, PT, R216, c[0x0][0x220], PT ;  /* 0x00008800d8007a0c */ /* 0x000fe40003f46270 */
[----:B------:R-:W-:-:S11]  /*2810*/  ISETP.GE.AND P1, PT, R228, c[0x0][0x220], PT ;  /* 0x00008800e4007a0c */ /* 0x000fd60003f26270 */
[----:B------:R1:W-:Y:S04]  /*2820*/  @P2 STS [R206], RZ ;  /* 0x000000ffce002388 */ /* 0x0003e80000000800 */
[----:B------:R1:W-:Y:S04]  /*2830*/  @P2 STS [R206+0x4], RZ ;  /* 0x000004ffce002388 */ /* 0x0003e80000000800 */
[----:B------:R1:W-:Y:S04]  /*2840*/  @P2 STS [R206+0x8], RZ ;  /* 0x000008ffce002388 */ /* 0x0003e80000000800 */
[----:B------:R1:W-:Y:S04]  /*2850*/  @P2 STS [R206+0xc], RZ ;  /* 0x00000cffce002388 */ /* 0x0003e80000000800 */
[----:B------:R-:W-:Y:S01]  /*2860*/  @!PT LDS RZ, [RZ] ;  /* 0x00000000fffff984 */ /* 0x000fe20000000800 */
[----:B------:R-:W-:Y:S01]  /*2870*/  @!PT LDS RZ, [RZ] ;  /* 0x00000000fffff984 */ /* 0x000fe20000000800 */
[----:B------:R-:W-:Y:S01]  /*2880*/  @!PT LDS RZ, [RZ] ;  /* 0x00000000fffff984 */ /* 0x000fe20000000800 */
[----:B------:R1:W-:Y:S04]  /*2890*/  @!P2 LDGSTS.E.BYPASS.LTC128B.128 [R206], [R212.64] ;  /* 0x00000000d4ceafae */ /* 0x0003e8000b901d46 */
[----:B------:R1:W-:Y:S04]  /*28a0*/  @P1 STS [R206+0x2000], RZ ;  /* 0x002000ffce001388 */ /* 0x0003e80000000800 */
[----:B------:R1:W-:Y:S04]  /*28b0*/  @P1 STS [R206+0x2004], RZ ;  /* 0x002004ffce001388 */ /* 0x0003e80000000800 */
[----:B------:R1:W-:Y:S04]  /*28c0*/  @P1 STS [R206+0x2008], RZ ;  /* 0x002008ffce001388 */ /* 0x0003e80000000800 */
[----:B------:R1:W-:Y:S01]  /*28d0*/  @P1 STS [R206+0x200c], RZ ;  /* 0x00200cffce001388 */ /* 0x0003e20000000800 */
[----:B------:R-:W-:Y:S05]  /*28e0*/  @P1 BRA `(.L_x_26) ;  /* 0x0000004000001947 */ /* 0x000fea0003800000 */
[----:B------:R-:W-:Y:S01]  /*28f0*/  @!PT LDS RZ, [RZ] ;  /* 0x00000000fffff984 */ /* 0x000fe20000000800 */
[----:B------:R-:W-:Y:S01]  /*2900*/  @!PT LDS RZ, [RZ] ;  /* 0x00000000fffff984 */ /* 0x000fe20000000800 */
[----:B------:R-:W-:Y:S01]  /*2910*/  @!PT LDS RZ, [RZ] ;  /* 0x00000000fffff984 */ /* 0x000fe20000000800 */
[----:B------:R3:W-:Y:S02]  /*2920*/  LDGSTS.E.BYPASS.LTC128B.128 [R206+0x2000], [R212.64+0x80] ;  /* 0x02000080d4ce7fae */ /* 0x0007e4000b901d46 */
.L_x_26:
[----:B------:R-:W-:Y:S05]  /*2930*/  BSYNC B0 ;  /* 0x0000000000007941 */ /* 0x000fea0003800000 */
.L_x_24:
[----:B------:R-:W-:Y:S01]  /*2940*/  MOV R201, 0x20 ;  /* 0x0000002000c97802 */ /* 0x000fe20000000f00 */
[----:B------:R-:W-:Y:S04]  /*2950*/  BSSY B0, `(.L_x_27) ;  /* 0x0000028000007945 */ /* 0x000fe80003800000 */
[----:B------:R-:W-:-:S02]  /*2960*/  IMAD R7, R201, c[0x0][0x194], RZ ;  /* 0x00006500c9077a24 */ /* 0x000fc400078e02ff */
[----:B------:R-:W-:Y:S01]  /*2970*/  IMAD.WIDE.U32 R4, R201, c[0x0][0x190], RZ ;  /* 0x00006400c9047a25 */ /* 0x000fe200078e00ff */
[----:B------:R-:W-:Y:S05]  /*2980*/  @!P3 BRA `(.L_x_28) ;  /* 0x000000900000b947 */ /* 0x000fea0003800000 */
[----:B------:R1:W-:Y:S04]  /*2990*/  STS [R206+0x1000], RZ ;  /* 0x001000ffce007388 */ /* 0x0003e80000000800 */
        /* <DEDUP_REMOVED lines=8> */
.L_x_28:
[----:B------:R-:W-:Y:S02]  /*2a20*/  ISETP.GE.AND P2, PT, R216, c[0x0][0x220], PT ;  /* 0x00008800d8007a0c */ /* 0x000fe40003f46270 */
[----:B------:R-:W-:-:S11]  /*2a30*/  ISETP.GE.AND P1, PT, R228, c[0x0][0x220], PT ;  /* 0x00008800e4007a0c */ /* 0x000fd60003f26270 */
[----:B------:R-:W-:Y:S01]  /*2a40*/  @!P2 IMAD.MOV.U32 R0, RZ, RZ, c[0x0][0x190] ;  /* 0x00006400ff00a624 */ /* 0x000fe200078e00ff */
[----:B------:R1:W-:Y:S01]  /*2a50*/  @P2 STS [R206+0x1000], RZ ;  /* 0x001000ffce002388 */ /* 0x0003e20000000800 */
[----:B------:R-:W-:-:S03]  /*2a60*/  @!P2 IMAD.MOV.U32 R3, RZ, RZ, c[0x0][0x194] ;  /* 0x00006500ff03a624 */ /* 0x000fc600078e00ff */
[C---:B------:R-:W-:Y:S01]  /*2a70*/  @!P2 LEA R2, P3, R0.reuse, R212, 0x6 ;  /* 0x000000d40002a211 */ /* 0x040fe200078630ff */
[----:B------:R1:W-:Y:S03]  /*2a80*/  @P2 STS [R206+0x1004], RZ ;  /* 0x001004ffce002388 */ /* 0x0003e60000000800 */
[----:B------:R-:W-:Y:S01]  /*2a90*/  @!P2 LEA.HI.X R3, R0, R213, R3, 0x6, P3 ;  /* 0x000000d50003a211 */ /* 0x000fe200018f3403 */
[----:B------:R1:W-:Y:S04]  /*2aa0*/  @P2 STS [R206+0x1008], RZ ;  /* 0x001008ffce002388 */ /* 0x0003e80000000800 */
[----:B------:R1:W-:Y:S04]  /*2ab0*/  @P2 STS [R206+0x100c], RZ ;  /* 0x00100cffce002388 */ /* 0x0003e80000000800 */
[----:B------:R-:W-:Y:S01]  /*2ac0*/  @!PT LDS RZ, [RZ] ;  /* 0x00000000fffff984 */ /* 0x000fe20000000800 */
[----:B------:R-:W-:Y:S01]  /*2ad0*/  @!PT LDS RZ, [RZ] ;  /* 0x00000000fffff984 */ /* 0x000fe20000000800 */
[----:B------:R-:W-:Y:S01]  /*2ae0*/  @!PT LDS RZ, [RZ] ;  /* 0x00000000fffff984 */ /* 0x000fe20000000800 */
[----:B------:R5:W-:Y:S01]  /*2af0*/  @!P2 LDGSTS.E.BYPASS.LTC128B.128 [R206+0x1000], [R2.64] ;  /* 0x0100000002ceafae */ /* 0x000be2000b901d46 */
[----:B------:R-:W-:-:S03]  /*2b00*/  IADD3 R0, P2, R10, R4, RZ ;  /* 0x000000040a007210 */ /* 0x000fc60007f5e0ff */
[----:B------:R1:W-:Y:S04]  /*2b10*/  @P1 STS [R206+0x3000], RZ ;  /* 0x003000ffce001388 */ /* 0x0003e80000000800 */
[----:B------:R1:W-:Y:S04]  /*2b20*/  @P1 STS [R206+0x3004], RZ ;  /* 0x003004ffce001388 */ /* 0x0003e80000000800 */
[----:B------:R1:W-:Y:S04]  /*2b30*/  @P1 STS [R206+0x3008], RZ ;  /* 0x003008ffce001388 */ /* 0x0003e80000000800 */
[----:B------:R1:W-:Y:S01]  /*2b40*/  @P1 STS [R206+0x300c], RZ ;  /* 0x00300cffce001388 */ /* 0x0003e20000000800 */
[----:B-----5:R-:W-:Y:S01]  /*2b50*/  IADD3.X R3, R16, R5, R7, P2, !PT ;  /* 0x0000000510037210 */ /* 0x020fe200017fe407 */
[----:B------:R-:W-:Y:S05]  /*2b60*/  @P1 BRA `(.L_x_29) ;  /* 0x0000006000001947 */ /* 0x000fea0003800000 */
[----:B------:R-:W-:-:S04]  /*2b70*/  LEA R2, P1, R0, c[0x0][0x160], 0x1 ;  /* 0x0000580000027a11 */ /* 0x000fc800078208ff */
[----:B------:R-:W-:-:S05]  /*2b80*/  LEA.HI.X R3, R0, c[0x0][0x164], R3, 0x1, P1 ;  /* 0x0000590000037a11 */ /* 0x000fca00008f0c03 */
[----:B------:R-:W-:Y:S01]  /*2b90*/  @!PT LDS RZ, [RZ] ;  /* 0x00000000fffff984 */ /* 0x000fe20000000800 */
[----:B------:R-:W-:Y:S01]  /*2ba0*/  @!PT LDS RZ, [RZ] ;  /* 0x00000000fffff984 */ /* 0x000fe20000000800 */
[----:B------:R-:W-:Y:S01]  /*2bb0*/  @!PT LDS RZ, [RZ] ;  /* 0x00000000fffff984 */ /* 0x000fe20000000800 */
[----:B------:R1:W-:Y:S04]  /*2bc0*/  LDGSTS.E.BYPASS.LTC128B.128 [R206+0x3000], [R2.64+0x80] ;  /* 0x0300008002ce7fae */ /* 0x0003e8000b901d46 */
.L_x_29:
[----:B------:R-:W-:Y:S05]  /*2bd0*/  BSYNC B0 ;  /* 0x0000000000007941 */ /* 0x000fea0003800000 */
.L_x_27:
[----:B-1----:R-:W-:Y:S01]  /*2be0*/  SHF.R.S32.HI R2, RZ, 0x1f, R19 ;  /* 0x0000001fff027819 */ /* 0x002fe20000011413 */
[----:B------:R-:W-:Y:S01]  /*2bf0*/  IMAD.MOV.U32 R215, RZ, RZ, 0x7f800000 ;  /* 0x7f800000ffd77424 */ /* 0x000fe200078e00ff */
[----:B------:R-:W-:Y:S01]  /*2c00*/  SHF.R.S32.HI R0, RZ, 0x1f, R34 ;  /* 0x0000001fff007819 */ /* 0x000fe20000011422 */
[----:B------:R-:W-:Y:S01]  /*2c10*/  IMAD.MOV.U32 R218, RZ, RZ, 0x7f800000 ;  /* 0x7f800000ffda7424 */ /* 0x000fe200078e00ff */
[----:B------:R-:W-:Y:S02]  /*2c20*/  LEA.HI R2, R2, R17, RZ, 0x2 ;  /* 0x0000001102027211 */ /* 0x000fe400078f10ff */
[----:B------:R-:W-:Y:S02]  /*2c30*/  LEA.HI R0, R0, R34, RZ, 0x2 ;  /* 0x0000002200007211 */ /* 0x000fe400078f10ff */
[----:B------:R-:W-:Y:S02]  /*2c40*/  LOP3.LUT R2, R2, 0xfffffffc, RZ, 0xc0, !PT ;  /* 0xfffffffc02027812 */ /* 0x000fe400078ec0ff */
[----:B------:R-:W-:-:S03]  /*2c50*/  SHF.R.S32.HI R0, RZ, 0x2, R0 ;  /* 0x00000002ff007819 */ /* 0x000fc60000011400 */
[----:B------:R-:W-:-:S04]  /*2c60*/  IMAD.IADD R2, R17, 0x1, -R2 ;  /* 0x0000000111027824 */ /* 0x000fc800078e0a02 */
[----:B------:R-:W-:-:S04]  /*2c70*/  IMAD R0, R2, 0x10, R0 ;  /* 0x0000001002007824 */ /* 0x000fc800078e0200 */
[C---:B------:R-:W-:Y:S01]  /*2c80*/  IMAD.SHL.U32 R239, R0.reuse, 0x4, RZ ;  /* 0x0000000400ef7824 */ /* 0x040fe200078e00ff */
[C---:B------:R-:W-:Y:S02]  /*2c90*/  IADD3 R3, R0.reuse, 0x8, RZ ;  /* 0x0000000800037810 */ /* 0x040fe40007ffe0ff */
[----:B------:R-:W-:Y:S02]  /*2ca0*/  SHF.R.S32.HI R2, RZ, 0x1f, R0 ;  /* 0x0000001fff027819 */ /* 0x000fe40000011400 */
[CC--:B------:R-:W-:Y:S02]  /*2cb0*/  ISETP.GE.AND P3, PT, R0.reuse, R6.reuse, PT ;  /* 0x000000060000720c */ /* 0x0c0fe40003f66270 */
[----:B------:R-:W-:Y:S02]  /*2cc0*/  ISETP.GE.AND P2, PT, R3, R6, PT ;  /* 0x000000060300720c */ /* 0x000fe40003f46270 */
[----:B------:R-:W-:Y:S02]  /*2cd0*/  SHF.L.U64.HI R238, R0, 0x2, R2 ;  /* 0x0000000200ee7819 */ /* 0x000fe40000010202 */
[----:B------:R-:W-:Y:S01]  /*2ce0*/  IADD3 R2, P1, R239, R226, RZ ;  /* 0x000000e2ef027210 */ /* 0x000fe20007f3e0ff */
[----:B------:R1:W-:Y:S04]  /*2cf0*/  @P6 STS.128 [R207+0xc000], RZ ;  /* 0x00c000ffcf006388 */ /* 0x0003e80000000c00 */
[----:B------:R-:W-:Y:S01]  /*2d00*/  IMAD.X R3, R238, 0x1, R225, P1 ;  /* 0x00000001ee037824 */ /* 0x000fe200008e06e1 */
[----:B------:R1:W-:Y:S01]  /*2d10*/  @P6 STS.128 [R207+0xe000], RZ ;  /* 0x00e000ffcf006388 */ /* 0x0003e20000000c00 */
[----:B------:R-:W-:-:S03]  /*2d20*/  IMAD R4, R18, c[0x0][0x198], RZ ;  /* 0x0000660012047a24 */ /* 0x000fc600078e02ff */
[----:B------:R2:W5:Y:S04]  /*2d30*/  @!P3 LDG.E R215, [R2.64] ;  /* 0x0000000602d7b981 */ /* 0x000568000c1e1900 */
[----:B------:R2:W5:Y:S01]  /*2d40*/  @!P2 LDG.E R218, [R2.64+0x20] ;  /* 0x0000200602daa981 */ /* 0x000562000c1e1900 */
[C---:B------:R-:W-:Y:S01]  /*2d50*/  IMAD R5, R251.reuse, c[0x0][0x19c], R4 ;  /* 0x00006700fb057a24 */ /* 0x040fe200078e0204 */
[----:B------:R-:W-:Y:S01]  /*2d60*/  BSSY B0, `(.L_x_30) ;  /* 0x0000020000007945 */ /* 0x000fe20003800000 */
[----:B--2---:R-:W-:-:S05]  /*2d70*/  IMAD.WIDE.U32 R2, R251, c[0x0][0x198], R216 ;  /* 0x00006600fb027a25 */ /* 0x004fca00078e00d8 */
[----:B------:R-:W-:Y:S01]  /*2d80*/  IADD3 R4, P1, R26, R2, RZ ;  /* 0x000000021a047210 */ /* 0x000fe20007f3e0ff */
[----:B------:R-:W-:-:S03]  /*2d90*/  IMAD R2, R24, c[0x0][0x1b0], RZ ;  /* 0x00006c0018027a24 */ /* 0x000fc600078e02ff */
[----:B------:R-:W-:Y:S01]  /*2da0*/  IADD3.X R5, R27, R3, R5, P1, !PT ;  /* 0x000000031b057210 */ /* 0x000fe20000ffe405 */
[----:B------:R-:W-:-:S04]  /*2db0*/  IMAD R2, R14, c[0x0][0x1b4], R2 ;  /* 0x00006d000e027a24 */ /* 0x000fc800078e0202 */
[----:B------:R-:W-:-:S04]  /*2dc0*/  IMAD.WIDE.U32 R4, R14, c[0x0][0x1b0], R4 ;  /* 0x00006c000e047a25 */ /* 0x000fc800078e0004 */
[----:B------:R-:W-:Y:S01]  /*2dd0*/  IMAD.IADD R9, R5, 0x1, R2 ;  /* 0x0000000105097824 */ /* 0x000fe200078e0202 */
[----:B------:R-:W-:Y:S05]  /*2de0*/  @P6 BRA `(.L_x_31) ;  /* 0x0000017000006947 */ /* 0x000fea0003800000 */
[----:B-1----:R-:W-:Y:S01]  /*2df0*/  ISETP.GE.AND P2, PT, R216, c[0x0][0x220], PT ;  /* 0x00008800d8007a0c */ /* 0x002fe20003f46270 */
[----:B------:R-:W-:Y:S01]  /*2e00*/  IMAD R8, R28, c[0x0][0x198], RZ ;  /* 0x000066001c087a24 */ /* 0x000fe200078e02ff */
[----:B------:R-:W-:Y:S01]  /*2e10*/  MOV R3, R9 ;  /* 0x0000000900037202 */ /* 0x000fe20000000f00 */
[----:B------:R-:W-:Y:S01]  /*2e20*/  IMAD.MOV.U32 R2, RZ, RZ, R4 ;  /* 0x000000ffff027224 */ /* 0x000fe200078e0004 */
[----:B------:R-:W-:Y:S01]  /*2e30*/  ISETP.GE.AND P1, PT, R228, c[0x0][0x220], PT ;  /* 0x00008800e4007a0c */ /* 0x000fe20003f26270 */
[C---:B------:R-:W-:Y:S02]  /*2e40*/  IMAD R8, R241.reuse, c[0x0][0x19c], R8 ;  /* 0x00006700f1087a24 */ /* 0x040fe400078e0208 */
        /* <DEDUP_REMOVED lines=11> */
[----:B-1----:R-:W-:-:S04]  /*2f00*/  LEA R6, P1, R2, c[0x0][0x168], 0x1 ;  /* 0x00005a0002067a11 */ /* 0x002fc800078208ff */
[----:B------:R-:W-:-:S05]  /*2f10*/  LEA.HI.X R7, R2, c[0x0][0x16c], R8, 0x1, P1 ;  /* 0x00005b0002077a11 */ /* 0x000fca00008f0c08 */
[----:B------:R-:W-:Y:S01]  /*2f20*/  @!PT LDS RZ, [RZ] ;  /* 0x00000000fffff984 */ /* 0x000fe20000000800 */
[----:B------:R-:W-:Y:S01]  /*2f30*/  @!PT LDS RZ, [RZ] ;  /* 0x00000000fffff984 */ /* 0x000fe20000000800 */
[----:B------:R-:W-:Y:S01]  /*2f40*/  @!PT LDS RZ, [RZ] ;  /* 0x00000000fffff984 */ /* 0x000fe20000000800 */
[----:B------:R1:W-:Y:S04]  /*2f50*/  LDGSTS.E.BYPASS.LTC128B.128 [R207+0xe000], [R6.64+0x80] ;  /* 0x0e00008006cf7fae */ /* 0x0003e8000b901d46 */
.L_x_31:
[----:B-1----:R-:W-:Y:S05]  /*2f60*/  BSYNC B0 ;  /* 0x0000000000007941 */ /* 0x002fea0003800000 */
.L_x_30:
[----:B------:R1:W-:Y:S01]  /*2f70*/  @P5 STS.128 [R207+0xd000], RZ ;  /* 0x00d000ffcf005388 */ /* 0x0003e20000000c00 */
[----:B------:R-:W-:Y:S03]  /*2f80*/  BSSY B0, `(.L_x_32) ;  /* 0x000001b000007945 */ /* 0x000fe60003800000 */
        /* <DEDUP_REMOVED lines=26> */
.L_x_33:
[----:B------:R-:W-:Y:S05]  /*3130*/  BSYNC B0 ;  /* 0x0000000000007941 */ /* 0x000fea0003800000 */
.L_x_32:
[----:B------:R-:W0:Y:S01]  /*3140*/  LDGDEPBAR ;  /* 0x00000000000079af */ /* 0x000e220000000000 */
[CC--:B------:R-:W-:Y:S01]  /*3150*/  LEA.HI R4, R30.reuse, R31.reuse, RZ, 0x3 ;  /* 0x0000001f1e047211 */ /* 0x0c0fe200078f18ff */
[----:B------:R-:W-:Y:S01]  /*3160*/  IMAD.MOV.U32 R164, RZ, RZ, 0x20 ;  /* 0x00000020ffa47424 */ /* 0x000fe200078e00ff */
[----:B--2---:R-:W-:Y:S01]  /*3170*/  LEA.HI R2, R30, R31, RZ, 0x4 ;  /* 0x0000001f1e027211 */ /* 0x004fe200078f20ff */
[----:B------:R-:W-:Y:S01]  /*3180*/  IMAD.SHL.U32 R193, R203, 0x2, RZ ;  /* 0x00000002cbc17824 */ /* 0x000fe200078e00ff */
[----:B------:R-:W-:Y:S01]  /*3190*/  LOP3.LUT R4, R4, 0xfffffff8, RZ, 0xc0, !PT ;  /* 0xfffffff804047812 */ /* 0x000fe200078ec0ff */
[----:B------:R-:W-:Y:S01]  /*31a0*/  IMAD.MOV.U32 R209, RZ, RZ, R206 ;  /* 0x000000ffffd17224 */ /* 0x000fe200078e00ce */
[----:B------:R-:W-:Y:S01]  /*31b0*/  LOP3.LUT R2, R2, 0xfffffff0, RZ, 0xc0, !PT ;  /* 0xfffffff002027812 */ /* 0x000fe200078ec0ff */
[----:B------:R-:W-:Y:S01]  /*31c0*/  CS2R R94, SRZ ;  /* 0x00000000005e7805 */ /* 0x000fe2000001ff00 */
[----:B------:R-:W-:Y:S01]  /*31d0*/  IADD3 R0, R0, 0x1, RZ ;  /* 0x0000000100007810 */ /* 0x000fe20007ffe0ff */
[C---:B------:R-:W-:Y:S01]  /*31e0*/  IMAD.IADD R4, R31.reuse, 0x1, -R4 ;  /* 0x000000011f047824 */ /* 0x040fe200078e0a04 */
[----:B------:R-:W-:Y:S01]  /*31f0*/  MOV R192, 0x40 ;  /* 0x0000004000c07802 */ /* 0x000fe20000000f00 */
[----:B------:R-:W-:Y:S01]  /*3200*/  IMAD.IADD R2, R31, 0x1, -R2 ;  /* 0x000000011f027824 */ /* 0x000fe200078e0a02 */
[----:B------:R-:W-:Y:S01]  /*3210*/  IADD3 R246, R227, R0, -R20 ;  /* 0x00000000e3f67210 */ /* 0x000fe20007ffe814 */
[----:B------:R-:W-:Y:S01]  /*3220*/  CS2R R92, SRZ ;  /* 0x00000000005c7805 */ /* 0x000fe2000001ff00 */
[----:B------:R-:W-:Y:S01]  /*3230*/  LOP3.LUT P3, RZ, R4, 0x2, RZ, 0xc0, !PT ;  /* 0x0000000204ff7812 */ /* 0x000fe2000786c0ff */
[----:B------:R-:W-:Y:S01]  /*3240*/  CS2R R98, SRZ ;  /* 0x0000000000627805 */ /* 0x000fe2000001ff00 */
[----:B------:R-:W-:Y:S01]  /*3250*/  SHF.R.S32.HI R3, RZ, 0x1f, R2 ;  /* 0x0000001fff037819 */ /* 0x000fe20000011402 */
[----:B------:R-:W-:Y:S01]  /*3260*/  CS2R R96, SRZ ;  /* 0x0000000000607805 */ /* 0x000fe2000001ff00 */
[----:B------:R-:W-:Y:S01]  /*3270*/  SEL R164, R164, 0xffffffe0, !P3 ;  /* 0xffffffe0a4a47807 */ /* 0x000fe20005800000 */
[----:B------:R-:W-:Y:S01]  /*3280*/  CS2R R90, SRZ ;  /* 0x00000000005a7805 */ /* 0x000fe2000001ff00 */
[----:B------:R-:W-:Y:S01]  /*3290*/  IADD3 R0, R202, 0x2000, RZ ;  /* 0x00002000ca007810 */ /* 0x000fe20007ffe0ff */
[----:B------:R-:W-:Y:S01]  /*32a0*/  CS2R R88, SRZ ;  /* 0x0000000000587805 */ /* 0x000fe2000001ff00 */
[----:B------:R-:W-:Y:S01]  /*32b0*/  LEA.HI R3, R3, R2, RZ, 0x3 ;  /* 0x0000000203037211 */ /* 0x000fe200078f18ff */
[----:B------:R-:W-:-:S04]  /*32c0*/  DEPBAR.LE SB0, 0x1 ;  /* 0x000080400000791a */ /* 0x000fc80000000000 */
[----:B------:R-:W-:Y:S01]  /*32d0*/  BAR.SYNC.DEFER_BLOCKING 0x0 ;  /* 0x0000000000007b1d */ /* 0x000fe20000010000 */
[----:B------:R-:W-:Y:S01]  /*32e0*/  IMAD.IADD R164, R164, 0x1, R188 ;  /* 0x00000001a4a47824 */ /* 0x000fe200078e02bc */
[----:B------:R-:W-:Y:S01]  /*32f0*/  SEL R0, R0, R202, !P0 ;  /* 0x000000ca00007207 */ /* 0x000fe20004000000 */
[----:B------:R-:W-:Y:S01]  /*3300*/  CS2R R86, SRZ ;  /* 0x0000000000567805 */ /* 0x000fe2000001ff00 */
[----:B------:R-:W-:Y:S01]  /*3310*/  LOP3.LUT R3, R3, 0xfffffff8, RZ, 0xc0, !PT ;  /* 0xfffffff803037812 */ /* 0x000fe200078ec0ff */
[----:B------:R-:W-:Y:S01]  /*3320*/  CS2R R84, SRZ ;  /* 0x0000000000547805 */ /* 0x000fe2000001ff00 */
[----:B------:R-:W-:Y:S01]  /*3330*/  IADD3 R244, R20, 0x40, R251 ;  /* 0x0000004014f47810 */ /* 0x000fe20007ffe0fb */
[----:B------:R-:W-:Y:S01]  /*3340*/  IMAD.SHL.U32 R184, R0, 0x2, RZ ;  /* 0x0000000200b87824 */ /* 0x000fe200078e00ff */
[----:B------:R-:W-:Y:S01]  /*3350*/  IADD3 R245, R251, 0x40, RZ ;  /* 0x00000040fbf57810 */ /* 0x000fe20007ffe0ff */
[----:B------:R-:W-:Y:S01]  /*3360*/  IMAD.IADD R2, R2, 0x1, -R3 ;  /* 0x0000000102027824 */ /* 0x000fe200078e0a03 */
[----:B------:R-:W-:Y:S01]  /*3370*/  CS2R R78, SRZ ;  /* 0x00000000004e7805 */ /* 0x000fe2000001ff00 */
[----:B------:R-:W-:Y:S01]  /*3380*/  IMAD.MOV.U32 R0, RZ, RZ, c[0x0][0x22c] ;  /* 0x00008b00ff007624 */ /* 0x000fe200078e00ff */
[----:B------:R-:W-:Y:S01]  /*3390*/  CS2R R76, SRZ ;  /* 0x00000000004c7805 */ /* 0x000fe2000001ff00 */
[----:B------:R-:W-:Y:S01]  /*33a0*/  CS2R R82, SRZ ;  /* 0x0000000000527805 */ /* 0x000fe2000001ff00 */
[----:B------:R-:W-:Y:S01]  /*33b0*/  R2P PR, R2, 0x6 ;  /* 0x0000000602007804 */ /* 0x000fe20000000000 */
[----:B------:R-:W-:Y:S01]  /*33c0*/  IMAD R0, R0, c[0x0][0x1c0], RZ ;  /* 0x0000700000007a24 */ /* 0x000fe200078e02ff */
[----:B------:R-:W-:Y:S01]  /*33d0*/  IADD3 R2, R203, 0x2000, RZ ;  /* 0x00002000cb027810 */ /* 0x000fe20007ffe0ff */
[----:B------:R-:W-:Y:S01]  /*33e0*/  CS2R R80, SRZ ;  /* 0x0000000000507805 */ /* 0x000fe2000001ff00 */
[----:B------:R-:W-:Y:S01]  /*33f0*/  CS2R R74, SRZ ;  /* 0x00000000004a7805 */ /* 0x000fe2000001ff00 */
[----:B------:R-:W-:Y:S01]  /*3400*/  IMAD.SHL.U32 R247, R0, 0x10, RZ ;  /* 0x0000001000f77824 */ /* 0x000fe200078e00ff */
[----:B------:R-:W-:Y:S01]  /*3410*/  SEL R2, R2, R203, !P0 ;  /* 0x000000cb02027207 */ /* 0x000fe20004000000 */
[----:B------:R-:W-:Y:S01]  /*3420*/  IMAD.SHL.U32 R214, R0, 0x8, RZ ;  /* 0x0000000800d67824 */ /* 0x000fe200078e00ff */
[----:B------:R-:W-:Y:S01]  /*3430*/  SEL R201, R201, 0xffffffe0, !P1 ;  /* 0xffffffe0c9c97807 */ /* 0x000fe20004800000 */
[----:B------:R-:W-:Y:S01]  /*3440*/  CS2R R72, SRZ ;  /* 0x0000000000487805 */ /* 0x000fe2000001ff00 */
[----:B------:R2:W1:Y:S01]  /*3450*/  LDSM.16.M88.4 R128, [R164+0x10000] ;  /* 0x01000000a480783b */ /* 0x0004620000000200 */
[C---:B------:R-:W-:Y:S01]  /*3460*/  IADD3 R252, R247.reuse, 0x60, RZ ;  /* 0x00000060f7fc7810 */ /* 0x040fe20007ffe0ff */
[----:B------:R-:W-:Y:S01]  /*3470*/  CS2R R70, SRZ ;  /* 0x0000000000467805 */ /* 0x000fe2000001ff00 */
[----:B------:R-:W-:Y:S01]  /*3480*/  SHF.L.U32 R187, R2, 0x1, RZ ;  /* 0x0000000102bb7819 */ /* 0x000fe200000006ff */
[----:B------:R2:W3:Y:S01]  /*3490*/  LDSM.16.M88.4 R132, [R164+0x10800] ;  /* 0x01080000a484783b */ /* 0x0004e20000000200 */
[C---:B------:R-:W-:Y:S01]  /*34a0*/  IADD3 R3, R247.reuse, 0x20, RZ ;  /* 0x00000020f7037810 */ /* 0x040fe20007ffe0ff */
[----:B------:R-:W-:Y:S01]  /*34b0*/  IMAD.IADD R248, R214, 0x1, R252 ;  /* 0x00000001d6f87824 */ /* 0x000fe200078e02fc */
[----:B------:R-:W-:Y:S01]  /*34c0*/  IADD3 R2, R247, 0x40, RZ ;  /* 0x00000040f7027810 */ /* 0x000fe20007ffe0ff */
[----:B------:R2:W4:Y:S01]  /*34d0*/  LDSM.16.M88.4 R160, [R164+0x12000] ;  /* 0x01200000a4a0783b */ /* 0x0005220000000200 */
[----:B------:R-:W-:Y:S01]  /*34e0*/  SEL R192, R192, 0xffffffc0, !P2 ;  /* 0xffffffc0c0c07807 */ /* 0x000fe20005000000 */
[C---:B------:R-:W-:Y:S01]  /*34f0*/  IMAD.IADD R250, R214.reuse, 0x1, R3 ;  /* 0x00000001d6fa7824 */ /* 0x040fe200078e0203 */
[C---:B------:R-:W-:Y:S01]  /*3500*/  IADD3 R249, R214.reuse, R2, RZ ;  /* 0x00000002d6f97210 */ /* 0x040fe20007ffe0ff */
[----:B------:R2:W1:Y:S01]  /*3510*/  LDSM.16.M88.4 R104, [R189+0x10000] ;  /* 0x01000000bd68783b */ /* 0x0004620000000200 */
[C---:B------:R-:W-:Y:S01]  /*3520*/  IADD3 R2, R214.reuse, R248, RZ ;  /* 0x000000f8d6027210 */ /* 0x040fe20007ffe0ff */
[----:B------:R-:W-:Y:S01]  /*3530*/  IMAD.IADD R4, R214, 0x1, R250 ;  /* 0x00000001d6047824 */ /* 0x000fe200078e02fa */
[----:B------:R-:W-:Y:S01]  /*3540*/  IADD3 R196, R194, R201, RZ ;  /* 0x000000c9c2c47210 */ /* 0x000fe20007ffe0ff */
[----:B------:R2:W1:Y:S01]  /*3550*/  LDSM.16.M88.4 R108, [R189+0x10800] ;  /* 0x01080000bd6c783b */ /* 0x0004620000000200 */
[C---:B------:R-:W-:Y:S01]  /*3560*/  IMAD.IADD R3, R214.reuse, 0x1, R249 ;  /* 0x00000001d6037824 */ /* 0x040fe200078e02f9 */
[----:B------:R-:W-:Y:S01]  /*3570*/  CS2R R68, SRZ ;  /* 0x0000000000447805 */ /* 0x000fe2000001ff00 */
[C---:B------:R-:W-:Y:S01]  /*3580*/  IMAD.IADD R234, R214.reuse, 0x1, R4 ;  /* 0x00000001d6ea7824 */ /* 0x040fe200078e0204 */
[----:B------:R2:W1:Y:S01]  /*3590*/  LDSM.16.M88.4 R112, [R190+0x10000] ;  /* 0x01000000be70783b */ /* 0x0004620000000200 */
[C---:B------:R-:W-:Y:S01]  /*35a0*/  IMAD.IADD R232, R214.reuse, 0x1, R3 ;  /* 0x00000001d6e87824 */ /* 0x040fe200078e0203 */
[----:B------:R-:W-:Y:S01]  /*35b0*/  CS2R R46, SRZ ;  /* 0x00000000002e7805 */ /* 0x000fe2000001ff00 */
[C---:B------:R-:W-:Y:S01]  /*35c0*/  IMAD.IADD R230, R214.reuse, 0x1, R2 ;  /* 0x00000001d6e67824 */ /* 0x040fe200078e0202 */
[----:B------:R2:W1:Y:S01]  /*35d0*/  LDSM.16.M88.4 R116, [R190+0x10800] ;  /* 0x01080000be74783b */ /* 0x0004620000000200 */
[----:B------:R-:W-:Y:S01]  /*35e0*/  IMAD.IADD R195, R201, 0x1, R193 ;  /* 0x00000001c9c37824 */ /* 0x000fe200078e02c1 */
[C---:B------:R-:W-:Y:S01]  /*35f0*/  IADD3 R233, R214.reuse, R234, RZ ;  /* 0x000000ead6e97210 */ /* 0x040fe20007ffe0ff */
[C---:B------:R-:W-:Y:S01]  /*3600*/  IMAD.IADD R231, R214.reuse, 0x1, R232 ;  /* 0x00000001d6e77824 */ /* 0x040fe200078e02e8 */
[----:B------:R2:W1:Y:S01]  /*3610*/  LDSM.16.M88.4 R120, [R188+0x10000] ;  /* 0x01000000bc78783b */ /* 0x0004620000000200 */
[----:B------:R-:W-:Y:S01]  /*3620*/  IMAD.IADD R229, R214, 0x1, R230 ;  /* 0x00000001d6e57824 */ /* 0x000fe200078e02e6 */
[----:B------:R-:W-:Y:S01]  /*3630*/  CS2R R44, SRZ ;  /* 0x00000000002c7805 */ /* 0x000fe2000001ff00 */
[----:B------:R-:W-:Y:S01]  /*3640*/  CS2R R50, SRZ ;  /* 0x0000000000327805 */ /* 0x000fe2000001ff00 */
[----:B------:R2:W1:Y:S01]  /*3650*/  LDSM.16.M88.4 R124, [R188+0x10800] ;  /* 0x01080000bc7c783b */ /* 0x0004620000000200 */
[----:B------:R-:W-:Y:S01]  /*3660*/  CS2R R48, SRZ ;  /* 0x0000000000307805 */ /* 0x000fe2000001ff00 */
        /* <DEDUP_REMOVED lines=16> */
[----:B------:R-:W-:Y:S01]  /*3770*/  IMAD.IADD R244, R244, 0x1, -R227 ;  /* 0x00000001f4f47824 */ /* 0x000fe200078e0ae3 */
[----:B------:R-:W-:Y:S01]  /*3780*/  IADD3 R200, R192, R196, RZ ;  /* 0x000000c4c0c87210 */ /* 0x000fe20007ffe0ff */
[----:B------:R2:W1:Y:S01]  /*3790*/  LDSM.16.M88.4 R152, [R188+0x12000] ;  /* 0x01200000bc98783b */ /* 0x0004620000000200 */
[----:B------:R-:W-:Y:S01]  /*37a0*/  IMAD.IADD R199, R194, 0x1, R192 ;  /* 0x00000001c2c77824 */ /* 0x000fe200078e02c0 */
[----:B------:R-:W-:Y:S01]  /*37b0*/  IADD3 R237, R214, R233, RZ ;  /* 0x000000e9d6ed7210 */ /* 0x000fe20007ffe0ff */
[C---:B------:R-:W-:Y:S01]  /*37c0*/  IMAD.IADD R198, R192.reuse, 0x1, R193 ;  /* 0x00000001c0c67824 */ /* 0x040fe200078e02c1 */
[----:B------:R2:W1:Y:S01]  /*37d0*/  LDSM.16.M88.4 R156, [R188+0x12800] ;  /* 0x01280000bc9c783b */ /* 0x0004620000000200 */
[----:B------:R-:W-:-:S02]  /*37e0*/  IMAD.IADD R197, R192, 0x1, R195 ;  /* 0x00000001c0c57824 */ /* 0x000fc400078e02c3 */
[C---:B------:R-:W-:Y:S01]  /*37f0*/  IMAD.IADD R236, R214.reuse, 0x1, R231 ;  /* 0x00000001d6ec7824 */ /* 0x040fe200078e02e7 */
[----:B------:R-:W1:Y:S01]  /*3800*/  LDSM.16.M88.4 R164, [R164+0x12800] ;  /* 0x01280000a4a4783b */ /* 0x000e620000000200 */
[----:B---34-:R-:W-:-:S03]  /*3810*/  IMAD.IADD R235, R214, 0x1, R229 ;  /* 0x00000001d6eb7824 */ /* 0x018fc600078e02e5 */
.L_x_36:
[----:B------:R-:W0:Y:S01]  /*3820*/  LDGDEPBAR ;  /* 0x00000000000079af */ /* 0x000e220000000000 */
[----:B------:R-:W-:Y:S01]  /*3830*/  IMAD.IADD R0, R187, 0x1, R201 ;  /* 0x00000001bb007824 */ /* 0x000fe200078e02c9 */
[----:B-----5:R-:W-:Y:S01]  /*3840*/  FSETP.NEU.FTZ.AND P0, PT, R215, -INF , PT ;  /* 0xff800000d700780b */ /* 0x020fe20003f1d000 */
[--C-:B------:R-:W-:Y:S01]  /*3850*/  IMAD.IADD R3, R187, 0x1, R192.reuse ;  /* 0x00000001bb037824 */ /* 0x100fe200078e02c0 */
[----:B------:R-:W-:Y:S01]  /*3860*/  ISETP.GT.AND P5, PT, R208, R240, PT ;  /* 0x000000f0d000720c */ /* 0x000fe20003fa4270 */
[----:B------:R-:W-:Y:S02]  /*3870*/  IMAD.IADD R2, R0, 0x1, R192 ;  /* 0x0000000100027824 */ /* 0x000fe400078e02c0 */
[----:B------:R-:W-:Y:S01]  /*3880*/  IMAD.MOV.U32 R172, RZ, RZ, c[0x0][0x22c] ;  /* 0x00008b00ffac7624 */ /* 0x000fe200078e00ff */
[----:B------:R-:W3:Y:S03]  /*3890*/  LDL R168, [R1+0x8] ;  /* 0x0000080001a87983 */ /* 0x000ee60000100800 */
[----:B------:R-:W-:Y:S04]  /*38a0*/  IMAD R172, R172, c[0x0][0x1c0], RZ ;  /* 0x00007000acac7a24 */ /* 0x000fe800078e02ff */
[----:B------:R-:W-:Y:S01]  /*38b0*/  IMAD.U32 R172, R172, -0x40, RZ ;  /* 0xffffffc0acac7824 */ /* 0x000fe200078e00ff */
[----:B------:R-:W-:Y:S04]  /*38c0*/  DEPBAR.LE SB0, 0x0 ;  /* 0x000080000000791a */ /* 0x000fe80000000000 */
[----:B------:R-:W-:Y:S08]  /*38d0*/  BAR.SYNC.DEFER_BLOCKING 0x0 ;  /* 0x0000000000007b1d */ /* 0x000ff00000010000 */
[----:B------:R-:W-:Y:S08]  /*38e0*/  LDSM.16.M88.4 R16, [R187] ;  /* 0x00000000bb10783b */ /* 0x000ff00000000200 */
[----:B------:R-:W4:Y:S08]  /*38f0*/  LDSM.16.M88.4 R8, [R189+0xc000] ;  /* 0x00c00000bd08783b */ /* 0x000f300000000200 */
[----:B------:R-:W2:Y:S08]  /*3900*/  LDSM.16.M88.4 R52, [R189+0xc800] ;  /* 0x00c80000bd34783b */ /* 0x000eb00000000200 */
[----:B------:R-:W-:Y:S08]  /*3910*/  LDSM.16.M88.4 R56, [R0] ;  /* 0x000000000038783b */ /* 0x000ff00000000200 */
[----:B------:R-:W1:Y:S08]  /*3920*/  LDSM.16.M88.4 R60, [R190+0xc000] ;  /* 0x00c00000be3c783b */ /* 0x000e700000000200 */
[----:B------:R-:W1:Y:S01]  /*3930*/  LDSM.16.M88.4 R64, [R190+0xc800] ;  /* 0x00c80000be40783b */ /* 0x000e620000000200 */
[C---:B----4-:R-:W-:Y:S07]  /*3940*/  HMMA.16816.F32.BF16 R4, R16.reuse, R8, RZ ;  /* 0x000000081004723c */ /* 0x050fee00000418ff */
[----:B------:R-:W-:Y:S01]  /*3950*/  LDSM.16.M88.4 R100, [R188+0xc000] ;  /* 0x00c00000bc64783b */ /* 0x000fe20000000200 */
[C---:B------:R-:W-:Y:S08]  /*3960*/  HMMA.16816.F32.BF16 R8, R16.reuse, R10, RZ ;  /* 0x0000000a1008723c */ /* 0x040ff000000418ff */
[C---:B--2---:R-:W-:Y:S08]  /*3970*/  HMMA.16816.F32.BF16 R12, R16.reuse, R52, RZ ;  /* 0x00000034100c723c */ /* 0x044ff000000418ff */
[----:B------:R-:W-:Y:S01]  /*3980*/  HMMA.16816.F32.BF16 R16, R16, R54, RZ ;  /* 0x000000361010723c */ /* 0x000fe200000418ff */
[----:B------:R-:W2:Y:S07]  /*3990*/  LDSM.16.M88.4 R52, [R3] ;  /* 0x000000000334783b */ /* 0x000eae0000000200 */
[C---:B-1----:R-:W-:Y:S08]  /*39a0*/  HMMA.16816.F32.BF16 R4, R56.reuse, R60, R4 ;  /* 0x0000003c3804723c */ /* 0x042ff00000041804 */
[C---:B------:R-:W-:Y:S01]  /*39b0*/  HMMA.16816.F32.BF16 R8, R56.reuse, R62, R8 ;  /* 0x0000003e3808723c */ /* 0x040fe20000041808 */
[----:B------:R-:W1:Y:S07]  /*39c0*/  LDSM.16.M88.4 R60, [R188+0xc800] ;  /* 0x00c80000bc3c783b */ /* 0x000e6e0000000200 */
[C---:B------:R-:W-:Y:S08]  /*39d0*/  HMMA.16816.F32.BF16 R12, R56.reuse, R64, R12 ;  /* 0x00000040380c723c */ /* 0x040ff0000004180c */
[----:B------:R-:W-:Y:S01]  /*39e0*/  HMMA.16816.F32.BF16 R16, R56, R66, R16 ;  /* 0x000000423810723c */ /* 0x000fe20000041810 */
[----:B------:R-:W-:Y:S07]  /*39f0*/  LDSM.16.M88.4 R56, [R2] ;  /* 0x000000000238783b */ /* 0x000fee0000000200 */
[C---:B--2---:R-:W-:Y:S01]  /*3a00*/  HMMA.16816.F32.BF16 R4, R52.reuse, R100, R4 ;  /* 0x000000643404723c */ /* 0x044fe20000041804 */
[----:B------:R-:W2:Y:S07]  /*3a10*/  LDSM.16.M88.4 R64, [R191+0xc000] ;  /* 0x00c00000bf40783b */ /* 0x000eae0000000200 */
[C---:B------:R-:W-:Y:S01]  /*3a20*/  HMMA.16816.F32.BF16 R8, R52.reuse, R102, R8 ;  /* 0x000000663408723c */ /* 0x040fe20000041808 */
[----:B------:R-:W4:Y:S07]  /*3a30*/  LDSM.16.M88.4 R100, [R191+0xc800] ;  /* 0x00c80000bf64783b */ /* 0x000f2e0000000200 */
[C---:B-1----:R-:W-:Y:S08]  /*3a40*/  HMMA.16816.F32.BF16 R12, R52.reuse, R60, R12 ;  /* 0x0000003c340c723c */ /* 0x042ff0000004180c */
[----:B------:R-:W-:Y:S01]  /*3a50*/  HMMA.16816.F32.BF16 R16, R52, R62, R16 ;  /* 0x0000003e3410723c */ /* 0x000fe20000041810 */
[----:B------:R-:W-:Y:S08]  /*3a60*/  LDSM.16.M88.4 R52, [R187+0x2000] ;  /* 0x00200000bb34783b */ /* 0x000ff00000000200 */
[----:B------:R-:W1:Y:S01]  /*3a70*/  LDSM.16.M88.4 R60, [R189+0xe000] ;  /* 0x00e00000bd3c783b */ /* 0x000e620000000200 */
[C---:B--2---:R-:W-:Y:S08]  /*3a80*/  HMMA.16816.F32.BF16 R4, R56.reuse, R64, R4 ;  /* 0x000000403804723c */ /* 0x044ff00000041804 */
[C---:B------:R-:W-:Y:S01]  /*3a90*/  HMMA.16816.F32.BF16 R8, R56.reuse, R66, R8 ;  /* 0x000000423808723c */ /* 0x040fe20000041808 */
[----:B------:R-:W2:Y:S07]  /*3aa0*/  LDSM.16.M88.4 R64, [R189+0xe800] ;  /* 0x00e80000bd40783b */ /* 0x000eae0000000200 */
[C---:B----4-:R-:W-:Y:S08]  /*3ab0*/  HMMA.16816.F32.BF16 R12, R56.reuse, R100, R12 ;  /* 0x00000064380c723c */ /* 0x050ff0000004180c */
[----:B------:R-:W-:Y:S01]  /*3ac0*/  HMMA.16816.F32.BF16 R16, R56, R102, R16 ;  /* 0x000000663810723c */ /* 0x000fe20000041810 */
[----:B------:R4:W-:Y:S07]  /*3ad0*/  LDSM.16.M88.4 R56, [R0+0x2000] ;  /* 0x002000000038783b */ /* 0x0009ee0000000200 */
[C---:B-1----:R-:W-:Y:S01]  /*3ae0*/  HMMA.16816.F32.BF16 R4, R52.reuse, R60, R4 ;  /* 0x0000003c3404723c */ /* 0x042fe20000041804 */
[----:B------:R-:W-:Y:S07]  /*3af0*/  LDSM.16.M88.4 R100, [R190+0xe800] ;  /* 0x00e80000be64783b */ /* 0x000fee0000000200 */
[C---:B------:R-:W-:Y:S01]  /*3b00*/  HMMA.16816.F32.BF16 R8, R52.reuse, R62, R8 ;  /* 0x0000003e3408723c */ /* 0x040fe20000041808 */
[----:B------:R-:W1:Y:S03]  /*3b10*/  LDSM.16.M88.4 R60, [R190+0xe000] ;  /* 0x00e00000be3c783b */ /* 0x000e660000000200 */
[----:B----4-:R-:W-:Y:S04]  /*3b20*/  IMAD.SHL.U32 R0, R208, 0x40, RZ ;  /* 0x00000040d0007824 */ /* 0x010fe800078e00ff */
[C---:B--2---:R-:W-:Y:S03]  /*3b30*/  HMMA.16816.F32.BF16 R12, R52.reuse, R64, R12 ;  /* 0x00000040340c723c */ /* 0x044fe6000004180c */
[----:B------:R-:W-:Y:S05]  /*3b40*/  ISETP.GE.AND P2, PT, R0, R244, PT ;  /* 0x000000f40000720c */ /* 0x000fea0003f46270 */
[----:B------:R-:W-:Y:S01]  /*3b50*/  HMMA.16816.F32.BF16 R16, R52, R66, R16 ;  /* 0x000000423410723c */ /* 0x000fe20000041810 */
[----:B------:R3:W-:Y:S02]  /*3b60*/  LDSM.16.M88.4 R52, [R3+0x2000] ;  /* 0x002000000334783b */ /* 0x0007e40000000200 */
[-C--:B------:R-:W-:Y:S06]  /*3b70*/  ISETP.LT.AND P2, PT, R245, R227.reuse, P2 ;  /* 0x000000e3f500720c */ /* 0x080fec0001741270 */
[----:B------:R-:W2:Y:S07]  /*3b80*/  LDSM.16.M88.4 R64, [R188+0xe000] ;  /* 0x00e00000bc40783b */ /* 0x000eae0000000200 */
[----:B------:R-:W-:Y:S01]  /*3b90*/  @!P2 IMAD.IADD R0, R246, 0x1, R0 ;  /* 0x00000001f600a824 */ /* 0x000fe200078e0200 */
[C---:B-1----:R-:W-:Y:S08]  /*3ba0*/  HMMA.16816.F32.BF16 R4, R56.reuse, R60, R4 ;  /* 0x0000003c3804723c */ /* 0x042ff00000041804 */
[C---:B------:R-:W-:Y:S01]  /*3bb0*/  HMMA.16816.F32.BF16 R8, R56.reuse, R62, R8 ;  /* 0x0000003e3808723c */ /* 0x040fe20000041808 */
[----:B------:R-:W1:Y:S07]  /*3bc0*/  LDSM.16.M88.4 R60, [R188+0xe800] ;  /* 0x00e80000bc3c783b */ /* 0x000e6e0000000200 */
[C---:B------:R-:W-:Y:S04]  /*3bd0*/  HMMA.16816.F32.BF16 R12, R56.reuse, R100, R12 ;  /* 0x00000064380c723c */ /* 0x040fe8000004180c */
[----:B---3--:R-:W-:Y:S04]  /*3be0*/  @!P2 IMAD R3, R243, 0x40, R168 ;  /* 0x00000040f303a824 */ /* 0x008fe800078e02a8 */
[----:B------:R-:W-:Y:S01]  /*3bf0*/  HMMA.16816.F32.BF16 R16, R56, R102, R16 ;  /* 0x000000663810723c */ /* 0x000fe20000041810 */
[----:B------:R3:W-:Y:S07]  /*3c00*/  LDSM.16.M88.4 R56, [R2+0x2000] ;  /* 0x002000000238783b */ /* 0x0007ee0000000200 */
[C---:B--2---:R-:W-:Y:S01]  /*3c10*/  HMMA.16816.F32.BF16 R4, R52.reuse, R64, R4 ;  /* 0x000000403404723c */ /* 0x044fe20000041804 */
[----:B------:R-:W2:Y:S07]  /*3c20*/  LDSM.16.M88.4 R100, [R191+0xe000] ;  /* 0x00e00000bf64783b */ /* 0x000eae0000000200 */
[C---:B------:R-:W-:Y:S04]  /*3c30*/  HMMA.16816.F32.BF16 R8, R52.reuse, R66, R8 ;  /* 0x000000423408723c */ /* 0x040fe80000041808 */
[----:B---3--:R-:W-:Y:S04]  /*3c40*/  FMUL.FTZ R2, R215, 1.4426950216293334961 ;  /* 0x3fb8aa3bd7027820 */ /* 0x008fe80000410000 */
[C---:B-1----:R-:W-:Y:S04]  /*3c50*/  HMMA.16816.F32.BF16 R12, R52.reuse, R60, R12 ;  /* 0x0000003c340c723c */ /* 0x042fe8000004180c */
[----:B------:R-:W-:Y:S03]  /*3c60*/  FSEL R2, R2, RZ, P0 ;  /* 0x000000ff02027208 */ /* 0x000fe60000000000 */
[----:B------:R-:W-:Y:S01]  /*3c70*/  @!P2 IADD3 R61, R3, 0x1, RZ ;  /* 0x00000001033da810 */ /* 0x000fe20007ffe0ff */
[----:B------:R-:W-:Y:S01]  /*3c80*/  HMMA.16816.F32.BF16 R16, R52, R62, R16 ;  /* 0x0000003e3410723c */ /* 0x000fe20000041810 */
[----:B------:R-:W1:Y:S03]  /*3c90*/  LDSM.16.M88.4 R52, [R191+0xe800] ;  /* 0x00e80000bf34783b */ /* 0x000e660000000200 */
[CC--:B------:R-:W-:Y:S02]  /*3ca0*/  @!P2 IMNMX R60, R0.reuse, R227.reuse, PT ;  /* 0x000000e3003ca217 */ /* 0x0c0fe40003800200 */
[----:B------:R-:W-:Y:S02]  /*3cb0*/  @!P2 IADD3 R0, R0, 0x8, RZ ;  /* 0x000000080000a810 */ /* 0x000fe40007ffe0ff */
[-C--:B------:R-:W-:Y:S02]  /*3cc0*/  @!P2 ISETP.GE.AND P0, PT, R61, R60.reuse, PT ;  /* 0x0000003c3d00a20c */ /* 0x080fe40003f06270 */
[----:B------:R-:W-:Y:S01]  /*3cd0*/  @!P2 ISETP.GE.AND P1, PT, R3, R60, PT ;  /* 0x0000003c0300a20c */ /* 0x000fe20003f26270 */
[C---:B--2---:R-:W-:Y:S08]  /*3ce0*/  HMMA.16816.F32.BF16 R4, R56.reuse, R100, R4 ;  /* 0x000000643804723c */ /* 0x044ff00000041804 */
[C---:B------:R-:W-:Y:S11]  /*3cf0*/  HMMA.16816.F32.BF16 R8, R56.reuse, R102, R8 ;  /* 0x000000663808723c */ /* 0x040ff60000041808 */
[----:B------:R-:W-:Y:S05]  /*3d00*/  @!UPT UIADD3 URZ, URZ, URZ, URZ ;  /* 0x0000003f3f3ff290 */ /* 0x000fea000fffe03f */
[----:B------:R-:W-:Y:S01]  /*3d10*/  @!P2 FSEL R4, R4, -INF , !P1 ;  /* 0xff8000000404a808 */ /* 0x000fe20004800000 */
[C---:B-1----:R-:W-:Y:S03]  /*3d20*/  HMMA.16816.F32.BF16 R12, R56.reuse, R52, R12 ;  /* 0x00000034380c723c */ /* 0x042fe6000004180c */
[----:B------:R-:W-:Y:S01]  /*3d30*/  @!P2 FSEL R5, R5, -INF , !P0 ;  /* 0xff8000000505a808 */ /* 0x000fe20004000000 */
[--C-:B------:R-:W-:Y:S01]  /*3d40*/  FFMA.FTZ R4, R4, c[0x0][0x23c], -R2.reuse ;  /* 0x00008f0004047a23 */ /* 0x100fe20000010802 */
[----:B------:R-:W-:Y:S03]  /*3d50*/  FSETP.NEU.FTZ.AND P0, PT, R218, -INF , PT ;  /* 0xff800000da00780b */ /* 0x000fe60003f1d000 */
[----:B------:R-:W-:Y:S01]  /*3d60*/  HMMA.16816.F32.BF16 R16, R56, R54, R16 ;  /* 0x000000363810723c */ /* 0x000fe20000041810 */
[----:B------:R1:W-:Y:S03]  /*3d70*/  MUFU.EX2 R169, R4 ;  /* 0x0000000400a97308 */ /* 0x0003e60000000800 */
[----:B------:R-:W-:Y:S07]  /*3d80*/  FFMA.FTZ R5, R5, c[0x0][0x23c], -R2 ;  /* 0x00008f0005057a23 */ /* 0x000fee0000010802 */
[----:B------:R2:W3:Y:S01]  /*3d90*/  MUFU.EX2 R168, R5 ;  /* 0x0000000500a87308 */ /* 0x0004e20000000800 */
[----:B-1----:R-:W-:Y:S01]  /*3da0*/  @!P2 IMNMX R4, R0, R227, PT ;  /* 0x000000e30004a217 */ /* 0x002fe20003800200 */
[----:B------:R-:W-:Y:S03]  /*3db0*/  FMUL.FTZ R0, R218, 1.4426950216293334961 ;  /* 0x3fb8aa3bda007820 */ /* 0x000fe60000410000 */
[-C--:B------:R-:W-:Y:S02]  /*3dc0*/  @!P2 ISETP.GE.AND P1, PT, R3, R4.reuse, PT ;  /* 0x000000040300a20c */ /* 0x080fe40003f26270 */
[----:B------:R-:W-:Y:S02]  /*3dd0*/  FSEL R0, R0, RZ, P0 ;  /* 0x000000ff00007208 */ /* 0x000fe40000000000 */
[----:B------:R-:W-:Y:S02]  /*3de0*/  @!P2 FSEL R6, R6, -INF , !P1 ;  /* 0xff8000000606a808 */ /* 0x000fe40004800000 */
[----:B------:R-:W-:Y:S02]  /*3df0*/  @!P2 ISETP.GE.AND P0, PT, R61, R4, PT ;  /* 0x000000043d00a20c */ /* 0x000fe40003f06270 */
[----:B--2---:R-:W-:Y:S01]  /*3e00*/  @!P2 IADD3 R5, R3, 0x8, RZ ;  /* 0x000000080305a810 */ /* 0x004fe20007ffe0ff */
[--C-:B------:R-:W-:Y:S01]  /*3e10*/  FFMA.FTZ R6, R6, c[0x0][0x23c], -R0.reuse ;  /* 0x00008f0006067a23 */ /* 0x100fe20000010800 */
[----:B------:R-:W-:Y:S02]  /*3e20*/  @!P2 FSEL R7, R7, -INF , !P0 ;  /* 0xff8000000707a808 */ /* 0x000fe40004000000 */
[-C--:B------:R-:W-:Y:S01]  /*3e30*/  @!P2 ISETP.GE.AND P0, PT, R5, R60.reuse, PT ;  /* 0x0000003c0500a20c */ /* 0x080fe20003f06270 */
[----:B------:R1:W-:Y:S02]  /*3e40*/  MUFU.EX2 R171, R6 ;  /* 0x0000000600ab7308 */ /* 0x0003e40000000800 */
[----:B------:R-:W-:Y:S01]  /*3e50*/  FFMA.FTZ R7, R7, c[0x0][0x23c], -R0 ;  /* 0x00008f0007077a23 */ /* 0x000fe20000010800 */
[----:B------:R-:W-:Y:S05]  /*3e60*/  @!P2 FSEL R8, R8, -INF , !P0 ;  /* 0xff8000000808a808 */ /* 0x000fea0004000000 */
[--C-:B------:R-:W-:Y:S02]  /*3e70*/  FFMA.FTZ R8, R8, c[0x0][0x23c], -R2.reuse ;  /* 0x00008f0008087a23 */ /* 0x100fe40000010802 */
[----:B------:R-:W-:Y:S10]  /*3e80*/  MUFU.EX2 R170, R7 ;  /* 0x0000000700aa7308 */ /* 0x000ff40000000800 */
[----:B------:R-:W-:Y:S01]  /*3e90*/  MUFU.EX2 R101, R8 ;  /* 0x0000000800657308 */ /* 0x000fe20000000800 */
[----:B-1----:R-:W-:Y:S04]  /*3ea0*/  @!P2 IADD3 R6, R3, 0x9, RZ ;  /* 0x000000090306a810 */ /* 0x002fe80007ffe0ff */
[----:B------:R-:W-:Y:S04]  /*3eb0*/  @!P2 ISETP.GE.AND P0, PT, R6, R60, PT ;  /* 0x0000003c0600a20c */ /* 0x000fe80003f06270 */
[----:B------:R-:W-:Y:S02]  /*3ec0*/  @!P2 FSEL R9, R9, -INF , !P0 ;  /* 0xff8000000909a808 */ /* 0x000fe40004000000 */
[-C--:B------:R-:W-:Y:S02]  /*3ed0*/  @!P2 ISETP.GE.AND P0, PT, R5, R4.reuse, PT ;  /* 0x000000040500a20c */ /* 0x080fe40003f06270 */
[----:B------:R-:W-:Y:S01]  /*3ee0*/  @!P2 IADD3 R5, R3, 0x10, RZ ;  /* 0x000000100305a810 */ /* 0x000fe20007ffe0ff */
[----:B------:R-:W-:Y:S01]  /*3ef0*/  FFMA.FTZ R9, R9, c[0x0][0x23c], -R2 ;  /* 0x00008f0009097a23 */ /* 0x000fe20000010802 */
[----:B------:R-:W-:Y:S02]  /*3f00*/  @!P2 FSEL R10, R10, -INF , !P0 ;  /* 0xff8000000a0aa808 */ /* 0x000fe40004000000 */
[----:B------:R-:W-:Y:S01]  /*3f10*/  @!P2 ISETP.GE.AND P0, PT, R6, R4, PT ;  /* 0x000000040600a20c */ /* 0x000fe20003f06270 */
[----:B------:R-:W-:Y:S01]  /*3f20*/  MUFU.EX2 R100, R9 ;  /* 0x0000000900647308 */ /* 0x000fe20000000800 */
[----:B------:R-:W-:Y:S01]  /*3f30*/  @!P2 IADD3 R6, R3, 0x11, RZ ;  /* 0x000000110306a810 */ /* 0x000fe20007ffe0ff */
[--C-:B------:R-:W-:Y:S01]  /*3f40*/  FFMA.FTZ R10, R10, c[0x0][0x23c], -R0.reuse ;  /* 0x00008f000a0a7a23 */ /* 0x100fe20000010800 */
[----:B------:R-:W-:Y:S02]  /*3f50*/  @!P2 FSEL R11, R11, -INF , !P0 ;  /* 0xff8000000b0ba808 */ /* 0x000fe40004000000 */
[-C--:B------:R-:W-:Y:S03]  /*3f60*/  @!P2 ISETP.GE.AND P0, PT, R5, R60.reuse, PT ;  /* 0x0000003c0500a20c */ /* 0x080fe60003f06270 */
[----:B------:R-:W-:Y:S01]  /*3f70*/  FFMA.FTZ R11, R11, c[0x0][0x23c], -R0 ;  /* 0x00008f000b0b7a23 */ /* 0x000fe20000010800 */
[----:B------:R-:W-:Y:S01]  /*3f80*/  @!P2 FSEL R12, R12, -INF , !P0 ;  /* 0xff8000000c0ca808 */ /* 0x000fe20004000000 */
[----:B------:R-:W-:Y:S01]  /*3f90*/  MUFU.EX2 R103, R10 ;  /* 0x0000000a00677308 */ /* 0x000fe20000000800 */
[----:B------:R-:W-:Y:S03]  /*3fa0*/  @!P2 ISETP.GE.AND P0, PT, R6, R60, PT ;  /* 0x0000003c0600a20c */ /* 0x000fe60003f06270 */
[--C-:B------:R-:W-:Y:S01]  /*3fb0*/  FFMA.FTZ R12, R12, c[0x0][0x23c], -R2.reuse ;  /* 0x00008f000c0c7a23 */ /* 0x100fe20000010802 */
[----:B------:R-:W-:Y:S02]  /*3fc0*/  @!P2 FSEL R13, R13, -INF , !P0 ;  /* 0xff8000000d0da808 */ /* 0x000fe40004000000 */
[-C--:B------:R-:W-:Y:S02]  /*3fd0*/  @!P2 ISETP.GE.AND P0, PT, R5, R4.reuse, PT ;  /* 0x000000040500a20c */ /* 0x080fe40003f06270 */
[----:B------:R-:W-:Y:S01]  /*3fe0*/  @!P2 IADD3 R5, R3, 0x18, RZ ;  /* 0x000000180305a810 */ /* 0x000fe20007ffe0ff */
[----:B------:R-:W-:Y:S01]  /*3ff0*/  FFMA.FTZ R13, R13, c[0x0][0x23c], -R2 ;  /* 0x00008f000d0d7a23 */ /* 0x000fe20000010802 */
[----:B------:R-:W-:Y:S01]  /*4000*/  @!P2 FSEL R14, R14, -INF , !P0 ;  /* 0xff8000000e0ea808 */ /* 0x000fe20004000000 */
[----:B------:R-:W1:Y:S01]  /*4010*/  MUFU.EX2 R102, R11 ;  /* 0x0000000b00667308 */ /* 0x000e620000000800 */
[----:B------:R-:W-:Y:S02]  /*4020*/  @!P2 ISETP.GE.AND P0, PT, R6, R4, PT ;  /* 0x000000040600a20c */ /* 0x000fe40003f06270 */
        /* <DEDUP_REMOVED lines=10> */
[-C--:B------:R-:W-:Y:S03]  /*40d0*/  @!P2 ISETP.GE.AND P0, PT, R5, R4.reuse, PT ;  /* 0x000000040500a20c */ /* 0x080fe60003f06270 */
[----:B------:R-:W-:Y:S01]  /*40e0*/  FFMA.FTZ R2, R17, c[0x0][0x23c], -R2 ;  /* 0x00008f0011027a23 */ /* 0x000fe20000010802 */
[----:B------:R-:W-:Y:S01]  /*40f0*/  @!P2 FSEL R18, R18, -INF , !P0 ;  /* 0xff8000001212a808 */ /* 0x000fe20004000000 */
[----:B------:R-:W2:Y:S01]  /*4100*/  MUFU.EX2 R64, R13 ;  /* 0x0000000d00407308 */ /* 0x000ea20000000800 */
[----:B------:R-:W-:Y:S02]  /*4110*/  @!P2 ISETP.GE.AND P0, PT, R3, R4, PT ;  /* 0x000000040300a20c */ /* 0x000fe40003f06270 */
[----:B---3--:R-:W-:Y:S01]  /*4120*/  F2FP.BF16.PACK_AB R3, R168, R169 ;  /* 0x000000a9a803723e */ /* 0x008fe200000010ff */
[--C-:B------:R-:W-:Y:S01]  /*4130*/  FFMA.FTZ R18, R18, c[0x0][0x23c], -R0.reuse ;  /* 0x00008f0012127a23 */ /* 0x100fe20000010800 */
[----:B------:R-:W-:Y:S02]  /*4140*/  @!P2 FSEL R19, R19, -INF , !P0 ;  /* 0xff8000001313a808 */ /* 0x000fe40004000000 */
[----:B-1----:R-:W-:Y:S01]  /*4150*/  F2FP.BF16.PACK_AB R5, R102, R103 ;  /* 0x000000676605723e */ /* 0x002fe200000010ff */
[----:B------:R1:W-:Y:S01]  /*4160*/  STS [R219+0x12000], R3 ;  /* 0x01200003db007388 */ /* 0x0003e20000000800 */
[----:B------:R-:W-:Y:S01]  /*4170*/  IADD3 R56, P0, R239, R224, RZ ;  /* 0x000000e0ef387210 */ /* 0x000fe20007f1e0ff */
[----:B------:R-:W-:Y:S01]  /*4180*/  FFMA.FTZ R0, R19, c[0x0][0x23c], -R0 ;  /* 0x00008f0013007a23 */ /* 0x000fe20000010800 */
[----:B------:R3:W-:Y:S03]  /*4190*/  MUFU.EX2 R60, R2 ;  /* 0x00000002003c7308 */ /* 0x0007e60000000800 */
[----:B------:R-:W-:Y:S01]  /*41a0*/  IMAD.X R57, R238, 0x1, R223, P0 ;  /* 0x00000001ee397824 */ /* 0x000fe200000e06df */
[C---:B------:R-:W-:Y:S04]  /*41b0*/  LEA R204, P0, R172.reuse, R204, 0x2 ;  /* 0x000000ccaccc7211 */ /* 0x040fe800078010ff */
[----:B------:R-:W-:Y:S02]  /*41c0*/  LEA.HI.X.SX32 R205, R172, R205, 0x2, P0 ;  /* 0x000000cdaccd7211 */ /* 0x000fe400000f16ff */
[----:B------:R4:W-:Y:S01]  /*41d0*/  MUFU.EX2 R62, R0 ;  /* 0x00000000003e7308 */ /* 0x0009e20000000800 */
[----:B--2---:R-:W-:Y:S09]  /*41e0*/  F2FP.BF16.PACK_AB R4, R64, R67 ;  /* 0x000000434004723e */ /* 0x004ff200000010ff */
[----:B------:R-:W-:Y:S01]  /*41f0*/  MUFU.EX2 R66, R14 ;  /* 0x0000000e00427308 */ /* 0x000fe20000000800 */
[----:B---3--:R-:W-:Y:S05]  /*4200*/  F2FP.BF16.PACK_AB R2, R170, R171 ;  /* 0x000000abaa02723e */ /* 0x008fea00000010ff */
[----:B------:R2:W-:Y:S04]  /*4210*/  STS [R219+0x12400], R2 ;  /* 0x01240002db007388 */ /* 0x0005e80000000800 */
[----:B------:R-:W1:Y:S01]  /*4220*/  MUFU.EX2 R65, R15 ;  /* 0x0000000f00417308 */ /* 0x000e620000000800 */
[----:B------:R-:W-:Y:S01]  /*4230*/  STS [R222+0x12400], R5 ;  /* 0x01240005de007388 */ /* 0x000fe20000000800 */
[----:B----4-:R-:W-:Y:S05]  /*4240*/  F2FP.BF16.PACK_AB R0, R100, R101 ;  /* 0x000000656400723e */ /* 0x010fea00000010ff */
[----:B------:R3:W-:Y:S03]  /*4250*/  STS [R222+0x12000], R0 ;  /* 0x01200000de007388 */ /* 0x0007e60000000800 */
[----:B------:R-:W2:Y:S01]  /*4260*/  MUFU.EX2 R61, R16 ;  /* 0x00000010003d7308 */ /* 0x000ea20000000800 */
[----:B------:R-:W-:Y:S09]  /*4270*/  STS [R220+0x12000], R4 ;  /* 0x01200004dc007388 */ /* 0x000ff20000000800 */
[----:B------:R-:W3:Y:S01]  /*4280*/  MUFU.EX2 R63, R18 ;  /* 0x00000012003f7308 */ /* 0x000ee20000000800 */
[----:B-1----:R-:W-:Y:S05]  /*4290*/  F2FP.BF16.PACK_AB R3, R65, R66 ;  /* 0x000000424103723e */ /* 0x002fea00000010ff */
[----:B------:R-:W-:Y:S01]  /*42a0*/  STS [R220+0x12400], R3 ;  /* 0x01240003dc007388 */ /* 0x000fe20000000800 */
[----:B--2---:R-:W-:Y:S05]  /*42b0*/  F2FP.BF16.PACK_AB R2, R60, R61 ;  /* 0x0000003d3c02723e */ /* 0x004fea00000010ff */
[----:B------:R1:W-:Y:S01]  /*42c0*/  STS [R221+0x12000], R2 ;  /* 0x01200002dd007388 */ /* 0x0003e20000000800 */
[----:B---3--:R-:W-:Y:S05]  /*42d0*/  F2FP.BF16.PACK_AB R0, R62, R63 ;  /* 0x0000003f3e00723e */ /* 0x008fea00000010ff */
[----:B------:R2:W-:Y:S04]  /*42e0*/  STS [R221+0x12400], R0 ;  /* 0x01240000dd007388 */ /* 0x0005e80000000800 */
[----:B------:R-:W3:Y:S08]  /*42f0*/  LDSM.16.M88.4 R16, [R193+0x8000] ;  /* 0x00800000c110783b */ /* 0x000ef00000000200 */
[----:B------:R-:W3:Y:S08]  /*4300*/  LDSM.16.M88.4 R52, [R195+0x8000] ;  /* 0x00800000c334783b */ /* 0x000ef00000000200 */
[----:B-1----:R-:W4:Y:S04]  /*4310*/  LDG.E R2, [R56.64] ;  /* 0x0000000638027981 */ /* 0x002f28000c1e1900 */
[----:B--2---:R-:W2:Y:S01]  /*4320*/  LDG.E R0, [R56.64+0x20] ;  /* 0x0000200638007981 */ /* 0x004ea2000c1e1900 */
[C---:B---3--:R-:W-:Y:S08]  /*4330*/  HMMA.16816.F32.BF16 R4, R16.reuse, R104, RZ ;  /* 0x000000681004723c */ /* 0x048ff000000418ff */
[C---:B------:R-:W-:Y:S08]  /*4340*/  HMMA.16816.F32.BF16 R8, R16.reuse, R106, RZ ;  /* 0x0000006a1008723c */ /* 0x040ff000000418ff */
[C---:B------:R-:W-:Y:S08]  /*4350*/  HMMA.16816.F32.BF16 R12, R16.reuse, R108, RZ ;  /* 0x0000006c100c723c */ /* 0x040ff000000418ff */
[----:B------:R-:W-:Y:S08]  /*4360*/  HMMA.16816.F32.BF16 R16, R16, R110, RZ ;  /* 0x0000006e1010723c */ /* 0x000ff000000418ff */
[C---:B------:R-:W-:Y:S08]  /*4370*/  HMMA.16816.F32.BF16 R4, R52.reuse, R112, R4 ;  /* 0x000000703404723c */ /* 0x040ff00000041804 */
[C---:B------:R-:W-:Y:S08]  /*4380*/  HMMA.16816.F32.BF16 R8, R52.reuse, R114, R8 ;  /* 0x000000723408723c */ /* 0x040ff00000041808 */
[C---:B------:R-:W-:Y:S08]  /*4390*/  HMMA.16816.F32.BF16 R12, R52.reuse, R116, R12 ;  /* 0x00000074340c723c */ /* 0x040ff0000004180c */
[----:B------:R-:W-:Y:S01]  /*43a0*/  HMMA.16816.F32.BF16 R16, R52, R118, R16 ;  /* 0x000000763410723c */ /* 0x000fe20000041810 */
[----:B------:R-:W1:Y:S07]  /*43b0*/  LDSM.16.M88.4 R52, [R198+0x8000] ;  /* 0x00800000c634783b */ /* 0x000e6e0000000200 */
[C---:B-1----:R-:W-:Y:S08]  /*43c0*/  HMMA.16816.F32.BF16 R4, R52.reuse, R120, R4 ;  /* 0x000000783404723c */ /* 0x042ff00000041804 */
        /* <DEDUP_REMOVED lines=27> */
[C---:B----4-:R-:W-:Y:S01]  /*4580*/  FADD.FTZ R4, -R2.reuse, R4 ;  /* 0x0000000402047221 */ /* 0x050fe20000010100 */
[----:B------:R-:W-:Y:S03]  /*4590*/  HMMA.16816.F32.BF16 R16, R52, R166, R16 ;  /* 0x000000a63410723c */ /* 0x000fe60000041810 */
[----:B------:R-:W-:Y:S02]  /*45a0*/  FADD.FTZ R5, -R2, R5 ;  /* 0x0000000502057221 */ /* 0x000fe40000010100 */
[----:B--2---:R-:W-:Y:S02]  /*45b0*/  FADD.FTZ R6, -R0, R6 ;  /* 0x0000000600067221 */ /* 0x004fe40000010100 */
[C---:B------:R-:W-:Y:S02]  /*45c0*/  FADD.FTZ R8, -R2.reuse, R8 ;  /* 0x0000000802087221 */ /* 0x040fe40000010100 */
[----:B------:R-:W-:Y:S03]  /*45d0*/  FADD.FTZ R9, -R2, R9 ;  /* 0x0000000902097221 */ /* 0x000fe60000010100 */
[----:B------:R-:W-:Y:S02]  /*45e0*/  FMUL.FTZ R59, R101, R8 ;  /* 0x00000008653b7220 */ /* 0x000fe40000410000 */
[----:B------:R-:W-:Y:S02]  /*45f0*/  FMUL.FTZ R58, R100, R9 ;  /* 0x00000009643a7220 */ /* 0x000fe40000410000 */
[C---:B------:R-:W-:Y:S02]  /*4600*/  FADD.FTZ R12, -R2.reuse, R12 ;  /* 0x0000000c020c7221 */ /* 0x040fe40000010100 */
[----:B------:R-:W-:Y:S02]  /*4610*/  FADD.FTZ R13, -R2, R13 ;  /* 0x0000000d020d7221 */ /* 0x000fe40000010100 */
[----:B------:R-:W-:Y:S02]  /*4620*/  FMUL.FTZ R53, R67, R12 ;  /* 0x0000000c43357220 */ /* 0x000fe40000410000 */
[----:B------:R-:W-:Y:S02]  /*4630*/  FMUL.FTZ R52, R64, R13 ;  /* 0x0000000d40347220 */ /* 0x000fe40000410000 */
[C---:B------:R-:W-:Y:S02]  /*4640*/  FADD.FTZ R16, -R2.reuse, R16 ;  /* 0x0000001002107221 */ /* 0x040fe40000010100 */
[----:B------:R-:W-:Y:S02]  /*4650*/  FADD.FTZ R17, -R2, R17 ;  /* 0x0000001102117221 */ /* 0x000fe40000010100 */
[----:B------:R-:W-:Y:S02]  /*4660*/  FMUL.FTZ R57, R61, R16 ;  /* 0x000000103d397220 */ /* 0x000fe40000410000 */
[----:B------:R-:W-:Y:S02]  /*4670*/  FMUL.FTZ R56, R60, R17 ;  /* 0x000000113c387220 */ /* 0x000fe40000410000 */
[C---:B------:R-:W-:Y:S02]  /*4680*/  FADD.FTZ R7, -R0.reuse, R7 ;  /* 0x0000000700077221 */ /* 0x040fe40000010100 */
[C---:B------:R-:W-:Y:S02]  /*4690*/  FADD.FTZ R17, -R0.reuse, R10 ;  /* 0x0000000a00117221 */ /* 0x040fe40000010100 */
[C---:B------:R-:W-:Y:S02]  /*46a0*/  FADD.FTZ R16, -R0.reuse, R11 ;  /* 0x0000000b00107221 */ /* 0x040fe40000010100 */
[C---:B------:R-:W-:Y:S02]  /*46b0*/  FADD.FTZ R9, -R0.reuse, R14 ;  /* 0x0000000e00097221 */ /* 0x040fe40000010100 */
[C---:B------:R-:W-:Y:S02]  /*46c0*/  FADD.FTZ R8, -R0.reuse, R15 ;  /* 0x0000000f00087221 */ /* 0x040fe40000010100 */
[C---:B------:R-:W-:Y:S02]  /*46d0*/  FADD.FTZ R13, -R0.reuse, R18 ;  /* 0x00000012000d7221 */ /* 0x040fe40000010100 */
[----:B------:R-:W-:Y:S02]  /*46e0*/  FADD.FTZ R12, -R0, R19 ;  /* 0x00000013000c7221 */ /* 0x000fe40000010100 */
[----:B------:R-:W-:Y:S02]  /*46f0*/  FMUL.FTZ R55, R169, R4 ;  /* 0x00000004a9377220 */ /* 0x000fe40000410000 */
        /* <DEDUP_REMOVED lines=8> */
[----:B------:R-:W-:Y:S01]  /*4780*/  FMUL.FTZ R12, R62, R12 ;  /* 0x0000000c3e0c7220 */ /* 0x000fe20000410000 */
[----:B------:R-:W-:-:S05]  /*4790*/  @!P5 BRA `(.L_x_34) ;  /* 0x000003800000d947 */ /* 0x000fca0003800000 */
[----:B------:R-:W-:Y:S01]  /*47a0*/  ISETP.GE.AND P2, PT, R216, c[0x0][0x220], PT ;  /* 0x00008800d8007a0c */ /* 0x000fe20003f46270 */
[----:B------:R-:W-:Y:S01]  /*47b0*/  IMAD.MOV.U32 R7, RZ, RZ, c[0x0][0x190] ;  /* 0x00006400ff077624 */ /* 0x000fe200078e00ff */
[----:B------:R-:W-:Y:S01]  /*47c0*/  ISETP.GE.AND P1, PT, R228, c[0x0][0x220], PT ;  /* 0x00008800e4007a0c */ /* 0x000fe20003f26270 */
[----:B------:R-:W-:Y:S01]  /*47d0*/  IMAD.MOV.U32 R14, RZ, RZ, c[0x0][0x194] ;  /* 0x00006500ff0e7624 */ /* 0x000fe200078e00ff */
[----:B------:R-:W-:Y:S01]  /*47e0*/  LOP3.LUT R0, R208, 0x1, RZ, 0xc0, !PT ;  /* 0x00000001d0007812 */ /* 0x000fe200078ec0ff */
[----:B------:R-:W-:Y:S03]  /*47f0*/  IMAD.U32 R3, R7, -0x40, RZ ;  /* 0xffffffc007037824 */ /* 0x000fe600078e00ff */
[----:B------:R-:W-:Y:S01]  /*4800*/  ISETP.NE.U32.AND P4, PT, R0, 0x1, PT ;  /* 0x000000010000780c */ /* 0x000fe20003f85070 */
[----:B------:R-:W-:Y:S01]  /*4810*/  IMAD.MOV.U32 R0, RZ, RZ, -0x4000 ;  /* 0xffffc000ff007424 */ /* 0x000fe200078e00ff */
[----:B------:R-:W-:Y:S02]  /*4820*/  LEA R2, P0, R3, R212, 0x1 ;  /* 0x000000d403027211 */ /* 0x000fe400078008ff */
[----:B------:R-:W-:Y:S02]  /*4830*/  SHF.R.S32.HI R6, RZ, 0x1f, R3 ;  /* 0x0000001fff067819 */ /* 0x000fe40000011403 */
[----:B------:R-:W-:Y:S02]  /*4840*/  SEL R0, R0, 0x4000, !P4 ;  /* 0x0000400000007807 */ /* 0x000fe40006000000 */
[----:B------:R-:W-:Y:S02]  /*4850*/  LEA R5, P3, R7, R3, 0x5 ;  /* 0x0000000307057211 */ /* 0x000fe400078628ff */
[-C--:B------:R-:W-:Y:S01]  /*4860*/  LEA.HI.X.SX32 R3, R3, R213.reuse, 0x1, P0 ;  /* 0x000000d503037211 */ /* 0x080fe200000f0eff */
[----:B------:R-:W-:Y:S01]  /*4870*/  IMAD.IADD R206, R206, 0x1, R0 ;  /* 0x00000001cece7824 */ /* 0x000fe200078e0200 */
[----:B------:R-:W-:Y:S01]  /*4880*/  LEA.HI.X R6, R7, R6, R14, 0x5, P3 ;  /* 0x0000000607067211 */ /* 0x000fe200018f2c0e */
[--C-:B------:R-:W-:Y:S01]  /*4890*/  IMAD.IADD R209, R209, 0x1, R0.reuse ;  /* 0x00000001d1d17824 */ /* 0x100fe200078e0200 */
[----:B------:R-:W-:Y:S01]  /*48a0*/  @!P1 LEA R4, P3, R5, R212, 0x1 ;  /* 0x000000d405049211 */ /* 0x000fe200078608ff */
[----:B------:R-:W-:Y:S01]  /*48b0*/  IMAD.IADD R187, R187, 0x1, R0 ;  /* 0x00000001bbbb7824 */ /* 0x000fe200078e0200 */
[----:B------:R1:W-:Y:S01]  /*48c0*/  @P2 STS [R206], RZ ;  /* 0x000000ffce002388 */ /* 0x0003e20000000800 */
[----:B------:R-:W-:Y:S01]  /*48d0*/  IMAD.MOV.U32 R212, RZ, RZ, R2 ;  /* 0x000000ffffd47224 */ /* 0x000fe200078e0002 */
[----:B------:R-:W-:Y:S01]  /*48e0*/  @!P1 LEA.HI.X R5, R5, R213, R6, 0x1, P3 ;  /* 0x000000d505059211 */ /* 0x000fe200018f0c06 */
[----:B------:R-:W-:Y:S01]  /*48f0*/  IMAD.MOV.U32 R213, RZ, RZ, R3 ;  /* 0x000000ffffd57224 */ /* 0x000fe200078e0003 */
[----:B------:R1:W-:Y:S01]  /*4900*/  @P2 STS [R206+0x4], RZ ;  /* 0x000004ffce002388 */ /* 0x0003e20000000800 */
[C---:B------:R-:W-:Y:S03]  /*4910*/  @!P2 LEA R6, P0, R7.reuse, R2, 0x6 ;  /* 0x000000020706a211 */ /* 0x040fe600078030ff */
[----:B------:R1:W-:Y:S01]  /*4920*/  @P2 STS [R206+0x8], RZ ;  /* 0x000008ffce002388 */ /* 0x0003e20000000800 */
[----:B------:R-:W-:Y:S03]  /*4930*/  @!P2 LEA.HI.X R7, R7, R3, R14, 0x6, P0 ;  /* 0x000000030707a211 */ /* 0x000fe600000f340e */
        /* <DEDUP_REMOVED lines=8> */
[----:B------:R1:W-:Y:S04]  /*49c0*/  @P1 STS [R206+0x200c], RZ ;  /* 0x00200cffce001388 */ /* 0x0003e80000000800 */
[----:B------:R-:W-:Y:S01]  /*49d0*/  @!PT LDS RZ, [RZ] ;  /* 0x00000000fffff984 */ /* 0x000fe20000000800 */
[----:B------:R-:W-:Y:S01]  /*49e0*/  @!PT LDS RZ, [RZ] ;  /* 0x00000000fffff984 */ /* 0x000fe20000000800 */
[----:B------:R-:W-:Y:S01]  /*49f0*/  @!PT LDS RZ, [RZ] ;  /* 0x00000000fffff984 */ /* 0x000fe20000000800 */
[----:B------:R1:W-:Y:S04]  /*4a00*/  @!P1 LDGSTS.E.BYPASS.LTC128B.128 [R209+0x2000], [R2.64+0x80] ;  /* 0x0200008002d19fae */ /* 0x0003e8000b901d46 */
[----:B------:R1:W-:Y:S04]  /*4a10*/  @P2 STS [R206+0x1000], RZ ;  /* 0x001000ffce002388 */ /* 0x0003e80000000800 */
[----:B------:R1:W-:Y:S04]  /*4a20*/  @P2 STS [R206+0x1004], RZ ;  /* 0x001004ffce002388 */ /* 0x0003e80000000800 */
[----:B------:R1:W-:Y:S04]  /*4a30*/  @P2 STS [R206+0x1008], RZ ;  /* 0x001008ffce002388 */ /* 0x0003e80000000800 */
[----:B------:R1:W-:Y:S04]  /*4a40*/  @P2 STS [R206+0x100c], RZ ;  /* 0x00100cffce002388 */ /* 0x0003e80000000800 */
[----:B------:R-:W-:Y:S01]  /*4a50*/  @!PT LDS RZ, [RZ] ;  /* 0x00000000fffff984 */ /* 0x000fe20000000800 */
[----:B------:R-:W-:Y:S01]  /*4a60*/  @!PT LDS RZ, [RZ] ;  /* 0x00000000fffff984 */ /* 0x000fe20000000800 */
[----:B------:R-:W-:Y:S01]  /*4a70*/  @!PT LDS RZ, [RZ] ;  /* 0x00000000fffff984 */ /* 0x000fe20000000800 */
[----:B------:R1:W-:Y:S04]  /*4a80*/  @!P2 LDGSTS.E.BYPASS.LTC128B.128 [R209+0x1000], [R6.64] ;  /* 0x0100000006d1afae */ /* 0x0003e8000b901d46 */
        /* <DEDUP_REMOVED lines=8> */
[----:B------:R-:W0:Y:S02]  /*4b10*/  LDGDEPBAR ;  /* 0x00000000000079af */ /* 0x000e240000000000 */
.L_x_34:
[----:B-1----:R-:W-:Y:S02]  /*4b20*/  F2FP.BF16.PACK_AB R6, R54, R55 ;  /* 0x000000373606723e */ /* 0x002fe400000010ff */
[----:B------:R-:W-:Y:S02]  /*4b30*/  F2FP.BF16.PACK_AB R5, R10, R11 ;  /* 0x0000000b0a05723e */ /* 0x000fe400000010ff */
[----:B------:R-:W-:Y:S01]  /*4b40*/  F2FP.BF16.PACK_AB R4, R58, R59 ;  /* 0x0000003b3a04723e */ /* 0x000fe200000010ff */
[----:B------:R-:W-:Y:S01]  /*4b50*/  STS [R219+0x10000], R6 ;  /* 0x01000006db007388 */ /* 0x000fe20000000800 */
[----:B------:R-:W-:Y:S02]  /*4b60*/  F2FP.BF16.PACK_AB R3, R16, R17 ;  /* 0x000000111003723e */ /* 0x000fe400000010ff */
[----:B------:R-:W-:Y:S01]  /*4b70*/  F2FP.BF16.PACK_AB R2, R52, R53 ;  /* 0x000000353402723e */ /* 0x000fe200000010ff */
[----:B------:R-:W-:Y:S01]  /*4b80*/  STS [R219+0x10400], R5 ;  /* 0x01040005db007388 */ /* 0x000fe20000000800 */
[----:B------:R-:W-:Y:S02]  /*4b90*/  F2FP.BF16.PACK_AB R0, R8, R9 ;  /* 0x000000090800723e */ /* 0x000fe400000010ff */
[----:B------:R-:W-:Y:S01]  /*4ba0*/  F2FP.BF16.PACK_AB R8, R56, R57 ;  /* 0x000000393808723e */ /* 0x000fe200000010ff */
[----:B------:R-:W-:Y:S01]  /*4bb0*/  STS [R222+0x10000], R4 ;  /* 0x01000004de007388 */ /* 0x000fe20000000800 */
[----:B------:R-:W-:Y:S03]  /*4bc0*/  F2FP.BF16.PACK_AB R7, R12, R13 ;  /* 0x0000000d0c07723e */ /* 0x000fe600000010ff */
[----:B------:R-:W-:Y:S04]  /*4bd0*/  STS [R222+0x10400], R3 ;  /* 0x01040003de007388 */ /* 0x000fe80000000800 */
[----:B------:R-:W-:Y:S04]  /*4be0*/  STS [R220+0x10000], R2 ;  /* 0x01000002dc007388 */ /* 0x000fe80000000800 */
[----:B------:R1:W-:Y:S04]  /*4bf0*/  STS [R220+0x10400], R0 ;  /* 0x01040000dc007388 */ /* 0x0003e80000000800 */
[----:B------:R-:W-:Y:S04]  /*4c00*/  STS [R221+0x10000], R8 ;  /* 0x01000008dd007388 */ /* 0x000fe80000000800 */
[----:B------:R-:W-:Y:S04]  /*4c10*/  STS [R221+0x10400], R7 ;  /* 0x01040007dd007388 */ /* 0x000fe80000000800 */
[----:B------:R-:W-:Y:S01]  /*4c20*/  BAR.SYNC.DEFER_BLOCKING 0x0 ;  /* 0x0000000000007b1d */ /* 0x000fe20000010000 */
[----:B-1----:R-:W-:Y:S05]  /*4c30*/  IMAD.SHL.U32 R0, R202, 0x2, RZ ;  /* 0x00000002ca007824 */ /* 0x002fea00078e00ff */
[----:B------:R-:W-:Y:S04]  /*4c40*/  LDSM.16.MT88.4 R4, [R186+0x12000] ;  /* 0x01200000ba04783b */ /* 0x000fe80000004200 */
[----:B------:R-:W1:Y:S04]  /*4c50*/  LDSM.16.MT88.4 R8, [R0+0x8000] ;  /* 0x008000000008783b */ /* 0x000e680000004200 */
[----:B------:R-:W2:Y:S04]  /*4c60*/  LDSM.16.MT88.4 R12, [R185+0x12000] ;  /* 0x01200000b90c783b */ /* 0x000ea80000004200 */
[----:B------:R-:W3:Y:S04]  /*4c70*/  LDSM.16.MT88.4 R16, [R0+0xa000] ;  /* 0x00a000000010783b */ /* 0x000ee80000004200 */
[----:B------:R-:W-:Y:S04]  /*4c80*/  LDSM.16.MT88.4 R52, [R186+0x12800] ;  /* 0x01280000ba34783b */ /* 0x000fe80000004200 */
[----:B------:R-:W4:Y:S04]  /*4c90*/  LDSM.16.MT88.4 R56, [R0+0x8800] ;  /* 0x008800000038783b */ /* 0x000f280000004200 */
[----:B------:R-:W5:Y:S04]  /*4ca0*/  LDSM.16.MT88.4 R60, [R185+0x12800] ;  /* 0x01280000b93c783b */ /* 0x000f680000004200 */
[----:B------:R-:W3:Y:S01]  /*4cb0*/  LDSM.16.MT88.4 R64, [R0+0xa800] ;  /* 0x00a800000040783b */ /* 0x000ee20000004200 */
[-C--:B-1----:R-:W-:Y:S08]  /*4cc0*/  HMMA.16816.F32.BF16 R20, R4, R8.reuse, R20 ;  /* 0x000000080414723c */ /* 0x082ff00000041814 */
[C---:B--2---:R-:W-:Y:S08]  /*4cd0*/  HMMA.16816.F32.BF16 R24, R12.reuse, R8, R24 ;  /* 0x000000080c18723c */ /* 0x044ff00000041818 */
[-C--:B------:R-:W-:Y:S08]  /*4ce0*/  HMMA.16816.F32.BF16 R28, R12, R10.reuse, R28 ;  /* 0x0000000a0c1c723c */ /* 0x080ff0000004181c */
[C---:B------:R-:W-:Y:S01]  /*4cf0*/  HMMA.16816.F32.BF16 R32, R4.reuse, R10, R32 ;  /* 0x0000000a0420723c */ /* 0x040fe20000041820 */
[----:B------:R-:W-:Y:S07]  /*4d00*/  LDSM.16.MT88.4 R8, [R0+0x9000] ;  /* 0x009000000008783b */ /* 0x000fee0000004200 */
[-C--:B---3--:R-:W-:Y:S08]  /*4d10*/  HMMA.16816.F32.BF16 R36, R4, R16.reuse, R36 ;  /* 0x000000100424723c */ /* 0x088ff00000041824 */
[C---:B------:R-:W-:Y:S08]  /*4d20*/  HMMA.16816.F32.BF16 R40, R12.reuse, R16, R40 ;  /* 0x000000100c28723c */ /* 0x040ff00000041828 */
[-C--:B------:R-:W-:Y:S01]  /*4d30*/  HMMA.16816.F32.BF16 R44, R12, R18.reuse, R44 ;  /* 0x000000120c2c723c */ /* 0x080fe2000004182c */
[----:B------:R-:W-:Y:S07]  /*4d40*/  LDSM.16.MT88.4 R12, [R185+0x13000] ;  /* 0x01300000b90c783b */ /* 0x000fee0000004200 */
[----:B------:R-:W-:Y:S01]  /*4d50*/  HMMA.16816.F32.BF16 R48, R4, R18, R48 ;  /* 0x000000120430723c */ /* 0x000fe20000041830 */
[----:B------:R-:W1:Y:S04]  /*4d60*/  LDSM.16.MT88.4 R4, [R186+0x13000] ;  /* 0x01300000ba04783b */ /* 0x000e680000004200 */
[----:B------:R-:W2:Y:S03]  /*4d70*/  LDSM.16.MT88.4 R16, [R0+0xb000] ;  /* 0x00b000000010783b */ /* 0x000ea60000004200 */
[-C--:B----4-:R-:W-:Y:S08]  /*4d80*/  HMMA.16816.F32.BF16 R20, R52, R56.reuse, R20 ;  /* 0x000000383414723c */ /* 0x090ff00000041814 */
[C---:B-----5:R-:W-:Y:S08]  /*4d90*/  HMMA.16816.F32.BF16 R24, R60.reuse, R56, R24 ;  /* 0x000000383c18723c */ /* 0x060ff00000041818 */
[-C--:B------:R-:W-:Y:S08]  /*4da0*/  HMMA.16816.F32.BF16 R28, R60, R58.reuse, R28 ;  /* 0x0000003a3c1c723c */ /* 0x080ff0000004181c */
[C---:B------:R-:W-:Y:S01]  /*4db0*/  HMMA.16816.F32.BF16 R32, R52.reuse, R58, R32 ;  /* 0x0000003a3420723c */ /* 0x040fe20000041820 */
[----:B------:R-:W-:Y:S07]  /*4dc0*/  LDSM.16.MT88.4 R56, [R0+0x9800] ;  /* 0x009800000038783b */ /* 0x000fee0000004200 */
[-C--:B------:R-:W-:Y:S08]  /*4dd0*/  HMMA.16816.F32.BF16 R36, R52, R64.reuse, R36 ;  /* 0x000000403424723c */ /* 0x080ff00000041824 */
[C---:B------:R-:W-:Y:S08]  /*4de0*/  HMMA.16816.F32.BF16 R40, R60.reuse, R64, R40 ;  /* 0x000000403c28723c */ /* 0x040ff00000041828 */
[-C--:B------:R-:W-:Y:S01]  /*4df0*/  HMMA.16816.F32.BF16 R44, R60, R66.reuse, R44 ;  /* 0x000000423c2c723c */ /* 0x080fe2000004182c */
[----:B------:R-:W-:Y:S07]  /*4e00*/  LDSM.16.MT88.4 R60, [R185+0x13800] ;  /* 0x01380000b93c783b */ /* 0x000fee0000004200 */
[----:B------:R-:W-:Y:S01]  /*4e10*/  HMMA.16816.F32.BF16 R48, R52, R66, R48 ;  /* 0x000000423430723c */ /* 0x000fe20000041830 */
[----:B------:R-:W3:Y:S04]  /*4e20*/  LDSM.16.MT88.4 R52, [R186+0x13800] ;  /* 0x01380000ba34783b */ /* 0x000ee80000004200 */
[----:B------:R-:W4:Y:S03]  /*4e30*/  LDSM.16.MT88.4 R64, [R0+0xb800] ;  /* 0x00b800000040783b */ /* 0x000f260000004200 */
[-C--:B-1----:R-:W-:Y:S01]  /*4e40*/  HMMA.16816.F32.BF16 R20, R4, R8.reuse, R20 ;  /* 0x000000080414723c */ /* 0x082fe20000041814 */
[----:B------:R-:W-:Y:S07]  /*4e50*/  BAR.SYNC.DEFER_BLOCKING 0x0 ;  /* 0x0000000000007b1d */ /* 0x000fee0000010000 */
[C---:B------:R-:W-:Y:S08]  /*4e60*/  HMMA.16816.F32.BF16 R24, R12.reuse, R8, R24 ;  /* 0x000000080c18723c */ /* 0x040ff00000041818 */
[-C--:B------:R-:W-:Y:S08]  /*4e70*/  HMMA.16816.F32.BF16 R28, R12, R10.reuse, R28 ;  /* 0x0000000a0c1c723c */ /* 0x080ff0000004181c */
[C---:B------:R-:W-:Y:S08]  /*4e80*/  HMMA.16816.F32.BF16 R32, R4.reuse, R10, R32 ;  /* 0x0000000a0420723c */ /* 0x040ff00000041820 */
[-C--:B--2---:R-:W-:Y:S08]  /*4e90*/  HMMA.16816.F32.BF16 R36, R4, R16.reuse, R36 ;  /* 0x000000100424723c */ /* 0x084ff00000041824 */
[C---:B------:R-:W-:Y:S08]  /*4ea0*/  HMMA.16816.F32.BF16 R40, R12.reuse, R16, R40 ;  /* 0x000000100c28723c */ /* 0x040ff00000041828 */
[-C--:B------:R-:W-:Y:S08]  /*4eb0*/  HMMA.16816.F32.BF16 R44, R12, R18.reuse, R44 ;  /* 0x000000120c2c723c */ /* 0x080ff0000004182c */
[----:B------:R-:W-:Y:S08]  /*4ec0*/  HMMA.16816.F32.BF16 R48, R4, R18, R48 ;  /* 0x000000120430723c */ /* 0x000ff00000041830 */
[-C--:B---3--:R-:W-:Y:S08]  /*4ed0*/  HMMA.16816.F32.BF16 R20, R52, R56.reuse, R20 ;  /* 0x000000383414723c */ /* 0x088ff00000041814 */
[C---:B------:R-:W-:Y:S08]  /*4ee0*/  HMMA.16816.F32.BF16 R24, R60.reuse, R56, R24 ;  /* 0x000000383c18723c */ /* 0x040ff00000041818 */
[-C--:B------:R-:W-:Y:S08]  /*4ef0*/  HMMA.16816.F32.BF16 R28, R60, R58.reuse, R28 ;  /* 0x0000003a3c1c723c */ /* 0x080ff0000004181c */
[C---:B------:R-:W-:Y:S08]  /*4f00*/  HMMA.16816.F32.BF16 R32, R52.reuse, R58, R32 ;  /* 0x0000003a3420723c */ /* 0x040ff00000041820 */
[-C--:B----4-:R-:W-:Y:S08]  /*4f10*/  HMMA.16816.F32.BF16 R36, R52, R64.reuse, R36 ;  /* 0x000000403424723c */ /* 0x090ff00000041824 */
[C---:B------:R-:W-:Y:S08]  /*4f20*/  HMMA.16816.F32.BF16 R40, R60.reuse, R64, R40 ;  /* 0x000000403c28723c */ /* 0x040ff00000041828 */
[-C--:B------:R-:W-:Y:S08]  /*4f30*/  HMMA.16816.F32.BF16 R44, R60, R66.reuse, R44 ;  /* 0x000000423c2c723c */ /* 0x080ff0000004182c */
[----:B------:R-:W-:Y:S01]  /*4f40*/  HMMA.16816.F32.BF16 R48, R52, R66, R48 ;  /* 0x000000423430723c */ /* 0x000fe20000041830 */
[----:B------:R-:W-:-:S07]  /*4f50*/  @!P5 BRA `(.L_x_35) ;  /* 0x000002600000d947 */ /* 0x000fce0003800000 */
[----:B------:R-:W-:Y:S01]  /*4f60*/  ISETP.GE.AND P1, PT, R228, c[0x0][0x220], PT ;  /* 0x00008800e4007a0c */ /* 0x000fe20003f26270 */
[----:B------:R-:W-:Y:S01]  /*4f70*/  IMAD.MOV.U32 R9, RZ, RZ, c[0x0][0x370] ;  /* 0x0000dc00ff097624 */ /* 0x000fe200078e00ff */
[----:B------:R-:W-:Y:S03]  /*4f80*/  ISETP.GE.AND P2, PT, R216, c[0x0][0x220], PT ;  /* 0x00008800d8007a0c */ /* 0x000fe60003f46270 */
[----:B------:R-:W-:Y:S05]  /*4f90*/  IMAD.U32 R3, R9, -0x40, RZ ;  /* 0xffffffc009037824 */ /* 0x000fea00078e00ff */
[----:B------:R-:W-:Y:S02]  /*4fa0*/  LEA R2, P0, R3, R210, 0x1 ;  /* 0x000000d203027211 */ /* 0x000fe400078008ff */
[----:B------:R-:W-:Y:S01]  /*4fb0*/  SHF.R.S32.HI R4, RZ, 0x1f, R3 ;  /* 0x0000001fff047819 */ /* 0x000fe20000011403 */
[----:B------:R-:W-:Y:S01]  /*4fc0*/  @!P1 IMAD.MOV.U32 R7, RZ, RZ, c[0x0][0x374] ;  /* 0x0000dd00ff079624 */ /* 0x000fe200078e00ff */
[----:B------:R-:W-:Y:S01]  /*4fd0*/  @!P1 LEA R5, P3, R9, R3, 0x5 ;  /* 0x0000000309059211 */ /* 0x000fe200078628ff */
[----:B------:R1:W-:Y:S01]  /*4fe0*/  @P2 STS.128 [R207+0x8000], RZ ;  /* 0x008000ffcf002388 */ /* 0x0003e20000000c00 */
[-C--:B------:R-:W-:Y:S01]  /*4ff0*/  LEA.HI.X.SX32 R3, R3, R211.reuse, 0x1, P0 ;  /* 0x000000d303037211 */ /* 0x080fe200000f0eff */
[----:B------:R-:W-:Y:S01]  /*5000*/  @!P2 IMAD.MOV.U32 R8, RZ, RZ, c[0x0][0x374] ;  /* 0x0000dd00ff08a624 */ /* 0x000fe200078e00ff */
[----:B------:R-:W-:Y:S02]  /*5010*/  @!P1 LEA.HI.X R7, R9, R4, R7, 0x5, P3 ;  /* 0x0000000409079211 */ /* 0x000fe400018f2c07 */
[----:B------:R-:W-:Y:S01]  /*5020*/  @!P1 LEA R4, P0, R5, R210, 0x1 ;  /* 0x000000d205049211 */ /* 0x000fe200078008ff */
[----:B------:R-:W-:Y:S01]  /*5030*/  @!PT LDS RZ, [RZ] ;  /* 0x00000000fffff984 */ /* 0x000fe20000000800 */
[----:B------:R-:W-:Y:S01]  /*5040*/  @!PT LDS RZ, [RZ] ;  /* 0x00000000fffff984 */ /* 0x000fe20000000800 */
[----:B------:R-:W-:Y:S01]  /*5050*/  @!PT LDS RZ, [RZ] ;  /* 0x00000000fffff984 */ /* 0x000fe20000000800 */
[----:B------:R1:W-:Y:S01]  /*5060*/  @!P2 LDGSTS.E.BYPASS.LTC128B.128 [R207+0x8000], [R2.64] ;  /* 0x0800000002cfafae */ /* 0x0003e2000b901d46 */
[----:B------:R-:W-:Y:S01]  /*5070*/  @!P2 LEA R6, P3, R9, R2, 0x6 ;  /* 0x000000020906a211 */ /* 0x000fe200078630ff */
[----:B------:R-:W-:Y:S01]  /*5080*/  IMAD.MOV.U32 R210, RZ, RZ, R2 ;  /* 0x000000ffffd27224 */ /* 0x000fe200078e0002 */
[----:B------:R-:W-:Y:S01]  /*5090*/  @!P1 LEA.HI.X R5, R5, R211, R7, 0x1, P0 ;  /* 0x000000d305059211 */ /* 0x000fe200000f0c07 */
[----:B------:R1:W-:Y:S01]  /*50a0*/  @P1 STS.128 [R207+0xa000], RZ ;  /* 0x00a000ffcf001388 */ /* 0x0003e20000000c00 */
[----:B------:R-:W-:Y:S01]  /*50b0*/  @!P2 LEA.HI.X R7, R9, R3, R8, 0x6, P3 ;  /* 0x000000030907a211 */ /* 0x000fe200018f3408 */
[----:B------:R-:W-:Y:S02]  /*50c0*/  IMAD.MOV.U32 R211, RZ, RZ, R3 ;  /* 0x000000ffffd37224 */ /* 0x000fe400078e0003 */
[----:B------:R-:W-:Y:S01]  /*50d0*/  @!PT LDS RZ, [RZ] ;  /* 0x00000000fffff984 */ /* 0x000fe20000000800 */
[----:B------:R-:W-:Y:S01]  /*50e0*/  @!PT LDS RZ, [RZ] ;  /* 0x00000000fffff984 */ /* 0x000fe20000000800 */
[----:B------:R-:W-:Y:S01]  /*50f0*/  @!PT LDS RZ, [RZ] ;  /* 0x00000000fffff984 */ /* 0x000fe20000000800 */
[----:B------:R1:W-:Y:S04]  /*5100*/  @!P1 LDGSTS.E.BYPASS.LTC128B.128 [R207+0xa000], [R2.64+0x80] ;  /* 0x0a00008002cf9fae */ /* 0x0003e8000b901d46 */
[----:B------:R1:W-:Y:S04]  /*5110*/  @P2 STS.128 [R207+0x9000], RZ ;  /* 0x009000ffcf002388 */ /* 0x0003e80000000c00 */
[----:B------:R-:W-:Y:S01]  /*5120*/  @!PT LDS RZ, [RZ] ;  /* 0x00000000fffff984 */ /* 0x000fe20000000800 */
[----:B------:R-:W-:Y:S01]  /*5130*/  @!PT LDS RZ, [RZ] ;  /* 0x00000000fffff984 */ /* 0x000fe20000000800 */
[----:B------:R-:W-:Y:S01]  /*5140*/  @!PT LDS RZ, [RZ] ;  /* 0x00000000fffff984 */ /* 0x000fe20000000800 */
[----:B------:R1:W-:Y:S04]  /*5150*/  @!P2 LDGSTS.E.BYPASS.LTC128B.128 [R207+0x9000], [R6.64] ;  /* 0x0900000006cfafae */ /* 0x0003e8000b901d46 */
[----:B------:R1:W-:Y:S04]  /*5160*/  @P1 STS.128 [R207+0xb000], RZ ;  /* 0x00b000ffcf001388 */ /* 0x0003e80000000c00 */
[----:B------:R-:W-:Y:S01]  /*5170*/  @!PT LDS RZ, [RZ] ;  /* 0x00000000fffff984 */ /* 0x000fe20000000800 */
[----:B------:R-:W-:Y:S01]  /*5180*/  @!PT LDS RZ, [RZ] ;  /* 0x00000000fffff984 */ /* 0x000fe20000000800 */
[----:B------:R-:W-:Y:S01]  /*5190*/  @!PT LDS RZ, [RZ] ;  /* 0x00000000fffff984 */ /* 0x000fe20000000800 */
[----:B------:R1:W-:Y:S04]  /*51a0*/  @!P1 LDGSTS.E.BYPASS.LTC128B.128 [R207+0xb000], [R4.64+0x80] ;  /* 0x0b00008004cf9fae */ /* 0x0003e8000b901d46 */
[----:B------:R-:W0:Y:S02]  /*51b0*/  LDGDEPBAR ;  /* 0x00000000000079af */ /* 0x000e240000000000 */
.L_x_35:
[----:B------:R-:W-:Y:S01]  /*51c0*/  LDSM.16.M88.4 R64, [R194] ;  /* 0x00000000c240783b */ /* 0x000fe20000000200 */
[CC--:B-1----:R-:W-:Y:S03]  /*51d0*/  LEA R2, P1, R214.reuse, R204.reuse, 0x2 ;  /* 0x000000ccd6027211 */ /* 0x0c2fe600078210ff */
[----:B------:R-:W1:Y:S01]  /*51e0*/  LDSM.16.MT88.4 R16, [R0+0xc000] ;  /* 0x00c000000010783b */ /* 0x000e620000004200 */
[-C--:B------:R-:W-:Y:S03]  /*51f0*/  LEA.HI.X.SX32 R3, R214, R205.reuse, 0x2, P1 ;  /* 0x000000cdd6037211 */ /* 0x080fe600008f16ff */
[----:B------:R-:W2:Y:S04]  /*5200*/  LDSM.16.M88.4 R60, [R194+0x1000] ;  /* 0x00100000c23c783b */ /* 0x000ea80000000200 */
[----:B------:R-:W3:Y:S04]  /*5210*/  LDSM.16.MT88.4 R100, [R0+0xe000] ;  /* 0x00e000000064783b */ /* 0x000ee80000004200 */
[----:B------:R-:W-:Y:S04]  /*5220*/  LDSM.16.M88.4 R168, [R196] ;  /* 0x00000000c4a8783b */ /* 0x000fe80000000200 */
[----:B------:R-:W4:Y:S04]  /*5230*/  LDSM.16.MT88.4 R172, [R0+0xc800] ;  /* 0x00c8000000ac783b */ /* 0x000f280000004200 */
[----:B------:R-:W3:Y:S04]  /*5240*/  LDSM.16.M88.4 R176, [R196+0x1000] ;  /* 0x00100000c4b0783b */ /* 0x000ee80000000200 */
[----:B------:R-:W3:Y:S01]  /*5250*/  LDSM.16.MT88.4 R180, [R0+0xe800] ;  /* 0x00e8000000b4783b */ /* 0x000ee20000004200 */
[-C--:B-1----:R-:W-:Y:S08]  /*5260*/  HMMA.16816.F32.BF16 R4, R64, R16.reuse, RZ ;  /* 0x000000104004723c */ /* 0x082ff000000418ff */
[C---:B--2---:R-:W-:Y:S08]  /*5270*/  HMMA.16816.F32.BF16 R8, R60.reuse, R16, RZ ;  /* 0x000000103c08723c */ /* 0x044ff000000418ff */
[-C--:B------:R-:W-:Y:S08]  /*5280*/  HMMA.16816.F32.BF16 R12, R60, R18.reuse, RZ ;  /* 0x000000123c0c723c */ /* 0x080ff000000418ff */
[C---:B------:R-:W-:Y:S08]  /*5290*/  HMMA.16816.F32.BF16 R16, R64.reuse, R18, RZ ;  /* 0x000000124010723c */ /* 0x040ff000000418ff */
[-C--:B---3--:R-:W-:Y:S08]  /*52a0*/  HMMA.16816.F32.BF16 R52, R64, R100.reuse, RZ ;  /* 0x000000644034723c */ /* 0x088ff000000418ff */
[C---:B------:R-:W-:Y:S08]  /*52b0*/  HMMA.16816.F32.BF16 R56, R60.reuse, R100, RZ ;  /* 0x000000643c38723c */ /* 0x040ff000000418ff */
[-C--:B------:R-:W-:Y:S08]  /*52c0*/  HMMA.16816.F32.BF16 R60, R60, R102.reuse, RZ ;  /* 0x000000663c3c723c */ /* 0x080ff000000418ff */
[----:B------:R-:W-:Y:S01]  /*52d0*/  HMMA.16816.F32.BF16 R64, R64, R102, RZ ;  /* 0x000000664040723c */ /* 0x000fe200000418ff */
[----:B------:R-:W-:Y:S07]  /*52e0*/  LDSM.16.M88.4 R100, [R199] ;  /* 0x00000000c764783b */ /* 0x000fee0000000200 */
[-C--:B----4-:R-:W-:Y:S08]  /*52f0*/  HMMA.16816.F32.BF16 R4, R168, R172.reuse, R4 ;  /* 0x000000aca804723c */ /* 0x090ff00000041804 */
[C---:B------:R-:W-:Y:S08]  /*5300*/  HMMA.16816.F32.BF16 R8, R176.reuse, R172, R8 ;  /* 0x000000acb008723c */ /* 0x040ff00000041808 */
[-C--:B------:R-:W-:Y:S08]  /*5310*/  HMMA.16816.F32.BF16 R12, R176, R174.reuse, R12 ;  /* 0x000000aeb00c723c */ /* 0x080ff0000004180c */
[C---:B------:R-:W-:Y:S01]  /*5320*/  HMMA.16816.F32.BF16 R16, R168.reuse, R174, R16 ;  /* 0x000000aea810723c */ /* 0x040fe20000041810 */
[----:B------:R-:W1:Y:S07]  /*5330*/  LDSM.16.MT88.4 R172, [R0+0xd000] ;  /* 0x00d0000000ac783b */ /* 0x000e6e0000004200 */
[-C--:B------:R-:W-:Y:S08]  /*5340*/  HMMA.16816.F32.BF16 R52, R168, R180.reuse, R52 ;  /* 0x000000b4a834723c */ /* 0x080ff00000041834 */
[C---:B------:R-:W-:Y:S08]  /*5350*/  HMMA.16816.F32.BF16 R56, R176.reuse, R180, R56 ;  /* 0x000000b4b038723c */ /* 0x040ff00000041838 */
[-C--:B------:R-:W-:Y:S01]  /*5360*/  HMMA.16816.F32.BF16 R60, R176, R182.reuse, R60 ;  /* 0x000000b6b03c723c */ /* 0x080fe2000004183c */
[----:B------:R-:W2:Y:S07]  /*5370*/  LDSM.16.M88.4 R176, [R199+0x1000] ;  /* 0x00100000c7b0783b */ /* 0x000eae0000000200 */
[----:B------:R-:W-:Y:S01]  /*5380*/  HMMA.16816.F32.BF16 R64, R168, R182, R64 ;  /* 0x000000b6a840723c */ /* 0x000fe20000041840 */
[----:B------:R-:W3:Y:S04]  /*5390*/  LDSM.16.MT88.4 R168, [R0+0xf000] ;  /* 0x00f0000000a8783b */ /* 0x000ee80000004200 */
[----:B------:R-:W-:Y:S03]  /*53a0*/  LDSM.16.M88.4 R180, [R200+0x1000] ;  /* 0x00100000c8b4783b */ /* 0x000fe60000000200 */
[-C--:B-1----:R-:W-:Y:S08]  /*53b0*/  HMMA.16816.F32.BF16 R4, R100, R172.reuse, R4 ;  /* 0x000000ac6404723c */ /* 0x082ff00000041804 */
[C---:B--2---:R-:W-:Y:S08]  /*53c0*/  HMMA.16816.F32.BF16 R8, R176.reuse, R172, R8 ;  /* 0x000000acb008723c */ /* 0x044ff00000041808 */
[-C--:B------:R-:W-:Y:S08]  /*53d0*/  HMMA.16816.F32.BF16 R12, R176, R174.reuse, R12 ;  /* 0x000000aeb00c723c */ /* 0x080ff0000004180c */
[C---:B------:R-:W-:Y:S01]  /*53e0*/  HMMA.16816.F32.BF16 R16, R100.reuse, R174, R16 ;  /* 0x000000ae6410723c */ /* 0x040fe20000041810 */
[----:B------:R-:W-:Y:S07]  /*53f0*/  LDSM.16.M88.4 R172, [R200] ;  /* 0x00000000c8ac783b */ /* 0x000fee0000000200 */
[-C--:B---3--:R-:W-:Y:S08]  /*5400*/  HMMA.16816.F32.BF16 R52, R100, R168.reuse, R52 ;  /* 0x000000a86434723c */ /* 0x088ff00000041834 */
[C---:B------:R-:W-:Y:S08]  /*5410*/  HMMA.16816.F32.BF16 R56, R176.reuse, R168, R56 ;  /* 0x000000a8b038723c */ /* 0x040ff00000041838 */
[-C--:B------:R-:W-:Y:S01]  /*5420*/  HMMA.16816.F32.BF16 R60, R176, R170.reuse, R60 ;  /* 0x000000aab03c723c */ /* 0x080fe2000004183c */
[----:B------:R-:W1:Y:S07]  /*5430*/  LDSM.16.MT88.4 R176, [R0+0xd800] ;  /* 0x00d8000000b0783b */ /* 0x000e6e0000004200 */
[----:B------:R-:W-:Y:S01]  /*5440*/  HMMA.16816.F32.BF16 R64, R100, R170, R64 ;  /* 0x000000aa6440723c */ /* 0x000fe20000041840 */
[----:B------:R2:W3:Y:S06]  /*5450*/  LDSM.16.MT88.4 R100, [R0+0xf800] ;  /* 0x00f800000064783b */ /* 0x0004ec0000004200 */
[----:B------:R-:W-:Y:S02]  /*5460*/  IMAD.MOV.U32 R171, RZ, RZ, c[0x0][0x22c] ;  /* 0x00008b00ffab7624 */ /* 0x000fe400078e00ff */
[----:B------:R-:W-:Y:S03]  /*5470*/  IMAD.MOV.U32 R170, RZ, RZ, c[0x0][0x22c] ;  /* 0x00008b00ffaa7624 */ /* 0x000fe600078e00ff */
[----:B------:R-:W-:Y:S02]  /*5480*/  IMAD R171, R171, c[0x0][0x1c0], RZ ;  /* 0x00007000abab7a24 */ /* 0x000fe400078e02ff */
[----:B------:R-:W-:Y:S02]  /*5490*/  IMAD R170, R170, c[0x0][0x1c0], RZ ;  /* 0x00007000aaaa7a24 */ /* 0x000fe400078e02ff */
[----:B------:R-:W-:Y:S02]  /*54a0*/  IMAD R171, R171, 0x18, RZ ;  /* 0x00000018abab7824 */ /* 0x000fe400078e02ff */
[----:B------:R-:W-:Y:S03]  /*54b0*/  IMAD R170, R170, 0x30, RZ ;  /* 0x00000030aaaa7824 */ /* 0x000fe600078e02ff */
[C---:B------:R-:W-:Y:S01]  /*54c0*/  LEA R168, P1, R171.reuse, R204, 0x2 ;  /* 0x000000ccaba87211 */ /* 0x040fe200078210ff */
[----:B--2---:R-:W-:Y:S03]  /*54d0*/  IMAD.MOV.U32 R0, RZ, RZ, c[0x0][0x22c] ;  /* 0x00008b00ff007624 */ /* 0x004fe600078e00ff */
[-C--:B------:R-:W-:Y:S01]  /*54e0*/  LEA.HI.X.SX32 R169, R171, R205.reuse, 0x2, P1 ;  /* 0x000000cdaba97211 */ /* 0x080fe200008f16ff */
[----:B------:R-:W-:Y:S02]  /*54f0*/  IMAD.MOV.U32 R171, RZ, RZ, c[0x0][0x22c] ;  /* 0x00008b00ffab7624 */ /* 0x000fe400078e00ff */
[----:B------:R-:W-:Y:S02]  /*5500*/  IMAD R0, R0, c[0x0][0x1c0], RZ ;  /* 0x0000700000007a24 */ /* 0x000fe400078e02ff */
[----:B------:R-:W-:Y:S02]  /*5510*/  IMAD R171, R171, c[0x0][0x1c0], RZ ;  /* 0x00007000abab7a24 */ /* 0x000fe400078e02ff */
[----:B------:R-:W-:Y:S01]  /*5520*/  IMAD R0, R0, 0x28, RZ ;  /* 0x0000002800007824 */ /* 0x000fe200078e02ff */
[-C--:B-1----:R-:W-:Y:S05]  /*5530*/  HMMA.16816.F32.BF16 R4, R172, R176.reuse, R4 ;  /* 0x000000b0ac04723c */ /* 0x082fea0000041804 */
[----:B------:R-:W-:Y:S03]  /*5540*/  IMAD R171, R171, 0x38, RZ ;  /* 0x00000038abab7824 */ /* 0x000fe600078e02ff */
[C---:B------:R-:W-:Y:S07]  /*5550*/  HMMA.16816.F32.BF16 R8, R180.reuse, R176, R8 ;  /* 0x000000b0b408723c */ /* 0x040fee0000041808 */
[----:B------:R-:W-:Y:S01]  /*5560*/  IMAD.MOV.U32 R177, RZ, RZ, c[0x0][0x22c] ;  /* 0x00008b00ffb17624 */ /* 0x000fe200078e00ff */
[-C--:B------:R-:W-:Y:S04]  /*5570*/  HMMA.16816.F32.BF16 R12, R180, R178.reuse, R12 ;  /* 0x000000b2b40c723c */ /* 0x080fe8000004180c */
[----:B------:R-:W-:Y:S04]  /*5580*/  IMAD R177, R177, c[0x0][0x1c0], RZ ;  /* 0x00007000b1b17a24 */ /* 0x000fe800078e02ff */
[C---:B------:R-:W-:Y:S04]  /*5590*/  HMMA.16816.F32.BF16 R16, R172.reuse, R178, R16 ;  /* 0x000000b2ac10723c */ /* 0x040fe80000041810 */
[----:B------:R-:W-:Y:S04]  /*55a0*/  IMAD.SHL.U32 R177, R177, 0x20, RZ ;  /* 0x00000020b1b17824 */ /* 0x000fe800078e00ff */
[-C--:B---3--:R-:W-:Y:S08]  /*55b0*/  HMMA.16816.F32.BF16 R52, R172, R100.reuse, R52 ;  /* 0x00000064ac34723c */ /* 0x088ff00000041834 */
[C---:B------:R-:W-:Y:S07]  /*55c0*/  HMMA.16816.F32.BF16 R56, R180.reuse, R100, R56 ;  /* 0x00000064b438723c */ /* 0x040fee0000041838 */
[----:B------:R-:W-:Y:S01]  /*55d0*/  @P5 IADD3 R100, P0, R239, R226, RZ ;  /* 0x000000e2ef645210 */ /* 0x000fe20007f1e0ff */
[-C--:B------:R-:W-:Y:S04]  /*55e0*/  HMMA.16816.F32.BF16 R60, R180, R102.reuse, R60 ;  /* 0x00000066b43c723c */ /* 0x080fe8000004183c */
[----:B------:R-:W-:Y:S04]  /*55f0*/  @P5 IMAD.X R101, R238, 0x1, R225, P0 ;  /* 0x00000001ee655824 */ /* 0x000fe800000e06e1 */
[----:B------:R-:W-:Y:S01]  /*5600*/  HMMA.16816.F32.BF16 R64, R172, R102, R64 ;  /* 0x00000066ac40723c */ /* 0x000fe20000041840 */
[----:B------:R1:W5:Y:S04]  /*5610*/  @P5 LDG.E R215, [R100.64+-0x100] ;  /* 0xffff000664d75981 */ /* 0x000368000c1e1900 */
[----:B------:R1:W5:Y:S04]  /*5620*/  @P5 LDG.E R218, [R100.64+-0xe0] ;  /* 0xffff200664da5981 */ /* 0x000368000c1e1900 */
[----:B------:R2:W-:Y:S04]  /*5630*/  RED.E.ADD.F32.FTZ.RN.STRONG.GPU [R204.64], R4 ;  /* 0x00000004cc00798e */ /* 0x0005e8000c10e786 */
[----:B------:R3:W-:Y:S01]  /*5640*/  RED.E.ADD.F32.FTZ.RN.STRONG.GPU [R2.64], R5 ;  /* 0x000000050200798e */ /* 0x0007e2000c10e786 */
[CC--:B-1----:R-:W-:Y:S04]  /*5650*/  LEA R100, P0, R247.reuse, R204.reuse, 0x2 ;  /* 0x000000ccf7647211 */ /* 0x0c2fe800078010ff */
[-C--:B------:R-:W-:Y:S02]  /*5660*/  LEA.HI.X.SX32 R101, R247, R205.reuse, 0x2, P0 ;  /* 0x000000cdf7657211 */ /* 0x080fe400000f16ff */
[CC--:B------:R-:W-:Y:S02]  /*5670*/  LEA R102, P0, R177.reuse, R204.reuse, 0x2 ;  /* 0x000000ccb1667211 */ /* 0x0c0fe400078010ff */
[CC--:B--2---:R-:W-:Y:S01]  /*5680*/  LEA R4, P1, R170.reuse, R204.reuse, 0x2 ;  /* 0x000000ccaa047211 */ /* 0x0c4fe200078210ff */
[----:B------:R1:W-:Y:S01]  /*5690*/  RED.E.ADD.F32.FTZ.RN.STRONG.GPU [R100.64], R6 ;  /* 0x000000066400798e */ /* 0x0003e2000c10e786 */
[-C--:B------:R-:W-:Y:S02]  /*56a0*/  LEA.HI.X.SX32 R103, R177, R205.reuse, 0x2, P0 ;  /* 0x000000cdb1677211 */ /* 0x080fe400000f16ff */
[-C--:B---3--:R-:W-:Y:S01]  /*56b0*/  LEA.HI.X.SX32 R5, R170, R205.reuse, 0x2, P1 ;  /* 0x000000cdaa057211 */ /* 0x088fe200008f16ff */
[----:B------:R2:W-:Y:S01]  /*56c0*/  RED.E.ADD.F32.FTZ.RN.STRONG.GPU [R168.64], R7 ;  /* 0x00000007a800798e */ /* 0x0005e2000c10e786 */
[----:B------:R-:W-:Y:S03]  /*56d0*/  IADD3 R170, R247, 0x20, RZ ;  /* 0x00000020f7aa7810 */ /* 0x000fe60007ffe0ff */
[----:B------:R3:W-:Y:S01]  /*56e0*/  RED.E.ADD.F32.FTZ.RN.STRONG.GPU [R102.64], R8 ;  /* 0x000000086600798e */ /* 0x0007e2000c10e786 */
[CC--:B-1----:R-:W-:Y:S02]  /*56f0*/  LEA R100, P2, R0.reuse, R204.reuse, 0x2 ;  /* 0x000000cc00647211 */ /* 0x0c2fe400078410ff */
[CC--:B------:R-:W-:Y:S02]  /*5700*/  LEA R6, P0, R171.reuse, R204.reuse, 0x2 ;  /* 0x000000ccab067211 */ /* 0x0c0fe400078010ff */
[-C--:B------:R-:W-:Y:S01]  /*5710*/  LEA.HI.X.SX32 R101, R0, R205.reuse, 0x2, P2 ;  /* 0x000000cd00657211 */ /* 0x080fe200010f16ff */
[C---:B------:R-:W-:Y:S01]  /*5720*/  IMAD.IADD R0, R214.reuse, 0x1, R249 ;  /* 0x00000001d6007824 */ /* 0x040fe200078e02f9 */
[-C--:B--2---:R-:W-:Y:S01]  /*5730*/  LEA.HI.X.SX32 R7, R171, R205.reuse, 0x2, P0 ;  /* 0x000000cdab077211 */ /* 0x084fe200000f16ff */
[----:B------:R-:W-:Y:S01]  /*5740*/  IMAD.IADD R171, R214, 0x1, R250 ;  /* 0x00000001d6ab7824 */ /* 0x000fe200078e02fa */
[CC--:B---3--:R-:W-:Y:S01]  /*5750*/  LEA R8, P2, R234.reuse, R204.reuse, 0x2 ;  /* 0x000000ccea087211 */ /* 0x0c8fe200078410ff */
[----:B------:R1:W-:Y:S04]  /*5760*/  RED.E.ADD.F32.FTZ.RN.STRONG.GPU [R100.64], R9 ;  /* 0x000000096400798e */ /* 0x0003e8000c10e786 */
[----:B------:R2:W-:Y:S04]  /*5770*/  RED.E.ADD.F32.FTZ.RN.STRONG.GPU [R4.64], R10 ;  /* 0x0000000a0400798e */ /* 0x0005e8000c10e786 */
[----:B------:R3:W-:Y:S04]  /*5780*/  RED.E.ADD.F32.FTZ.RN.STRONG.GPU [R6.64], R11 ;  /* 0x0000000b0600798e */ /* 0x0007e8000c10e786 */
[----:B------:R-:W-:Y:S04]  /*5790*/  RED.E.ADD.F32.FTZ.RN.STRONG.GPU [R204.64+0x80], R16 ;  /* 0x00008010cc00798e */ /* 0x000fe8000c10e786 */
[----:B------:R-:W-:Y:S04]  /*57a0*/  RED.E.ADD.F32.FTZ.RN.STRONG.GPU [R2.64+0x80], R17 ;  /* 0x000080110200798e */ /* 0x000fe8000c10e786 */
[----:B------:R-:W-:Y:S01]  /*57b0*/  LDSM.16.MT88.4 R100, [R184+0x2800] ;  /* 0x00280000b864783b */ /* 0x000fe20000004200 */
[-C--:B-1----:R-:W-:Y:S02]  /*57c0*/  LEA.HI.X.SX32 R9, R234, R205.reuse, 0x2, P2 ;  /* 0x000000cdea097211 */ /* 0x082fe400010f16ff */
[CC--:B--2---:R-:W-:Y:S04]  /*57d0*/  LEA R4, P0, R170.reuse, R204.reuse, 0x2 ;  /* 0x000000ccaa047211 */ /* 0x0c4fe800078010ff */
[-C--:B------:R-:W-:Y:S02]  /*57e0*/  LEA.HI.X.SX32 R5, R170, R205.reuse, 0x2, P0 ;  /* 0x000000cdaa057211 */ /* 0x080fe400000f16ff */
[CC--:B---3--:R-:W-:Y:S02]  /*57f0*/  LEA R6, P1, R250.reuse, R204.reuse, 0x2 ;  /* 0x000000ccfa067211 */ /* 0x0c8fe400078210ff */
[CC--:B------:R-:W-:Y:S01]  /*5800*/  LEA R10, P0, R171.reuse, R204.reuse, 0x2 ;  /* 0x000000ccab0a7211 */ /* 0x0c0fe200078010ff */
[----:B------:R1:W-:Y:S01]  /*5810*/  RED.E.ADD.F32.FTZ.RN.STRONG.GPU [R4.64], R18 ;  /* 0x000000120400798e */ /* 0x0003e2000c10e786 */
[-C--:B------:R-:W-:Y:S02]  /*5820*/  LEA.HI.X.SX32 R7, R250, R205.reuse, 0x2, P1 ;  /* 0x000000cdfa077211 */ /* 0x080fe400008f16ff */
[-C--:B------:R-:W-:Y:S02]  /*5830*/  LEA.HI.X.SX32 R11, R171, R205.reuse, 0x2, P0 ;  /* 0x000000cdab0b7211 */ /* 0x080fe400000f16ff */
[----:B------:R-:W-:Y:S01]  /*5840*/  IADD3 R170, R247, 0x40, RZ ;  /* 0x00000040f7aa7810 */ /* 0x000fe20007ffe0ff */
[----:B------:R2:W-:Y:S04]  /*5850*/  RED.E.ADD.F32.FTZ.RN.STRONG.GPU [R6.64], R19 ;  /* 0x000000130600798e */ /* 0x0005e8000c10e786 */
[----:B------:R-:W-:Y:S04]  /*5860*/  RED.E.ADD.F32.FTZ.RN.STRONG.GPU [R10.64], R12 ;  /* 0x0000000c0a00798e */ /* 0x000fe8000c10e786 */
[----:B------:R3:W-:Y:S04]  /*5870*/  RED.E.ADD.F32.FTZ.RN.STRONG.GPU [R8.64], R13 ;  /* 0x0000000d0800798e */ /* 0x0007e8000c10e786 */
[----:B------:R-:W-:Y:S01]  /*5880*/  LDSM.16.MT88.4 R16, [R184+0x2000] ;  /* 0x00200000b810783b */ /* 0x000fe20000004200 */
[CC--:B-1----:R-:W-:Y:S04]  /*5890*/  LEA R4, P1, R233.reuse, R204.reuse, 0x2 ;  /* 0x000000cce9047211 */ /* 0x0c2fe800078210ff */
[-C--:B------:R-:W-:Y:S02]  /*58a0*/  LEA.HI.X.SX32 R5, R233, R205.reuse, 0x2, P1 ;  /* 0x000000cde9057211 */ /* 0x080fe400008f16ff */
[CC--:B--2---:R-:W-:Y:S03]  /*58b0*/  LEA R6, P0, R237.reuse, R204.reuse, 0x2 ;  /* 0x000000cced067211 */ /* 0x0c4fe600078010ff */
[----:B------:R1:W-:Y:S01]  /*58c0*/  RED.E.ADD.F32.FTZ.RN.STRONG.GPU [R4.64], R14 ;  /* 0x0000000e0400798e */ /* 0x0003e2000c10e786 */
[-C--:B------:R-:W-:Y:S02]  /*58d0*/  LEA.HI.X.SX32 R7, R237, R205.reuse, 0x2, P0 ;  /* 0x000000cded077211 */ /* 0x080fe400000f16ff */
[CC--:B---3--:R-:W-:Y:S03]  /*58e0*/  LEA R8, P2, R232.reuse, R204.reuse, 0x2 ;  /* 0x000000cce8087211 */ /* 0x0c8fe600078410ff */
[----:B------:R2:W-:Y:S01]  /*58f0*/  RED.E.ADD.F32.FTZ.RN.STRONG.GPU [R6.64], R15 ;  /* 0x0000000f0600798e */ /* 0x0005e2000c10e786 */
[-C--:B------:R-:W-:Y:S03]  /*5900*/  LEA.HI.X.SX32 R9, R232, R205.reuse, 0x2, P2 ;  /* 0x000000cde8097211 */ /* 0x080fe600010f16ff */
[----:B------:R-:W-:Y:S04]  /*5910*/  RED.E.ADD.F32.FTZ.RN.STRONG.GPU [R204.64+0x100], R52 ;  /* 0x00010034cc00798e */ /* 0x000fe8000c10e786 */
[----:B------:R-:W-:Y:S04]  /*5920*/  RED.E.ADD.F32.FTZ.RN.STRONG.GPU [R2.64+0x100], R53 ;  /* 0x000100350200798e */ /* 0x000fe8000c10e786 */
[----:B------:R-:W-:Y:S01]  /*5930*/  LDSM.16.MT88.4 R12, [R185+0x10000] ;  /* 0x01000000b90c783b */ /* 0x000fe20000004200 */
[CC--:B-1----:R-:W-:Y:S04]  /*5940*/  LEA R4, P0, R170.reuse, R204.reuse, 0x2 ;  /* 0x000000ccaa047211 */ /* 0x0c2fe800078010ff */
[-C--:B------:R-:W-:Y:S02]  /*5950*/  LEA.HI.X.SX32 R5, R170, R205.reuse, 0x2, P0 ;  /* 0x000000cdaa057211 */ /* 0x080fe400000f16ff */
[CC--:B--2---:R-:W-:Y:S02]  /*5960*/  LEA R6, P1, R249.reuse, R204.reuse, 0x2 ;  /* 0x000000ccf9067211 */ /* 0x0c4fe400078210ff */
[CC--:B------:R-:W-:Y:S01]  /*5970*/  LEA R10, P0, R0.reuse, R204.reuse, 0x2 ;  /* 0x000000cc000a7211 */ /* 0x0c0fe200078010ff */
[----:B------:R1:W-:Y:S01]  /*5980*/  RED.E.ADD.F32.FTZ.RN.STRONG.GPU [R4.64], R54 ;  /* 0x000000360400798e */ /* 0x0003e2000c10e786 */
[-C--:B------:R-:W-:Y:S02]  /*5990*/  LEA.HI.X.SX32 R7, R249, R205.reuse, 0x2, P1 ;  /* 0x000000cdf9077211 */ /* 0x080fe400008f16ff */
[-C--:B------:R-:W-:Y:S01]  /*59a0*/  LEA.HI.X.SX32 R11, R0, R205.reuse, 0x2, P0 ;  /* 0x000000cd000b7211 */ /* 0x080fe200000f16ff */
[----:B------:R-:W-:Y:S02]  /*59b0*/  IMAD.IADD R0, R214, 0x1, R248 ;  /* 0x00000001d6007824 */ /* 0x000fe400078e02f8 */
[----:B------:R2:W-:Y:S04]  /*59c0*/  RED.E.ADD.F32.FTZ.RN.STRONG.GPU [R6.64], R55 ;  /* 0x000000370600798e */ /* 0x0005e8000c10e786 */
[----:B------:R3:W-:Y:S04]  /*59d0*/  RED.E.ADD.F32.FTZ.RN.STRONG.GPU [R10.64], R56 ;  /* 0x000000380a00798e */ /* 0x0007e8000c10e786 */
[----:B------:R4:W-:Y:S04]  /*59e0*/  RED.E.ADD.F32.FTZ.RN.STRONG.GPU [R8.64], R57 ;  /* 0x000000390800798e */ /* 0x0009e8000c10e786 */
[----:B------:R-:W-:Y:S01]  /*59f0*/  LDSM.16.MT88.4 R52, [R186+0x10800] ;  /* 0x01080000ba34783b */ /* 0x000fe20000004200 */
[CC--:B-1----:R-:W-:Y:S04]  /*5a00*/  LEA R4, P1, R231.reuse, R204.reuse, 0x2 ;  /* 0x000000cce7047211 */ /* 0x0c2fe800078210ff */
[-C--:B------:R-:W-:Y:S02]  /*5a10*/  LEA.HI.X.SX32 R5, R231, R205.reuse, 0x2, P1 ;  /* 0x000000cde7057211 */ /* 0x080fe400008f16ff */
[CC--:B--2---:R-:W-:Y:S03]  /*5a20*/  LEA R6, P0, R236.reuse, R204.reuse, 0x2 ;  /* 0x000000ccec067211 */ /* 0x0c4fe600078010ff */
[----:B------:R1:W-:Y:S01]  /*5a30*/  RED.E.ADD.F32.FTZ.RN.STRONG.GPU [R4.64], R58 ;  /* 0x0000003a0400798e */ /* 0x0003e2000c10e786 */
[-C--:B------:R-:W-:Y:S02]  /*5a40*/  LEA.HI.X.SX32 R7, R236, R205.reuse, 0x2, P0 ;  /* 0x000000cdec077211 */ /* 0x080fe400000f16ff */
[-C--:B---3--:R-:W-:Y:S02]  /*5a50*/  LEA R10, P0, R248, R204.reuse, 0x2 ;  /* 0x000000ccf80a7211 */ /* 0x088fe400078010ff */
[-C--:B----4-:R-:W-:Y:S01]  /*5a60*/  LEA R8, P3, R0, R204.reuse, 0x2 ;  /* 0x000000cc00087211 */ /* 0x090fe200078610ff */
[----:B------:R2:W-:Y:S01]  /*5a70*/  RED.E.ADD.F32.FTZ.RN.STRONG.GPU [R6.64], R59 ;  /* 0x0000003b0600798e */ /* 0x0005e2000c10e786 */
[-C--:B------:R-:W-:Y:S02]  /*5a80*/  LEA.HI.X.SX32 R11, R248, R205.reuse, 0x2, P0 ;  /* 0x000000cdf80b7211 */ /* 0x080fe400000f16ff */
[-C--:B------:R-:W-:Y:S01]  /*5a90*/  LEA.HI.X.SX32 R9, R0, R205.reuse, 0x2, P3 ;  /* 0x000000cd00097211 */ /* 0x080fe200018f16ff */
[----:B------:R-:W-:Y:S01]  /*5aa0*/  RED.E.ADD.F32.FTZ.RN.STRONG.GPU [R204.64+0x180], R64 ;  /* 0x00018040cc00798e */ /* 0x000fe2000c10e786 */
[----:B------:R-:W-:Y:S03]  /*5ab0*/  LOP3.LUT R0, R208, 0x1, RZ, 0xc0, !PT ;  /* 0x00000001d0007812 */ /* 0x000fe600078ec0ff */
[----:B------:R3:W-:Y:S04]  /*5ac0*/  RED.E.ADD.F32.FTZ.RN.STRONG.GPU [R2.64+0x180], R65 ;  /* 0x000180410200798e */ /* 0x0007e8000c10e786 */
[----:B------:R-:W-:Y:S01]  /*5ad0*/  LDSM.16.MT88.4 R56, [R184+0x800] ;  /* 0x00080000b838783b */ /* 0x000fe20000004200 */
[CC--:B-1----:R-:W-:Y:S04]  /*5ae0*/  LEA R4, P1, R252.reuse, R204.reuse, 0x2 ;  /* 0x000000ccfc047211 */ /* 0x0c2fe800078210ff */
[-C--:B------:R-:W-:Y:S02]  /*5af0*/  LEA.HI.X.SX32 R5, R252, R205.reuse, 0x2, P1 ;  /* 0x000000cdfc057211 */ /* 0x080fe400008f16ff */
[CC--:B--2---:R-:W-:Y:S03]  /*5b00*/  LEA R6, P2, R230.reuse, R204.reuse, 0x2 ;  /* 0x000000cce6067211 */ /* 0x0c4fe600078410ff */
[----:B------:R1:W-:Y:S01]  /*5b10*/  RED.E.ADD.F32.FTZ.RN.STRONG.GPU [R4.64], R66 ;  /* 0x000000420400798e */ /* 0x0003e2000c10e786 */
[-C--:B------:R-:W-:Y:S03]  /*5b20*/  LEA.HI.X.SX32 R7, R230, R205.reuse, 0x2, P2 ;  /* 0x000000cde6077211 */ /* 0x080fe600010f16ff */
[----:B------:R-:W-:Y:S01]  /*5b30*/  RED.E.ADD.F32.FTZ.RN.STRONG.GPU [R10.64], R67 ;  /* 0x000000430a00798e */ /* 0x000fe2000c10e786 */
[CC--:B---3--:R-:W-:Y:S03]  /*5b40*/  LEA R2, P0, R235.reuse, R204.reuse, 0x2 ;  /* 0x000000cceb027211 */ /* 0x0c8fe600078010ff */
[----:B------:R-:W-:Y:S01]  /*5b50*/  RED.E.ADD.F32.FTZ.RN.STRONG.GPU [R8.64], R60 ;  /* 0x0000003c0800798e */ /* 0x000fe2000c10e786 */
[-C--:B------:R-:W-:Y:S02]  /*5b60*/  LEA.HI.X.SX32 R3, R235, R205.reuse, 0x2, P0 ;  /* 0x000000cdeb037211 */ /* 0x080fe400000f16ff */
[----:B------:R-:W-:Y:S01]  /*5b70*/  ISETP.NE.U32.AND P0, PT, R0, 0x1, PT ;  /* 0x000000010000780c */ /* 0x000fe20003f05070 */
[----:B------:R-:W-:Y:S01]  /*5b80*/  RED.E.ADD.F32.FTZ.RN.STRONG.GPU [R6.64], R61 ;  /* 0x0000003d0600798e */ /* 0x000fe2000c10e786 */
[----:B------:R-:W-:Y:S03]  /*5b90*/  @P5 IADD3 R0, P2, R226, -0x100, RZ ;  /* 0xffffff00e2005810 */ /* 0x000fe60007f5e0ff */
[----:B------:R-:W-:Y:S02]  /*5ba0*/  LDSM.16.MT88.4 R8, [R184] ;  /* 0x00000000b808783b */ /* 0x000fe40000004200 */
[----:B------:R-:W-:Y:S01]  /*5bb0*/  @P5 IMAD.MOV.U32 R226, RZ, RZ, R0 ;  /* 0x000000ffffe25224 */ /* 0x000fe200078e0000 */
[C---:B------:R-:W-:Y:S01]  /*5bc0*/  IADD3 R0, R184.reuse, -0x4000, RZ ;  /* 0xffffc000b8007810 */ /* 0x040fe20007ffe0ff */
[----:B------:R-:W-:Y:S04]  /*5bd0*/  LDSM.16.MT88.4 R64, [R185+0x10800] ;  /* 0x01080000b940783b */ /* 0x000fe80000004200 */
[----:B------:R-:W-:Y:S02]  /*5be0*/  @P0 IADD3 R0, R184, 0x4000, RZ ;  /* 0x00004000b8000810 */ /* 0x000fe40007ffe0ff */
[C---:B-1----:R-:W-:Y:S04]  /*5bf0*/  LEA R4, P1, R229.reuse, R204, 0x2 ;  /* 0x000000cce5047211 */ /* 0x042fe800078210ff */
[----:B------:R-:W-:Y:S02]  /*5c00*/  LEA.HI.X.SX32 R5, R229, R205, 0x2, P1 ;  /* 0x000000cde5057211 */ /* 0x000fe400008f16ff */
[----:B------:R-:W-:Y:S03]  /*5c10*/  @P5 IADD3 R224, P1, R224, -0x100, RZ ;  /* 0xffffff00e0e05810 */ /* 0x000fe60007f3e0ff */
[----:B------:R-:W-:Y:S01]  /*5c20*/  RED.E.ADD.F32.FTZ.RN.STRONG.GPU [R4.64], R62 ;  /* 0x0000003e0400798e */ /* 0x000fe2000c10e786 */
[----:B------:R-:W-:Y:S03]  /*5c30*/  @P5 IADD3.X R223, R223, -0x1, RZ, P1, !PT ;  /* 0xffffffffdfdf5810 */ /* 0x000fe60000ffe4ff */
[----:B------:R-:W1:Y:S04]  /*5c40*/  LDSM.16.MT88.4 R4, [R186+0x10000] ;  /* 0x01000000ba04783b */ /* 0x000e680000004200 */
[----:B------:R2:W-:Y:S04]  /*5c50*/  RED.E.ADD.F32.FTZ.RN.STRONG.GPU [R2.64], R63 ;  /* 0x0000003f0200798e */ /* 0x0005e8000c10e786 */
[----:B------:R-:W-:Y:S01]  /*5c60*/  LDSM.16.MT88.4 R60, [R185+0x11000] ;  /* 0x01100000b93c783b */ /* 0x000fe20000004200 */
[----:B--2---:R-:W-:Y:S02]  /*5c70*/  @P5 IADD3.X R2, R225, -0x1, RZ, P2, !PT ;  /* 0xffffffffe1025810 */ /* 0x004fe400017fe4ff */
[C---:B------:R-:W-:Y:S02]  /*5c80*/  ISETP.GT.AND P2, PT, R208.reuse, R240, PT ;  /* 0x000000f0d000720c */ /* 0x040fe40003f44270 */
[----:B------:R-:W-:Y:S01]  /*5c90*/  IADD3 R3, R208, -0x1, RZ ;  /* 0xffffffffd0037810 */ /* 0x000fe20007ffe0ff */
[----:B------:R-:W-:Y:S01]  /*5ca0*/  @P5 IMAD.MOV.U32 R225, RZ, RZ, R2 ;  /* 0x000000ffffe15224 */ /* 0x000fe200078e0002 */
[-C--:B-1----:R-:W-:Y:S05]  /*5cb0*/  HMMA.16816.F32.BF16 R68, R4, R8.reuse, R68 ;  /* 0x000000080444723c */ /* 0x082fea0000041844 */
[----:B------:R-:W-:Y:S03]  /*5cc0*/  IMAD.MOV.U32 R208, RZ, RZ, R3 ;  /* 0x000000ffffd07224 */ /* 0x000fe600078e0003 */
[C---:B------:R-:W-:Y:S08]  /*5cd0*/  HMMA.16816.F32.BF16 R72, R12.reuse, R8, R72 ;  /* 0x000000080c48723c */ /* 0x040ff00000041848 */
[-C--:B------:R-:W-:Y:S08]  /*5ce0*/  HMMA.16816.F32.BF16 R76, R12, R10.reuse, R76 ;  /* 0x0000000a0c4c723c */ /* 0x080ff0000004184c */
[C---:B------:R-:W-:Y:S01]  /*5cf0*/  HMMA.16816.F32.BF16 R80, R4.reuse, R10, R80 ;  /* 0x0000000a0450723c */ /* 0x040fe20000041850 */
[----:B------:R-:W-:Y:S07]  /*5d00*/  LDSM.16.MT88.4 R8, [R186+0x11000] ;  /* 0x01100000ba08783b */ /* 0x000fee0000004200 */
[-C--:B------:R-:W-:Y:S08]  /*5d10*/  HMMA.16816.F32.BF16 R84, R4, R16.reuse, R84 ;  /* 0x000000100454723c */ /* 0x080ff00000041854 */
[C---:B------:R-:W-:Y:S08]  /*5d20*/  HMMA.16816.F32.BF16 R88, R12.reuse, R16, R88 ;  /* 0x000000100c58723c */ /* 0x040ff00000041858 */
[-C--:B------:R-:W-:Y:S01]  /*5d30*/  HMMA.16816.F32.BF16 R92, R12, R18.reuse, R92 ;  /* 0x000000120c5c723c */ /* 0x080fe2000004185c */
[----:B------:R-:W1:Y:S07]  /*5d40*/  LDSM.16.MT88.4 R12, [R184+0x1000] ;  /* 0x00100000b80c783b */ /* 0x000e6e0000004200 */
[----:B------:R-:W-:Y:S01]  /*5d50*/  HMMA.16816.F32.BF16 R96, R4, R18, R96 ;  /* 0x000000120460723c */ /* 0x000fe20000041860 */
[----:B------:R-:W2:Y:S04]  /*5d60*/  LDSM.16.MT88.4 R4, [R184+0x3000] ;  /* 0x00300000b804783b */ /* 0x000ea80000004200 */
[----:B------:R-:W-:Y:S03]  /*5d70*/  LDSM.16.MT88.4 R16, [R186+0x11800] ;  /* 0x01180000ba10783b */ /* 0x000fe60000004200 */
[-C--:B------:R-:W-:Y:S08]  /*5d80*/  HMMA.16816.F32.BF16 R68, R52, R56.reuse, R68 ;  /* 0x000000383444723c */ /* 0x080ff00000041844 */
[C---:B------:R-:W-:Y:S08]  /*5d90*/  HMMA.16816.F32.BF16 R72, R64.reuse, R56, R72 ;  /* 0x000000384048723c */ /* 0x040ff00000041848 */
[-C--:B------:R-:W-:Y:S08]  /*5da0*/  HMMA.16816.F32.BF16 R76, R64, R58.reuse, R76 ;  /* 0x0000003a404c723c */ /* 0x080ff0000004184c */
[C---:B------:R-:W-:Y:S01]  /*5db0*/  HMMA.16816.F32.BF16 R80, R52.reuse, R58, R80 ;  /* 0x0000003a3450723c */ /* 0x040fe20000041850 */
[----:B------:R-:W3:Y:S07]  /*5dc0*/  LDSM.16.MT88.4 R56, [R184+0x1800] ;  /* 0x00180000b838783b */ /* 0x000eee0000004200 */
[-C--:B------:R-:W-:Y:S08]  /*5dd0*/  HMMA.16816.F32.BF16 R84, R52, R100.reuse, R84 ;  /* 0x000000643454723c */ /* 0x080ff00000041854 */
[C---:B------:R-:W-:Y:S08]  /*5de0*/  HMMA.16816.F32.BF16 R88, R64.reuse, R100, R88 ;  /* 0x000000644058723c */ /* 0x040ff00000041858 */
[-C--:B------:R-:W-:Y:S01]  /*5df0*/  HMMA.16816.F32.BF16 R92, R64, R102.reuse, R92 ;  /* 0x00000066405c723c */ /* 0x080fe2000004185c */
[----:B------:R-:W4:Y:S07]  /*5e00*/  LDSM.16.MT88.4 R64, [R185+0x11800] ;  /* 0x01180000b940783b */ /* 0x000f2e0000004200 */
[----:B------:R-:W-:Y:S01]  /*5e10*/  HMMA.16816.F32.BF16 R96, R52, R102, R96 ;  /* 0x000000663460723c */ /* 0x000fe20000041860 */
[----:B------:R2:W3:Y:S07]  /*5e20*/  LDSM.16.MT88.4 R52, [R184+0x3800] ;  /* 0x00380000b834783b */ /* 0x0004ee0000004200 */
[-C--:B-1----:R-:W-:Y:S08]  /*5e30*/  HMMA.16816.F32.BF16 R68, R8, R12.reuse, R68 ;  /* 0x0000000c0844723c */ /* 0x082ff00000041844 */
[C---:B------:R-:W-:Y:S08]  /*5e40*/  HMMA.16816.F32.BF16 R72, R60.reuse, R12, R72 ;  /* 0x0000000c3c48723c */ /* 0x040ff00000041848 */
[-C--:B------:R-:W-:Y:S04]  /*5e50*/  HMMA.16816.F32.BF16 R76, R60, R14.reuse, R76 ;  /* 0x0000000e3c4c723c */ /* 0x080fe8000004184c */
[----:B--2---:R-:W-:Y:S04]  /*5e60*/  IMAD.MOV.U32 R184, RZ, RZ, R0 ;  /* 0x000000ffffb87224 */ /* 0x004fe800078e0000 */
[C---:B------:R-:W-:Y:S08]  /*5e70*/  HMMA.16816.F32.BF16 R80, R8.reuse, R14, R80 ;  /* 0x0000000e0850723c */ /* 0x040ff00000041850 */
[-C--:B------:R-:W-:Y:S08]  /*5e80*/  HMMA.16816.F32.BF16 R84, R8, R4.reuse, R84 ;  /* 0x000000040854723c */ /* 0x080ff00000041854 */
[C---:B------:R-:W-:Y:S08]  /*5e90*/  HMMA.16816.F32.BF16 R88, R60.reuse, R4, R88 ;  /* 0x000000043c58723c */ /* 0x040ff00000041858 */
[-C--:B------:R-:W-:Y:S08]  /*5ea0*/  HMMA.16816.F32.BF16 R92, R60, R6.reuse, R92 ;  /* 0x000000063c5c723c */ /* 0x080ff0000004185c */
[----:B------:R-:W-:Y:S08]  /*5eb0*/  HMMA.16816.F32.BF16 R96, R8, R6, R96 ;  /* 0x000000060860723c */ /* 0x000ff00000041860 */
[-C--:B---3--:R-:W-:Y:S08]  /*5ec0*/  HMMA.16816.F32.BF16 R68, R16, R56.reuse, R68 ;  /* 0x000000381044723c */ /* 0x088ff00000041844 */
[C---:B----4-:R-:W-:Y:S08]  /*5ed0*/  HMMA.16816.F32.BF16 R72, R64.reuse, R56, R72 ;  /* 0x000000384048723c */ /* 0x050ff00000041848 */
[-C--:B------:R-:W-:Y:S08]  /*5ee0*/  HMMA.16816.F32.BF16 R76, R64, R58.reuse, R76 ;  /* 0x0000003a404c723c */ /* 0x080ff0000004184c */
[C---:B------:R-:W-:Y:S08]  /*5ef0*/  HMMA.16816.F32.BF16 R80, R16.reuse, R58, R80 ;  /* 0x0000003a1050723c */ /* 0x040ff00000041850 */
[-C--:B------:R-:W-:Y:S08]  /*5f00*/  HMMA.16816.F32.BF16 R84, R16, R52.reuse, R84 ;  /* 0x000000341054723c */ /* 0x080ff00000041854 */
[C---:B------:R-:W-:Y:S08]  /*5f10*/  HMMA.16816.F32.BF16 R88, R64.reuse, R52, R88 ;  /* 0x000000344058723c */ /* 0x040ff00000041858 */
[-C--:B------:R-:W-:Y:S08]  /*5f20*/  HMMA.16816.F32.BF16 R92, R64, R54.reuse, R92 ;  /* 0x00000036405c723c */ /* 0x080ff0000004185c */
[----:B------:R-:W-:Y:S01]  /*5f30*/  HMMA.16816.F32.BF16 R96, R16, R54, R96 ;  /* 0x000000361060723c */ /* 0x000fe20000041860 */
[----:B------:R-:W-:-:S07]  /*5f40*/  @P2 BRA `(.L_x_36) ;  /* 0xffffd8d000002947 */ /* 0x000fce000383ffff */
[----:B------:R-:W2:Y:S04]  /*5f50*/  LDL R170, [R1] ;  /* 0x0000000001aa7983 */ /* 0x000ea80000100800 */
[----:B------:R-:W3:Y:S04]  /*5f60*/  LDL R168, [R1+0x4] ;  /* 0x0000040001a87983 */ /* 0x000ee80000100800 */
[----:B------:R-:W4:Y:S01]  /*5f70*/  LDL R169, [R1+0xc] ;  /* 0x00000c0001a97983 */ /* 0x000f220000100800 */
[----:B------:R-:W-:Y:S01]  /*5f80*/  FMUL.FTZ R68, R68, c[0x0][0x2e0] ;  /* 0x0000b80044447a20 */ /* 0x000fe20000410000 */
[----:B------:R-:W-:Y:S01]  /*5f90*/  F2FP.BF16.PACK_AB R20, R21, R20 ;  /* 0x000000141514723e */ /* 0x000fe200000010ff */
[----:B------:R-:W-:Y:S01]  /*5fa0*/  FMUL.FTZ R16, R69, c[0x0][0x2e0] ;  /* 0x0000b80045107a20 */ /* 0x000fe20000410000 */
[----:B------:R-:W-:Y:S01]  /*5fb0*/  F2FP.BF16.PACK_AB R22, R23, R22 ;  /* 0x000000161716723e */ /* 0x000fe200000010ff */
[----:B------:R-:W-:Y:S01]  /*5fc0*/  FMUL.FTZ R70, R70, c[0x0][0x2e0] ;  /* 0x0000b80046467a20 */ /* 0x000fe20000410000 */
[----:B------:R-:W-:Y:S01]  /*5fd0*/  F2FP.BF16.PACK_AB R32, R33, R32 ;  /* 0x000000202120723e */ /* 0x000fe200000010ff */
[----:B------:R-:W-:Y:S01]  /*5fe0*/  FMUL.FTZ R15, R71, c[0x0][0x2e0] ;  /* 0x0000b800470f7a20 */ /* 0x000fe20000410000 */
[----:B------:R-:W-:Y:S01]  /*5ff0*/  F2FP.BF16.PACK_AB R16, R16, R68 ;  /* 0x000000441010723e */ /* 0x000fe200000010ff */
[----:B------:R-:W-:Y:S01]  /*6000*/  BAR.SYNC.DEFER_BLOCKING 0x0 ;  /* 0x0000000000007b1d */ /* 0x000fe20000010000 */
        /* <DEDUP_REMOVED lines=52> */
[----:B------:R-:W-:-:S02]  /*6350*/  FMUL.FTZ R94, R94, c[0x0][0x2e0] ;  /* 0x0000b8005e5e7a20 */ /* 0x000fc40000410000 */
[----:B------:R-:W-:Y:S01]  /*6360*/  FMUL.FTZ R0, R95, c[0x0][0x2e0] ;  /* 0x0000b8005f007a20 */ /* 0x000fe20000410000 */
[----:B------:R-:W-:-:S04]  /*6370*/  F2FP.BF16.PACK_AB R2, R2, R92 ;  /* 0x0000005c0202723e */ /* 0x000fc800000010ff */
[----:B------:R-:W-:Y:S01]  /*6380*/  F2FP.BF16.PACK_AB R0, R0, R94 ;  /* 0x0000005e0000723e */ /* 0x000fe200000010ff */
[----:B--2---:R-:W-:Y:S04]  /*6390*/  STS [R170], R16 ;  /* 0x00000010aa007388 */ /* 0x004fe80000000800 */
[----:B------:R-:W-:Y:S04]  /*63a0*/  STS [R170+0x400], R15 ;  /* 0x0004000faa007388 */ /* 0x000fe80000000800 */
[----:B---3--:R-:W-:Y:S01]  /*63b0*/  STS [R168], R12 ;  /* 0x0000000ca8007388 */ /* 0x008fe20000000800 */
[----:B----4-:R-:W-:-:S03]  /*63c0*/  ISETP.NE.AND P0, PT, R169, -0x1, PT ;  /* 0xffffffffa900780c */ /* 0x010fc60003f05270 */
[----:B------:R-:W-:Y:S04]  /*63d0*/  STS [R168+0x400], R11 ;  /* 0x0004000ba8007388 */ /* 0x000fe80000000800 */
        /* <DEDUP_REMOVED lines=11> */
[----:B------:R1:W-:Y:S04]  /*6490*/  STS [R168+0x3400], R0 ;  /* 0x00340000a8007388 */ /* 0x0003e80000000800 */
[----:B------:R-:W-:Y:S04]  /*64a0*/  STS [R170+0x4000], R20 ;  /* 0x00400014aa007388 */ /* 0x000fe80000000800 */
[----:B------:R-:W-:Y:S04]  /*64b0*/  STS [R170+0x4400], R22 ;  /* 0x00440016aa007388 */ /* 0x000fe80000000800 */
[----:B------:R-:W-:Y:S04]  /*64c0*/  STS [R168+0x4000], R32 ;  /* 0x00400020a8007388 */ /* 0x000fe80000000800 */
[----:B------:R-:W-:Y:S04]  /*64d0*/  STS [R168+0x4400], R34 ;  /* 0x00440022a8007388 */ /* 0x000fe80000000800 */
[----:B------:R-:W-:Y:S04]  /*64e0*/  STS [R170+0x5000], R24 ;  /* 0x00500018aa007388 */ /* 0x000fe80000000800 */
[----:B------:R-:W-:Y:S01]  /*64f0*/  STS [R170+0x5400], R26 ;  /* 0x0054001aaa007388 */ /* 0x000fe20000000800 */
[----:B-1----:R-:W-:-:S03]  /*6500*/  @P0 IADD3 R0, R242, R169, RZ ;  /* 0x000000a9f2000210 */ /* 0x002fc60007ffe0ff */
[----:B------:R-:W-:Y:S02]  /*6510*/  STS [R168+0x5000], R28 ;  /* 0x0050001ca8007388 */ /* 0x000fe40000000800 */
[C---:B------:R-:W-:Y:S02]  /*6520*/  @P0 IMAD.WIDE.U32 R2, R0.reuse, c[0x0][0x3a0], RZ ;  /* 0x0000e80000020a25 */ /* 0x040fe400078e00ff */
[----:B------:R-:W-:Y:S02]  /*6530*/  STS [R168+0x5400], R30 ;  /* 0x0054001ea8007388 */ /* 0x000fe40000000800 */
[----:B------:R-:W-:Y:S01]  /*6540*/  @P0 IMAD R7, R0, c[0x0][0x3a4], R3 ;  /* 0x0000e90000070a24 */ /* 0x000fe200078e0203 */
[----:B------:R-:W-:Y:S01]  /*6550*/  @P0 MOV R6, R2 ;  /* 0x0000000200060202 */ /* 0x000fe20000000f00 */
        /* <DEDUP_REMOVED lines=8> */
[----:B-1----:R-:W1:Y:S02]  /*65e0*/  S2R R168, SR_CTAID.Y ;  /* 0x0000000000a87919 */ /* 0x002e640000002600 */
[----:B-1----:R-:W-:Y:S01]  /*65f0*/  SHF.R.S32.HI R5, RZ, 0x1f, R168 ;  /* 0x0000001fff057819 */ /* 0x002fe200000114a8 */
        /* <DEDUP_REMOVED lines=11> */
.L_x_37:
        /* <DEDUP_REMOVED lines=15> */
.L_x_38:
[----:B------:R-:W-:Y:S01]  /*67a0*/  BAR.SYNC.DEFER_BLOCKING 0x0 ;  /* 0x0000000000007b1d */ /* 0x000fe20000010000 */
[----:B------:R-:W-:Y:S01]  /*67b0*/  SHF.R.S32.HI R20, RZ, 0x1f, R251 ;  /* 0x0000001fff147819 */ /* 0x000fe200000114fb */
[----:B------:R-:W-:Y:S01]  /*67c0*/  IMAD R11, R243, -0x40, R227 ;  /* 0xffffffc0f30b7824 */ /* 0x000fe200078e02e3 */
[----:B------:R-:W-:Y:S02]  /*67d0*/  SHF.R.S32.HI R3, RZ, 0x1f, R216 ;  /* 0x0000001fff037819 */ /* 0x000fe400000114d8 */
[----:B------:R-:W-:Y:S01]  /*67e0*/  MOV R2, R216 ;  /* 0x000000d800027202 */ /* 0x000fe20000000f00 */
[----:B------:R-:W1:Y:S01]  /*67f0*/  S2R R49, SR_CTAID.Z ;  /* 0x0000000000317919 */ /* 0x000e620000002700 */
[----:B------:R-:W-:Y:S01]  /*6800*/  IMAD R0, R20, c[0x0][0x3a0], RZ ;  /* 0x0000e80014007a24 */ /* 0x000fe200078e02ff */
[----:B------:R-:W-:Y:S01]  /*6810*/  ISETP.GE.AND P3, PT, R241, R11, PT ;  /* 0x0000000bf100720c */ /* 0x000fe20003f66270 */
[----:B------:R-:W-:Y:S01]  /*6820*/  BSSY B0, `(.L_x_39) ;  /* 0x0000020000007945 */ /* 0x000fe20003800000 */
[----:B------:R-:W-:Y:S01]  /*6830*/  IMAD.WIDE.U32 R4, R251, c[0x0][0x3a0], R2 ;  /* 0x0000e800fb047a25 */ /* 0x000fe200078e0002 */
[----:B------:R-:W-:-:S03]  /*6840*/  SHF.R.S32.HI R23, RZ, 0x1f, R241 ;  /* 0x0000001fff177819 */ /* 0x000fc600000114f1 */
[----:B------:R-:W-:Y:S01]  /*6850*/  IMAD R0, R251, c[0x0][0x3a4], R0 ;  /* 0x0000e900fb007a24 */ /* 0x000fe200078e0200 */
[----:B------:R-:W-:-:S04]  /*6860*/  IADD3 R4, P0, R6, R4, RZ ;  /* 0x0000000406047210 */ /* 0x000fc80007f1e0ff */
[----:B------:R-:W-:Y:S01]  /*6870*/  IADD3.X R5, R7, R5, R0, P0, !PT ;  /* 0x0000000507057210 */ /* 0x000fe200007fe400 */
[----:B------:R2:W3:Y:S04]  /*6880*/  LDS.128 R28, [R207+0xd000] ;  /* 0x00d00000cf1c7984 */ /* 0x0004e80000000c00 */
[----:B------:R2:W4:Y:S01]  /*6890*/  LDS.128 R24, [R207+0xf000] ;  /* 0x00f00000cf187984 */ /* 0x0005220000000c00 */
[----:B-1----:R-:W-:Y:S01]  /*68a0*/  SHF.R.S32.HI R48, RZ, 0x1f, R49 ;  /* 0x0000001fff307819 */ /* 0x002fe20000011431 */
[----:B------:R-:W-:Y:S02]  /*68b0*/  IMAD.WIDE.U32 R4, R49, c[0x0][0x3b8], R4 ;  /* 0x0000ee0031047a25 */ /* 0x000fe400078e0004 */
[----:B------:R2:W1:Y:S02]  /*68c0*/  LDS.128 R36, [R207+0x10000] ;  /* 0x01000000cf247984 */ /* 0x0004640000000c00 */
[----:B------:R-:W-:-:S02]  /*68d0*/  IMAD R0, R48, c[0x0][0x3b8], RZ ;  /* 0x0000ee0030007a24 */ /* 0x000fc400078e02ff */
[----:B------:R2:W1:Y:S02]  /*68e0*/  LDS.128 R44, [R207+0x11000] ;  /* 0x01100000cf2c7984 */ /* 0x0004640000000c00 */
[----:B------:R-:W-:Y:S02]  /*68f0*/  IMAD R0, R49, c[0x0][0x3bc], R0 ;  /* 0x0000ef0031007a24 */ /* 0x000fe400078e0200 */
[----:B------:R2:W1:Y:S04]  /*6900*/  LDS.128 R32, [R207+0x12000] ;  /* 0x01200000cf207984 */ /* 0x0004680000000c00 */
[----:B------:R2:W1:Y:S01]  /*6910*/  LDS.128 R40, [R207+0x13000] ;  /* 0x01300000cf287984 */ /* 0x0004620000000c00 */
[----:B------:R-:W-:Y:S01]  /*6920*/  IADD3 R10, R0, R5, RZ ;  /* 0x00000005000a7210 */ /* 0x000fe20007ffe0ff */
[----:B------:R-:W-:Y:S05]  /*6930*/  @P3 BRA `(.L_x_40) ;  /* 0x000000e000003947 */ /* 0x000fea0003800000 */
[----:B------:R-:W-:Y:S01]  /*6940*/  ISETP.GE.AND P1, PT, R216, c[0x0][0x220], PT ;  /* 0x00008800d8007a0c */ /* 0x000fe20003f26270 */
[----:B------:R-:W2:Y:S01]  /*6950*/  LDS.128 R16, [R207+0xe000] ;  /* 0x00e00000cf107984 */ /* 0x000ea20000000c00 */
[----:B------:R-:W-:Y:S01]  /*6960*/  MOV R7, R10 ;  /* 0x0000000a00077202 */ /* 0x000fe20000000f00 */
[----:B------:R-:W-:Y:S01]  /*6970*/  IMAD R0, R23, c[0x0][0x3a0], RZ ;  /* 0x0000e80017007a24 */ /* 0x000fe200078e02ff */
[----:B------:R-:W-:Y:S01]  /*6980*/  ISETP.GE.AND P0, PT, R228, c[0x0][0x220], PT ;  /* 0x00008800e4007a0c */ /* 0x000fe20003f06270 */
[----:B------:R-:W-:-:S02]  /*6990*/  IMAD.MOV.U32 R6, RZ, RZ, R4 ;  /* 0x000000ffff067224 */ /* 0x000fc400078e0004 */
[C---:B------:R-:W-:Y:S02]  /*69a0*/  IMAD R0, R241.reuse, c[0x0][0x3a4], R0 ;  /* 0x0000e900f1007a24 */ /* 0x040fe400078e0200 */
[----:B------:R-:W-:-:S04]  /*69b0*/  IMAD.WIDE.U32 R8, R241, c[0x0][0x3a0], R6 ;  /* 0x0000e800f1087a25 */ /* 0x000fc800078e0006 */
[----:B------:R-:W4:Y:S01]  /*69c0*/  @!P1 LDS.128 R12, [R207+0xc000] ;  /* 0x00c00000cf0c9984 */ /* 0x000f220000000c00 */
[----:B------:R-:W-:Y:S01]  /*69d0*/  IMAD.IADD R0, R0, 0x1, R9 ;  /* 0x0000000100007824 */ /* 0x000fe200078e0209 */
[----:B------:R-:W-:-:S04]  /*69e0*/  LEA R6, P2, R8, c[0x0][0x340], 0x1 ;  /* 0x0000d00008067a11 */ /* 0x000fc800078408ff */
[----:B------:R-:W-:-:S05]  /*69f0*/  LEA.HI.X R7, R8, c[0x0][0x344], R0, 0x1, P2 ;  /* 0x0000d10008077a11 */ /* 0x000fca00010f0c00 */
[----:B--2---:R2:W-:Y:S04]  /*6a00*/  @!P0 STG.E.128 [R6.64+0x80], R16 ;  /* 0x0000801006008986 */ /* 0x0045e8000c101d06 */
[----:B----4-:R2:W-:Y:S02]  /*6a10*/  @!P1 STG.E.128 [R6.64], R12 ;  /* 0x0000000c06009986 */ /* 0x0105e4000c101d06 */
.L_x_40:
[----:B------:R-:W-:Y:S05]  /*6a20*/  BSYNC B0 ;  /* 0x0000000000007941 */ /* 0x000fea0003800000 */
.L_x_39:
        /* <DEDUP_REMOVED lines=8> */
[----:B--2---:R-:W-:Y:S01]  /*6ab0*/  IMAD R6, R5, c[0x0][0x3a0], RZ ;  /* 0x0000e80005067a24 */ /* 0x004fe200078e02ff */
[----:B------:R-:W-:-:S05]  /*6ac0*/  MOV R5, R10 ;  /* 0x0000000a00057202 */ /* 0x000fca0000000f00 */
[----:B------:R-:W-:-:S04]  /*6ad0*/  IMAD.WIDE.U32 R8, R0, c[0x0][0x3a0], R4 ;  /* 0x0000e80000087a25 */ /* 0x000fc800078e0004 */
[----:B------:R-:W-:Y:S01]  /*6ae0*/  IMAD R0, R0, c[0x0][0x3a4], R6 ;  /* 0x0000e90000007a24 */ /* 0x000fe200078e0206 */
[----:B------:R-:W-:-:S03]  /*6af0*/  LEA R4, P4, R8, c[0x0][0x340], 0x1 ;  /* 0x0000d00008047a11 */ /* 0x000fc600078808ff */
[----:B------:R-:W-:-:S05]  /*6b00*/  IMAD.IADD R0, R0, 0x1, R9 ;  /* 0x0000000100007824 */ /* 0x000fca00078e0209 */
[----:B------:R-:W-:-:S05]  /*6b10*/  LEA.HI.X R5, R8, c[0x0][0x344], R0, 0x1, P4 ;  /* 0x0000d10008057a11 */ /* 0x000fca00020f0c00 */
[----:B---3--:R2:W-:Y:S04]  /*6b20*/  @!P1 STG.E.128 [R4.64], R28 ;  /* 0x0000001c04009986 */ /* 0x0085e8000c101d06 */
[----:B----4-:R2:W-:Y:S02]  /*6b30*/  @!P0 STG.E.128 [R4.64+0x80], R24 ;  /* 0x0000801804008986 */ /* 0x0105e4000c101d06 */
.L_x_42:
[----:B------:R-:W-:Y:S05]  /*6b40*/  BSYNC B0 ;  /* 0x0000000000007941 */ /* 0x000fea0003800000 */
.L_x_41:
[----:B------:R-:W-:Y:S01]  /*6b50*/  IMAD.WIDE.U32 R2, R251, c[0x0][0x3a8], R2 ;  /* 0x0000ea00fb027a25 */ /* 0x000fe200078e0002 */
[----:B------:R-:W-:Y:S03]  /*6b60*/  BSSY B0, `(.L_x_43) ;  /* 0x0000016000007945 */ /* 0x000fe60003800000 */
[----:B------:R-:W-:Y:S01]  /*6b70*/  IMAD R0, R20, c[0x0][0x3a8], RZ ;  /* 0x0000ea0014007a24 */ /* 0x000fe200078e02ff */
[----:B------:R-:W-:Y:S01]  /*6b80*/  IADD3 R2, P0, R21, R2, RZ ;  /* 0x0000000215027210 */ /* 0x000fe20007f1e0ff */
[----:B--2---:R-:W-:-:S02]  /*6b90*/  IMAD R4, R48, c[0x0][0x3c0], RZ ;  /* 0x0000f00030047a24 */ /* 0x004fc400078e02ff */
[----:B------:R-:W-:-:S05]  /*6ba0*/  IMAD R0, R251, c[0x0][0x3ac], R0 ;  /* 0x0000eb00fb007a24 */ /* 0x000fca00078e0200 */
        /* <DEDUP_REMOVED lines=15> */
[----:B-1----:R1:W-:Y:S04]  /*6ca0*/  @!P1 STG.E.128 [R4.64], R36 ;  /* 0x0000002404009986 */ /* 0x0023e8000c101d06 */
[----:B------:R1:W-:Y:S02]  /*6cb0*/  @!P0 STG.E.128 [R4.64+0x80], R32 ;  /* 0x0000802004008986 */ /* 0x0003e4000c101d06 */
.L_x_44:
[----:B------:R-:W-:Y:S05]  /*6cc0*/  BSYNC B0 ;  /* 0x0000000000007941 */ /* 0x000fea0003800000 */
.L_x_43:
        /* <DEDUP_REMOVED lines=12> */
[----:B------:R1:W-:Y:S04]  /*6d90*/  @!P1 STG.E.128 [R2.64], R44 ;  /* 0x0000002c02009986 */ /* 0x0003e8000c101d06 */
[----:B------:R1:W-:Y:S02]  /*6da0*/  @!P0 STG.E.128 [R2.64+0x80], R40 ;  /* 0x0000802802008986 */ /* 0x0003e4000c101d06 */
.L_x_15:
[----:B------:R-:W-:Y:S05]  /*6db0*/  BSYNC B1 ;  /* 0x0000000000017941 */ /* 0x000fea0003800000 */
.L_x_1:
[----:B------:R-:W-:Y:S01]  /*6dc0*/  ULDC UR5, c[0x0][0x218] ;  /* 0x0000860000057ab9 */ /* 0x000fe20000000800 */
[----:B------:R-:W-:Y:S01]  /*6dd0*/  IADD3 R243, R243, c[0x0][0xc], RZ ;  /* 0x00000300f3f37a10 */ /* 0x000fe20007ffe0ff */
[----:B------:R-:W-:-:S04]  /*6de0*/  UIADD3 UR5, UR5, 0x3f, URZ ;  /* 0x0000003f05057890 */ /* 0x000fc8000fffe03f */
[----:B------:R-:W-:-:S04]  /*6df0*/  USHF.R.S32.HI UR4, URZ, 0x1f, UR5 ;  /* 0x0000001f3f047899 */ /* 0x000fc80008011405 */
[----:B------:R-:W-:-:S04]  /*6e00*/  ULEA.HI UR4, UR4, UR5, URZ, 0x6 ;  /* 0x0000000504047291 */ /* 0x000fc8000f8f303f */
[----:B------:R-:W-:-:S06]  /*6e10*/  USHF.R.S32.HI UR4, URZ, 0x6, UR4 ;  /* 0x000000063f047899 */ /* 0x000fcc0008011404 */
[----:B------:R-:W-:-:S13]  /*6e20*/  ISETP.GE.AND P0, PT, R243, UR4, PT ;  /* 0x00000004f3007c0c */ /* 0x000fda000bf06270 */
[----:B------:R-:W-:Y:S01]  /*6e30*/  @P0 CALL.REL.NOINC `(.L_x_45) ;  /* 0x0000001000000944 */ /* 0x000fe20003c00000 */
[----:B------:R-:W-:Y:S05]  /*6e40*/  BRA `(.L_x_46) ;  /* 0xffff9a2000007947 */ /* 0x000fea000383ffff */
.L_x_45:
[----:B------:R-:W-:Y:S05]  /*6e50*/  EXIT ;  /* 0x000000000000794d */ /* 0x000fea0003800000 */
.L_x_47:
[----:B------:R-:W-:-:S00]  /*6e60*/  BRA `(.L_x_47) ;  /* 0xfffffff000007947 */ /* 0x000fc0000383ffff */
[----:B------:R-:W-:-:S00]  /*6e70*/  NOP ;  /* 0x0000000000007918 */ /* 0x000fc00000000000 */
        /* <DEDUP_REMOVED lines=8> */
.L_x_1062:


//--------------------- .text._ZN5flash44flash_bwd_dq_dk_dv_loop_seqk_parallel_kernelI23Flash_bwd_kernel_traitsILi128ELi64ELi64ELi8ELi4ELi2ELi2ELb1ELb0EN7cutlass10bfloat16_tE19Flash_kernel_traitsILi128ELi64ELi64ELi8ES3_EELb0ELb1ELb0ELb0ELb1ELb1ELb0EEEvNS_16Flash_bwd_paramsE --------------------------
	.section	.text._ZN5flash44flash_bwd_dq_dk_dv_loop_seqk_parallel_kernelI23Flash_bwd_kernel_traitsILi128ELi64ELi64ELi8ELi4ELi2ELi2ELb1ELb0EN7cutlass10bfloat16_tE19Flash_kernel_traitsILi128ELi64ELi64ELi8ES3_EELb0ELb1ELb0ELb0ELb1ELb1ELb0EEEvNS_16Flash_bwd_paramsE,"ax",@progbits
	.sectioninfo	@"SHI_REGISTERS=255"
	.align	128
        .global         _ZN5flash44flash_bwd_dq_dk_dv_loop_seqk_parallel_kernelI23Flash_bwd_kernel_traitsILi128ELi64ELi64ELi8ELi4ELi2ELi2ELb1ELb0EN7cutlass10bfloat16_tE19Flash_kernel_traitsILi128ELi64ELi64ELi8ES3_EELb0ELb1ELb0ELb0ELb1ELb1ELb0EEEvNS_16Flash_bwd_paramsE
        .type           _ZN5flash44flash_bwd_dq_dk_dv_loop_seqk_parallel_kernelI23Flash_bwd_kernel_traitsILi128ELi64ELi64ELi8ELi4ELi2ELi2ELb1ELb0EN7cutlass10bfloat16_tE19Flash_kernel_traitsILi128ELi64ELi64ELi8ES3_EELb0ELb1ELb0ELb0ELb1ELb1ELb0EEEvNS_16Flash_bwd_paramsE,@function
        .size           _ZN5flash44flash_bwd_dq_dk_dv_loop_seqk_parallel_kernelI23Flash_bwd_kernel_traitsILi128ELi64ELi64ELi8ELi4ELi2ELi2ELb1ELb0EN7cutlass10bfloat16_tE19Flash_kernel_traitsILi128ELi64ELi64ELi8ES3_EELb0ELb1ELb0ELb0ELb1ELb1ELb0EEEvNS_16Flash_bwd_paramsE,(.L_x_1063 - _ZN5flash44flash_bwd_dq_dk_dv_loop_seqk_parallel_kernelI23Flash_bwd_kernel_traitsILi128ELi64ELi64ELi8ELi4ELi2ELi2ELb1ELb0EN7cutlass10bfloat16_tE19Flash_kernel_traitsILi128ELi64ELi64ELi8ES3_EELb0ELb1ELb0ELb0ELb1ELb1ELb0EEEvNS_16Flash_bwd_paramsE)
        .other          _ZN5flash44flash_bwd_dq_dk_dv_loop_seqk_parallel_kernelI23Flash_bwd_kernel_traitsILi128ELi64ELi64ELi8ELi4ELi2ELi2ELb1ELb0EN7cutlass10bfloat16_tE19Flash_kernel_traitsILi128ELi64ELi64ELi8ES3_EELb0ELb1ELb0ELb0ELb1ELb1ELb0EEEvNS_16Flash_bwd_paramsE,@"STO_CUDA_ENTRY STV_DEFAULT"
_ZN5flash44flash_bwd_dq_dk_dv_loop_seqk_parallel_kernelI23Flash_bwd_kernel_traitsILi128ELi64ELi64ELi8ELi4ELi2ELi2ELb1ELb0EN7cutlass10bfloat16_tE19Flash_kernel_traitsILi128ELi64ELi64ELi8ES3_EELb0ELb1ELb0ELb0ELb1ELb1ELb0EEEvNS_16Flash_bwd_paramsE:
.text._ZN5flash44flash_bwd_dq_dk_dv_loop_seqk_parallel_kernelI23Flash_bwd_kernel_traitsILi128ELi64ELi64ELi8ELi4ELi2ELi2ELb1ELb0EN7cutlass10bfloat16_tE19Flash_kernel_traitsILi128ELi64ELi64ELi8ES3_EELb0ELb1ELb0ELb0ELb1ELb1ELb0EEEvNS_16Flash_bwd_paramsE:
        /* <DEDUP_REMOVED lines=11> */
[----:B------:R-:W-:Y:S01]  /*00b0*/  IMAD.MOV.U32 R217, RZ, RZ, -0x10 ;  /* 0xfffffff0ffd97424 */ /* 0x000fe200078e00ff */
[----:B------:R-:W-:Y:S01]  /*00c0*/  ULDC.64 UR16, c[0x0][0x118] ;  /* 0x0000460000107ab9 */ /* 0x000fe20000000a00 */
[----:B------:R-:W-:Y:S01]  /*00d0*/  IMAD.MOV.U32 R246, RZ, RZ, 0x1 ;  /* 0x00000001fff67424 */ /* 0x000fe200078e00ff */
[----:B-1----:R-:W-:Y:S01]  /*00e0*/  SHF.R.S32.HI R13, RZ, 0x1f, R12 ;  /* 0x0000001fff0d7819 */ /* 0x002fe2000001140c */
[----:B------:R-:W-:-:S03]  /*00f0*/  IMAD.SHL.U32 R247, R12, 0x2, RZ ;  /* 0x000000020cf77824 */ /* 0x000fc600078e00ff */
[CC--:B------:R-:W-:Y:S02]  /*0100*/  LEA.HI R6, R13.reuse, R12.reuse, RZ, 0x4 ;  /* 0x0000000c0d067211 */ /* 0x0c0fe400078f20ff */
[CC--:B------:R-:W-:Y:S02]  /*0110*/  LEA.HI R16, R13.reuse, R12.reuse, RZ, 0x3 ;  /* 0x0000000c0d107211 */ /* 0x0c0fe400078f18ff */
[----:B------:R-:W-:Y:S02]  /*0120*/  SHF.R.S32.HI R5, RZ, 0x4, R6 ;  /* 0x00000004ff057819 */ /* 0x000fe40000011406 */
[----:B------:R-:W-:Y:S02]  /*0130*/  LOP3.LUT R0, R16, 0xfffffff8, RZ, 0xc0, !PT ;  /* 0xfffffff810007812 */ /* 0x000fe400078ec0ff */
[----:B------:R-:W-:Y:S02]  /*0140*/  SHF.R.S32.HI R252, RZ, 0x3, R16 ;  /* 0x00000003fffc7819 */ /* 0x000fe40000011410 */
[----:B------:R-:W-:Y:S01]  /*0150*/  LEA.HI R15, R13, R12, RZ, 0x2 ;  /* 0x0000000c0d0f7211 */ /* 0x000fe200078f10ff */
[----:B------:R-:W-:Y:S01]  /*0160*/  IMAD.IADD R0, R12, 0x1, -R0 ;  /* 0x000000010c007824 */ /* 0x000fe200078e0a00 */
[----:B------:R-:W-:Y:S01]  /*0170*/  LEA.HI R4, R6, R5, RZ, 0x1 ;  /* 0x0000000506047211 */ /* 0x000fe200078f08ff */
[----:B------:R-:W-:Y:S01]  /*0180*/  IMAD.SHL.U32 R2, R252, 0x40, RZ ;  /* 0x00000040fc027824 */ /* 0x000fe200078e00ff */
[--C-:B------:R-:W-:Y:S01]  /*0190*/  SHF.R.S32.HI R8, RZ, 0x2, R15.reuse ;  /* 0x00000002ff087819 */ /* 0x100fe2000001140f */
[----:B------:R-:W-:Y:S01]  /*01a0*/  IMAD.SHL.U32 R18, R0, 0x8, RZ ;  /* 0x0000000800127824 */ /* 0x000fe200078e00ff */
[----:B------:R-:W-:-:S02]  /*01b0*/  SHF.R.S32.HI R3, RZ, 0x1f, R15 ;  /* 0x0000001fff037819 */ /* 0x000fc4000001140f */
[----:B------:R-:W-:Y:S02]  /*01c0*/  LOP3.LUT R4, R4, 0xfffffffe, RZ, 0xc0, !PT ;  /* 0xfffffffe04047812 */ /* 0x000fe400078ec0ff */
[----:B------:R-:W-:Y:S02]  /*01d0*/  LEA.HI R14, R13, R12, RZ, 0x5 ;  /* 0x0000000c0d0e7211 */ /* 0x000fe400078f28ff */
[----:B------:R-:W-:Y:S01]  /*01e0*/  LEA.HI R3, R3, R8, RZ, 0x3 ;  /* 0x0000000803037211 */ /* 0x000fe200078f18ff */
[----:B------:R-:W-:Y:S01]  /*01f0*/  IMAD.IADD R10, R5, 0x1, -R4 ;  /* 0x00000001050a7824 */ /* 0x000fe200078e0a04 */
[----:B------:R-:W-:Y:S02]  /*0200*/  LOP3.LUT R2, R2, 0x1c0, RZ, 0xc0, !PT ;  /* 0x000001c002027812 */ /* 0x000fe400078ec0ff */
[----:B------:R-:W-:Y:S01]  /*0210*/  SHF.R.S32.HI R21, RZ, 0x5, R14 ;  /* 0x00000005ff157819 */ /* 0x000fe2000001140e */
[----:B------:R-:W-:Y:S01]  /*0220*/  IMAD.SHL.U32 R186, R10, 0x200, RZ ;  /* 0x000002000aba7824 */ /* 0x000fe200078e00ff */
[----:B------:R-:W-:-:S02]  /*0230*/  LOP3.LUT R4, R3, 0xfffffff8, RZ, 0xc0, !PT ;  /* 0xfffffff803047812 */ /* 0x000fc400078ec0ff */
[----:B------:R-:W-:Y:S02]  /*0240*/  LOP3.LUT R5, R2, 0x38, R18, 0xf8, !PT ;  /* 0x0000003802057812 */ /* 0x000fe400078ef812 */
[----:B------:R-:W-:Y:S01]  /*0250*/  SHF.R.U32.HI R3, RZ, 0x3, R2 ;  /* 0x00000003ff037819 */ /* 0x000fe20000011602 */
[----:B------:R-:W-:Y:S01]  /*0260*/  IMAD.IADD R8, R8, 0x1, -R4 ;  /* 0x0000000108087824 */ /* 0x000fe200078e0a04 */
[----:B------:R-:W-:Y:S02]  /*0270*/  LOP3.LUT R2, R6, 0xfffffff0, RZ, 0xc0, !PT ;  /* 0xfffffff006027812 */ /* 0x000fe400078ec0ff */
[----:B------:R-:W-:Y:S02]  /*0280*/  LEA.HI R6, R14, R21, RZ, 0x1 ;  /* 0x000000150e067211 */ /* 0x000fe400078f08ff */
[----:B------:R-:W-:Y:S01]  /*0290*/  LOP3.LUT R9, R5, R3, RZ, 0x3c, !PT ;  /* 0x0000000305097212 */ /* 0x000fe200078e3cff */
[----:B------:R-:W-:Y:S01]  /*02a0*/  IMAD.IADD R3, R12, 0x1, -R2 ;  /* 0x000000010c037824 */ /* 0x000fe200078e0a02 */
[----:B------:R-:W-:-:S02]  /*02b0*/  LOP3.LUT R2, R6, 0xfffffffe, RZ, 0xc0, !PT ;  /* 0xfffffffe06027812 */ /* 0x000fc400078ec0ff */
[C---:B------:R-:W-:Y:S02]  /*02c0*/  LOP3.LUT P4, RZ, R0.reuse, 0x2, RZ, 0xc0, !PT ;  /* 0x0000000200ff7812 */ /* 0x040fe4000788c0ff */
[C---:B------:R-:W-:Y:S01]  /*02d0*/  LOP3.LUT P3, RZ, R0.reuse, 0x4, RZ, 0xc0, !PT ;  /* 0x0000000400ff7812 */ /* 0x040fe2000786c0ff */
[----:B------:R-:W-:Y:S01]  /*02e0*/  IMAD.SHL.U32 R0, R0, 0x40, RZ ;  /* 0x0000004000007824 */ /* 0x000fe200078e00ff */
[----:B------:R-:W-:Y:S01]  /*02f0*/  SHF.R.S32.HI R4, RZ, 0x1f, R3 ;  /* 0x0000001fff047819 */ /* 0x000fe20000011403 */
[----:B------:R-:W-:Y:S01]  /*0300*/  IMAD.IADD R194, R21, 0x1, -R2 ;  /* 0x0000000115c27824 */ /* 0x000fe200078e0a02 */
[----:B------:R-:W-:Y:S02]  /*0310*/  LEA.HI R5, R13, R12, RZ, 0x7 ;  /* 0x0000000c0d057211 */ /* 0x000fe400078f38ff */
[----:B------:R-:W-:Y:S01]  /*0320*/  LOP3.LUT R0, R0, 0x1c0, RZ, 0xc0, !PT ;  /* 0x000001c000007812 */ /* 0x000fe200078ec0ff */
[----:B------:R-:W-:Y:S01]  /*0330*/  IMAD.SHL.U32 R2, R194, 0x10, RZ ;  /* 0x00000010c2027824 */ /* 0x000fe200078e00ff */
[----:B------:R-:W-:-:S02]  /*0340*/  LEA.HI R11, R4, R3, RZ, 0x3 ;  /* 0x00000003040b7211 */ /* 0x000fc400078f18ff */
[C---:B------:R-:W-:Y:S02]  /*0350*/  LOP3.LUT R188, R0.reuse, 0x8, R16, 0xf8, !PT ;  /* 0x0000000800bc7812 */ /* 0x040fe400078ef810 */
[----:B------:R-:W-:Y:S02]  /*0360*/  LOP3.LUT R4, R0, 0x10, R2, 0xf8, !PT ;  /* 0x0000001000047812 */ /* 0x000fe400078ef802 */
[----:B------:R-:W-:Y:S02]  /*0370*/  SHF.R.S32.HI R7, RZ, 0x7, R5 ;  /* 0x00000007ff077819 */ /* 0x000fe40000011405 */
[----:B------:R-:W-:Y:S02]  /*0380*/  SHF.R.U32.HI R0, RZ, 0x3, R0 ;  /* 0x00000003ff007819 */ /* 0x000fe40000011600 */
[----:B------:R-:W-:Y:S01]  /*0390*/  LOP3.LUT R4, R4, 0x8, R16, 0xf8, !PT ;  /* 0x0000000804047812 */ /* 0x000fe200078ef810 */
[----:B------:R-:W-:Y:S01]  /*03a0*/  IMAD R2, R7, 0x800, R186 ;  /* 0x0000080007027824 */ /* 0x000fe200078e02ba */
[----:B------:R-:W-:-:S02]  /*03b0*/  LOP3.LUT R188, R188, R0, RZ, 0x3c, !PT ;  /* 0x00000000bcbc7212 */ /* 0x000fc400078e3cff */
[----:B------:R-:W-:Y:S02]  /*03c0*/  LOP3.LUT R6, R11, 0xfffffff8, RZ, 0xc0, !PT ;  /* 0xfffffff80b067812 */ /* 0x000fe400078ec0ff */
[----:B------:R-:W-:Y:S01]  /*03d0*/  LOP3.LUT R186, R186, R4, R0, 0xf6, !PT ;  /* 0x00000004baba7212 */ /* 0x000fe200078ef600 */
[----:B------:R-:W-:Y:S01]  /*03e0*/  IMAD.IADD R188, R2, 0x1, R188 ;  /* 0x0000000102bc7824 */ /* 0x000fe200078e02bc */
[----:B------:R-:W-:Y:S01]  /*03f0*/  LEA.HI R0, R13, R12, RZ, 0x6 ;  /* 0x0000000c0d007211 */ /* 0x000fe200078f30ff */
[----:B------:R-:W-:Y:S01]  /*0400*/  IMAD.IADD R20, R3, 0x1, -R6 ;  /* 0x0000000103147824 */ /* 0x000fe200078e0a06 */
[----:B------:R-:W-:Y:S01]  /*0410*/  LOP3.LUT R5, R8, 0x1, RZ, 0xc0, !PT ;  /* 0x0000000108057812 */ /* 0x000fe200078ec0ff */
[----:B------:R-:W-:Y:S01]  /*0420*/  IMAD.SHL.U32 R188, R188, 0x2, RZ ;  /* 0x00000002bcbc7824 */ /* 0x000fe200078e00ff */
[----:B------:R-:W-:Y:S02]  /*0430*/  LOP3.LUT R4, R14, 0xffffffe0, RZ, 0xc0, !PT ;  /* 0xffffffe00e047812 */ /* 0x000fe400078ec0ff */
[----:B------:R-:W-:Y:S01]  /*0440*/  LOP3.LUT R2, R15, 0x7ffffffc, RZ, 0xc0, !PT ;  /* 0x7ffffffc0f027812 */ /* 0x000fe200078ec0ff */
[----:B------:R-:W-:Y:S01]  /*0450*/  STL [R1+0x18], R20 ;  /* 0x0000181401007387 */ /* 0x000fe20000100800 */
[----:B------:R-:W-:Y:S01]  /*0460*/  SHF.R.S32.HI R0, RZ, 0x6, R0 ;  /* 0x00000006ff007819 */ /* 0x000fe20000011400 */
[----:B------:R-:W-:Y:S01]  /*0470*/  IMAD.IADD R17, R12, 0x1, -R4 ;  /* 0x000000010c117824 */ /* 0x000fe200078e0a04 */
[----:B------:R-:W-:-:S02]  /*0480*/  SHF.R.S32.HI R3, RZ, 0x1f, R14 ;  /* 0x0000001fff037819 */ /* 0x000fc4000001140e */
[----:B------:R-:W-:Y:S01]  /*0490*/  ISETP.NE.U32.AND P0, PT, R5, 0x1, PT ;  /* 0x000000010500780c */ /* 0x000fe20003f05070 */
[----:B------:R-:W-:Y:S01]  /*04a0*/  IMAD.IADD R5, R12, 0x1, -R2 ;  /* 0x000000010c057824 */ /* 0x000fe200078e0a02 */
[----:B------:R-:W-:Y:S01]  /*04b0*/  LEA.HI R4, R3, R21, RZ, 0x2 ;  /* 0x0000001503047211 */ /* 0x000fe200078f10ff */
[----:B------:R-:W-:Y:S01]  /*04c0*/  IMAD R6, R0, 0x200, R9 ;  /* 0x0000020000067824 */ /* 0x000fe200078e0209 */
[----:B------:R-:W-:Y:S01]  /*04d0*/  R2P PR, R8, 0x6 ;  /* 0x0000000608007804 */ /* 0x000fe20000000000 */
[----:B------:R-:W-:Y:S01]  /*04e0*/  IMAD.SHL.U32 R2, R0, 0x8, RZ ;  /* 0x0000000800027824 */ /* 0x000fe200078e00ff */
[----:B------:R-:W-:Y:S01]  /*04f0*/  LOP3.LUT R4, R4, 0xfffffffc, RZ, 0xc0, !PT ;  /* 0xfffffffc04047812 */ /* 0x000fe200078ec0ff */
[----:B------:R-:W-:Y:S01]  /*0500*/  IMAD.SHL.U32 R0, R8, 0x40, RZ ;  /* 0x0000004008007824 */ /* 0x000fe200078e00ff */
[----:B------:R-:W-:Y:S01]  /*0510*/  STL [R1+0x14], R17 ;  /* 0x0000141101007387 */ /* 0x000fe20000100800 */
[----:B------:R-:W-:Y:S01]  /*0520*/  IMAD.SHL.U32 R3, R7, 0x20, RZ ;  /* 0x0000002007037824 */ /* 0x000fe200078e00ff */
[----:B------:R-:W-:Y:S01]  /*0530*/  LOP3.LUT R2, R2, 0x18, RZ, 0xc0, !PT ;  /* 0x0000001802027812 */ /* 0x000fe200078ec0ff */
[----:B------:R-:W-:Y:S01]  /*0540*/  IMAD.SHL.U32 R8, R5, 0x2, RZ ;  /* 0x0000000205087824 */ /* 0x000fe200078e00ff */
[----:B------:R-:W-:Y:S01]  /*0550*/  LOP3.LUT R0, R0, 0x1c0, RZ, 0xc0, !PT ;  /* 0x000001c000007812 */ /* 0x000fe200078ec0ff */
[----:B------:R-:W-:Y:S01]  /*0560*/  IMAD.IADD R204, R21, 0x1, -R4 ;  /* 0x0000000115cc7824 */ /* 0x000fe200078e0a04 */
[----:B------:R1:W-:Y:S01]  /*0570*/  STL [R1+0xc], R6 ;  /* 0x00000c0601007387 */ /* 0x0003e20000100800 */
[----:B------:R-:W-:Y:S01]  /*0580*/  LOP3.LUT R247, R3, 0x6, R247, 0xf8, !PT ;  /* 0x0000000603f77812 */ /* 0x000fe200078ef8f7 */
[----:B------:R-:W-:Y:S01]  /*0590*/  IMAD.SHL.U32 R5, R10, 0x20, RZ ;  /* 0x000000200a057824 */ /* 0x000fe200078e00ff */
[----:B------:R-:W-:Y:S01]  /*05a0*/  LOP3.LUT R4, R0, 0x20, R3, 0xf8, !PT ;  /* 0x0000002000047812 */ /* 0x000fe200078ef803 */
[----:B------:R-:W-:Y:S01]  /*05b0*/  IMAD R7, R204, 0x400, R8 ;  /* 0x00000400cc077824 */ /* 0x000fe200078e0208 */
[----:B------:R-:W-:-:S02]  /*05c0*/  SHF.R.U32.HI R3, RZ, 0x3, R0 ;  /* 0x00000003ff037819 */ /* 0x000fc40000011600 */
[----:B------:R-:W-:Y:S02]  /*05d0*/  LOP3.LUT R5, R2, 0x20, R5, 0xf8, !PT ;  /* 0x0000002002057812 */ /* 0x000fe400078ef805 */
[----:B------:R-:W-:Y:S02]  /*05e0*/  LOP3.LUT R4, R4, R3, RZ, 0x3c, !PT ;  /* 0x0000000304047212 */ /* 0x000fe400078e3cff */
[----:B------:R-:W-:Y:S01]  /*05f0*/  LOP3.LUT R9, R3, R0, R2, 0x1e, !PT ;  /* 0x0000000003097212 */ /* 0x000fe200078e1e02 */
[----:B------:R-:W-:Y:S01]  /*0600*/  IMAD.SHL.U32 R0, R10, 0x8, RZ ;  /* 0x000000080a007824 */ /* 0x000fe200078e00ff */
[----:B------:R-:W-:Y:S01]  /*0610*/  SHF.R.S32.HI R19, RZ, 0x1f, R18 ;  /* 0x0000001fff137819 */ /* 0x000fe20000011412 */
[----:B------:R-:W-:Y:S01]  /*0620*/  IMAD.IADD R216, R7, 0x1, R4 ;  /* 0x0000000107d87824 */ /* 0x000fe200078e0204 */
[----:B------:R-:W-:-:S03]  /*0630*/  SEL R217, R217, 0x10, !P0 ;  /* 0x00000010d9d97807 */ /* 0x000fc60004000000 */
[----:B------:R-:W-:-:S04]  /*0640*/  IMAD.SHL.U32 R216, R216, 0x2, RZ ;  /* 0x00000002d8d87824 */ /* 0x000fc800078e00ff */
[C---:B------:R-:W-:Y:S01]  /*0650*/  IMAD.IADD R218, R216.reuse, 0x1, R217 ;  /* 0x00000001d8da7824 */ /* 0x040fe200078e02d9 */
[----:B------:R-:W-:Y:S01]  /*0660*/  IADD3 R215, R216, 0x20, RZ ;  /* 0x00000020d8d77810 */ /* 0x000fe20007ffe0ff */
[----:B-1----:R-:W-:Y:S01]  /*0670*/  IMAD.SHL.U32 R6, R20, 0x40, RZ ;  /* 0x0000004014067824 */ /* 0x002fe200078e00ff */
[----:B------:R-:W-:-:S04]  /*0680*/  @P1 IADD3 R215, R216, -0x20, RZ ;  /* 0xffffffe0d8d71810 */ /* 0x000fc80007ffe0ff */
[----:B------:R-:W-:Y:S01]  /*0690*/  LOP3.LUT R2, R6, 0x1c0, RZ, 0xc0, !PT ;  /* 0x000001c006027812 */ /* 0x000fe200078ec0ff */
[----:B------:R-:W-:Y:S01]  /*06a0*/  IMAD.IADD R217, R217, 0x1, R215 ;  /* 0x00000001d9d97824 */ /* 0x000fe200078e02d7 */
[----:B------:R-:W-:Y:S02]  /*06b0*/  SHF.R.S32.HI R6, RZ, 0x1f, R17 ;  /* 0x0000001fff067819 */ /* 0x000fe40000011411 */
[----:B------:R-:W-:Y:S02]  /*06c0*/  SHF.R.U32.HI R3, RZ, 0x3, R2 ;  /* 0x00000003ff037819 */ /* 0x000fe40000011602 */
[----:B------:R-:W-:Y:S01]  /*06d0*/  LEA.HI R4, R6, R17, RZ, 0x2 ;  /* 0x0000001106047211 */ /* 0x000fe200078f10ff */
[----:B------:R-:W-:Y:S01]  /*06e0*/  IMAD.SHL.U32 R6, R11, 0x40, RZ ;  /* 0x000000400b067824 */ /* 0x000fe200078e00ff */
[----:B------:R-:W-:Y:S02]  /*06f0*/  LOP3.LUT R7, R2, 0x8, R0, 0xf8, !PT ;  /* 0x0000000802077812 */ /* 0x000fe400078ef800 */
[----:B------:R-:W-:-:S02]  /*0700*/  LOP3.LUT R2, R3, R5, R2, 0x1e, !PT ;  /* 0x0000000503027212 */ /* 0x000fc400078e1e02 */
[----:B------:R-:W-:Y:S01]  /*0710*/  SHF.R.S32.HI R5, RZ, 0x2, R4 ;  /* 0x00000002ff057819 */ /* 0x000fe20000011404 */
[----:B------:R-:W-:Y:S01]  /*0720*/  IMAD R4, R194, 0x400, R8 ;  /* 0x00000400c2047824 */ /* 0x000fe200078e0208 */
[----:B------:R-:W-:Y:S02]  /*0730*/  LOP3.LUT R0, R6, 0xfffffe00, RZ, 0xc0, !PT ;  /* 0xfffffe0006007812 */ /* 0x000fe400078ec0ff */
[----:B------:R-:W-:Y:S01]  /*0740*/  LOP3.LUT R3, R7, R3, RZ, 0x3c, !PT ;  /* 0x0000000307037212 */ /* 0x000fe200078e3cff */
[----:B------:R-:W-:Y:S01]  /*0750*/  IMAD R10, R204, 0x10, R5 ;  /* 0x00000010cc0a7824 */ /* 0x000fe200078e0205 */
[----:B------:R-:W-:Y:S01]  /*0760*/  LOP3.LUT R202, R2, R0, RZ, 0xfc, !PT ;  /* 0x0000000002ca7212 */ /* 0x000fe200078efcff */
[--C-:B------:R-:W-:Y:S02]  /*0770*/  IMAD R204, R204, 0x400, R0.reuse ;  /* 0x00000400cccc7824 */ /* 0x100fe400078e0200 */
[----:B------:R-:W-:Y:S01]  /*0780*/  IMAD R194, R194, 0x400, R0 ;  /* 0x00000400c2c27824 */ /* 0x000fe200078e0200 */
[----:B------:R1:W-:Y:S01]  /*0790*/  STL [R1+0x10], R10 ;  /* 0x0000100a01007387 */ /* 0x0003e20000100800 */
[----:B------:R-:W-:Y:S01]  /*07a0*/  IMAD.MOV.U32 R0, RZ, RZ, 0x40 ;  /* 0x00000040ff007424 */ /* 0x000fe200078e00ff */
[----:B------:R-:W-:Y:S01]  /*07b0*/  IADD3 R246, R10, -c[0x0][0x214], R246 ;  /* 0x800085000af67a10 */ /* 0x000fe20007ffe0f6 */
[----:B------:R-:W-:Y:S01]  /*07c0*/  IMAD.IADD R4, R4, 0x1, R9 ;  /* 0x0000000104047824 */ /* 0x000fe200078e0209 */
[----:B------:R1:W-:Y:S01]  /*07d0*/  STL.64 [R1], R18 ;  /* 0x0000001201007387 */ /* 0x0003e20000100a00 */
[----:B------:R-:W-:Y:S01]  /*07e0*/  IMAD.MOV.U32 R2, RZ, RZ, 0x20 ;  /* 0x00000020ff027424 */ /* 0x000fe200078e00ff */
[----:B------:R-:W-:Y:S01]  /*07f0*/  SEL R0, R0, 0xffffffc0, !P3 ;  /* 0xffffffc000007807 */ /* 0x000fe20005800000 */
[----:B------:R-:W-:Y:S01]  /*0800*/  IMAD.IADD R194, R3, 0x1, R194 ;  /* 0x0000000103c27824 */ /* 0x000fe200078e02c2 */
[----:B------:R-:W-:Y:S01]  /*0810*/  LEA R244, R4, 0xc000, 0x1 ;  /* 0x0000c00004f47811 */ /* 0x000fe200078e08ff */
[----:B------:R-:W-:Y:S01]  /*0820*/  IMAD.IADD R204, R204, 0x1, R3 ;  /* 0x00000001cccc7824 */ /* 0x000fe200078e0203 */
[----:B------:R-:W-:Y:S01]  /*0830*/  SEL R2, R2, 0xffffffe0, !P4 ;  /* 0xffffffe002027807 */ /* 0x000fe20006000000 */
[--C-:B------:R-:W-:Y:S01]  /*0840*/  IMAD.IADD R190, R188, 0x1, R0.reuse ;  /* 0x00000001bcbe7824 */ /* 0x100fe200078e0200 */
[----:B------:R-:W-:Y:S01]  /*0850*/  IADD3 R245, R244, 0x40, RZ ;  /* 0x00000040f4f57810 */ /* 0x000fe20007ffe0ff */
[C---:B------:R-:W-:Y:S01]  /*0860*/  IMAD R185, R186.reuse, 0x2, R0 ;  /* 0x00000002bab97824 */ /* 0x040fe200078e0200 */
[----:B------:R-:W-:Y:S01]  /*0870*/  SHF.R.S32.HI R3, RZ, 0x1f, R252 ;  /* 0x0000001fff037819 */ /* 0x000fe200000114fc */
[----:B------:R-:W-:Y:S01]  /*0880*/  IMAD.SHL.U32 R186, R186, 0x2, RZ ;  /* 0x00000002baba7824 */ /* 0x000fe200078e00ff */
[----:B------:R-:W-:Y:S01]  /*0890*/  SHF.R.S32.HI R237, RZ, 0x1f, R10 ;  /* 0x0000001fffed7819 */ /* 0x000fe2000001140a */
[--C-:B------:R-:W-:Y:S01]  /*08a0*/  IMAD.IADD R189, R188, 0x1, R2.reuse ;  /* 0x00000001bcbd7824 */ /* 0x100fe200078e0202 */
[----:B------:R-:W-:Y:S01]  /*08b0*/  IADD3 R191, R0, R188, R2 ;  /* 0x000000bc00bf7210 */ /* 0x000fe20007ffe002 */
[----:B------:R-:W-:Y:S01]  /*08c0*/  IMAD.IADD R203, R2, 0x1, R190 ;  /* 0x0000000102cb7824 */ /* 0x000fe200078e02be */
[----:B------:R-:W-:-:S02]  /*08d0*/  LEA R194, R194, 0x10000, 0x1 ;  /* 0x00010000c2c27811 */ /* 0x000fc400078e08ff */
[----:B------:R-:W-:Y:S02]  /*08e0*/  @P2 IADD3 R245, R244, -0x40, RZ ;  /* 0xffffffc0f4f52810 */ /* 0x000fe40007ffe0ff */
[----:B------:R-:W-:-:S05]  /*08f0*/  SHF.L.U64.HI R237, R10, 0x2, R237 ;  /* 0x000000020aed7819 */ /* 0x000fca00000102ed */
.L_x_56:
[----:B------:R-:W-:Y:S01]  /*0900*/  ISETP.NE.U32.AND P1, PT, RZ, c[0x0][0x258], PT ;  /* 0x00009600ff007a0c */ /* 0x000fe20003f25070 */
[----:B--2---:R-:W-:Y:S01]  /*0910*/  IMAD.MOV.U32 R4, RZ, RZ, RZ ;  /* 0x000000ffff047224 */ /* 0x004fe200078e00ff */
[----:B------:R-:W-:Y:S02]  /*0920*/  ISETP.NE.U32.AND P0, PT, RZ, c[0x0][0x250], PT ;  /* 0x00009400ff007a0c */ /* 0x000fe40003f05070 */
[----:B------:R-:W-:Y:S02]  /*0930*/  ISETP.NE.AND.EX P1, PT, RZ, c[0x0][0x25c], PT, P1 ;  /* 0x00009700ff007a0c */ /* 0x000fe40003f25310 */
[----:B------:R-:W-:-:S11]  /*0940*/  ISETP.NE.AND.EX P0, PT, RZ, c[0x0][0x254], PT, P0 ;  /* 0x00009500ff007a0c */ /* 0x000fd60003f05300 */
[----:B------:R-:W2:Y:S01]  /*0950*/  @P1 S2R R3, SR_CTAID.Y ;  /* 0x0000000000031919 */ /* 0x000ea20000002600 */
[----:B------:R-:W-:Y:S02]  /*0960*/  @P1 IMAD.MOV.U32 R2, RZ, RZ, 0x4 ;  /* 0x00000004ff021424 */ /* 0x000fe400078e00ff */
[----:B------:R-:W-:Y:S01]  /*0970*/  @P0 IMAD.MOV.U32 R6, RZ, RZ, 0x4 ;  /* 0x00000004ff060424 */ /* 0x000fe200078e00ff */
[----:B------:R-:W3:Y:S01]  /*0980*/  @P0 S2R R7, SR_CTAID.Y ;  /* 0x0000000000070919 */ /* 0x000ee20000002600 */
[----:B--2---:R-:W-:-:S04]  /*0990*/  @P1 IMAD.WIDE R2, R3, R2, c[0x0][0x258] ;  /* 0x0000960003021625 */ /* 0x004fc800078e0202 */
[----:B---3--:R-:W-:Y:S02]  /*09a0*/  @P0 IMAD.WIDE R6, R7, R6, c[0x0][0x250] ;  /* 0x0000940007060625 */ /* 0x008fe400078e0206 */
[----:B------:R-:W2:Y:S04]  /*09b0*/  @P1 LDG.E R2, [R2.64] ;  /* 0x0000001002021981 */ /* 0x000ea8000c1e1900 */
[----:B------:R-:W2:Y:S01]  /*09c0*/  @P0 LDG.E R4, [R6.64] ;  /* 0x0000001006040981 */ /* 0x000ea2000c1e1900 */
[----:B------:R-:W-:-:S04]  /*09d0*/  @!P1 ISETP.NE.U32.AND P0, PT, RZ, c[0x0][0x268], PT ;  /* 0x00009a00ff009a0c */ /* 0x000fc80003f05070 */
[----:B------:R-:W-:Y:S01]  /*09e0*/  @!P1 ISETP.NE.AND.EX P0, PT, RZ, c[0x0][0x26c], PT, P0 ;  /* 0x00009b00ff009a0c */ /* 0x000fe20003f05300 */
[----:B------:R-:W-:-:S03]  /*09f0*/  IMAD.SHL.U32 R52, R238, 0x40, RZ ;  /* 0x00000040ee347824 */ /* 0x000fc600078e00ff */
[----:B------:R-:W-:Y:S01]  /*0a00*/  @!P1 SEL R0, RZ, c[0x0][0x21c], !P0 ;  /* 0x00008700ff009a07 */ /* 0x000fe20004000000 */
[----:B--2---:R-:W-:-:S03]  /*0a10*/  @P1 IMAD.IADD R223, R2, 0x1, -R4 ;  /* 0x0000000102df1824 */ /* 0x004fc600078e0a04 */
[----:B------:R-:W-:-:S04]  /*0a20*/  @!P1 IADD3 R223, R0, c[0x0][0x218], -R4 ;  /* 0x0000860000df9a10 */ /* 0x000fc80007ffe804 */
[----:B------:R-:W-:-:S13]  /*0a30*/  ISETP.GE.AND P0, PT, R52, R223, PT ;  /* 0x000000df3400720c */ /* 0x000fda0003f06270 */
[----:B-1---5:R-:W-:Y:S05]  /*0a40*/  @P0 BRA `(.L_x_48) ;  /* 0x0000434000000947 */ /* 0x022fea0003800000 */
[----:B------:R-:W2:Y:S01]  /*0a50*/  S2R R0, SR_CTAID.Y ;  /* 0x0000000000007919 */ /* 0x000ea20000002600 */
[----:B------:R-:W-:Y:S02]  /*0a60*/  ULDC.U8 UR4, c[0x0][0x328] ;  /* 0x0000ca0000047ab9 */ /* 0x000fe40000000000 */
[----:B------:R-:W-:Y:S01]  /*0a70*/  ISETP.NE.AND P0, PT, RZ, UR4, PT ;  /* 0x00000004ff007c0c */ /* 0x000fe2000bf05270 */
[----:B------:R-:W3:Y:S01]  /*0a80*/  S2R R2, SR_CTAID.Z ;  /* 0x0000000000027919 */ /* 0x000ee20000002700 */
[----:B------:R-:W-:Y:S02]  /*0a90*/  ULDC UR4, c[0x0][0x214] ;  /* 0x0000850000047ab9 */ /* 0x000fe40000000800 */
[----:B------:R-:W-:Y:S02]  /*0aa0*/  UIADD3 UR4, UR4, 0x3f, URZ ;  /* 0x0000003f04047890 */ /* 0x000fe4000fffe03f */
[----:B------:R-:W-:Y:S02]  /*0ab0*/  ULDC UR8, c[0x0][0x1c0] ;  /* 0x0000700000087ab9 */ /* 0x000fe40000000800 */
[----:B------:R-:W-:-:S02]  /*0ac0*/  USHF.R.S32.HI UR12, URZ, 0x1f, UR4 ;  /* 0x0000001f3f0c7899 */ /* 0x000fc40008011404 */
[----:B------:R-:W-:Y:S02]  /*0ad0*/  USHF.R.S32.HI UR8, URZ, 0x1f, UR8 ;  /* 0x0000001f3f087899 */ /* 0x000fe40008011408 */
[----:B------:R-:W-:-:S03]  /*0ae0*/  ULEA.HI UR12, UR12, UR4, URZ, 0x6 ;  /* 0x000000040c0c7291 */ /* 0x000fc6000f8f303f */
[----:B------:R-:W-:Y:S02]  /*0af0*/  ULDC.U8 UR4, c[0x0][0x3d0] ;  /* 0x0000f40000047ab9 */ /* 0x000fe40000000000 */
[----:B------:R-:W-:Y:S01]  /*0b00*/  USHF.R.S32.HI UR12, URZ, 0x6, UR12 ;  /* 0x000000063f0c7899 */ /* 0x000fe2000801140c */
[----:B--2---:R-:W-:-:S04]  /*0b10*/  @P0 IMAD R3, R0, c[0x0][0x214], RZ ;  /* 0x0000850000030a24 */ /* 0x004fc800078e02ff */
[----:B---3--:R-:W-:Y:S02]  /*0b20*/  @P0 IMAD R9, R2, c[0x0][0x234], R3 ;  /* 0x00008d0002090a24 */ /* 0x008fe400078e0203 */
[----:B------:R-:W-:-:S04]  /*0b30*/  @!P0 IMAD R3, R0, c[0x0][0x1c0], R2 ;  /* 0x0000700000038a24 */ /* 0x000fc800078e0202 */
[----:B------:R-:W-:Y:S01]  /*0b40*/  @!P0 IMAD R9, R3, c[0x0][0x214], RZ ;  /* 0x0000850003098a24 */ /* 0x000fe200078e02ff */
[----:B------:R-:W-:Y:S05]  /*0b50*/  @!P0 BRA `(.L_x_49) ;  /* 0x0000007000008947 */ /* 0x000fea0003800000 */
[----:B------:R-:W-:Y:S02]  /*0b60*/  MOV R5, 0x80 ;  /* 0x0000008000057802 */ /* 0x000fe40000000f00 */
[----:B------:R-:W-:Y:S02]  /*0b70*/  MOV R6, c[0x0][0x210] ;  /* 0x0000840000067a02 */ /* 0x000fe40000000f00 */
[----:B------:R-:W-:-:S03]  /*0b80*/  IADD3 R3, R5, c[0x0][0x224], RZ ;  /* 0x0000890005037a10 */ /* 0x000fc60007ffe0ff */
[----:B------:R-:W-:Y:S02]  /*0b90*/  IMAD R5, R5, R6, c[0x0][0x234] ;  /* 0x00008d0005057624 */ /* 0x000fe400078e0206 */
[----:B------:R-:W-:-:S04]  /*0ba0*/  IMAD R3, R3, R0, RZ ;  /* 0x0000000003037224 */ /* 0x000fc800078e02ff */
[----:B------:R-:W-:Y:S01]  /*0bb0*/  IMAD R20, R5, R2, R3 ;  /* 0x0000000205147224 */ /* 0x000fe200078e0203 */
[----:B------:R-:W-:Y:S05]  /*0bc0*/  BRA `(.L_x_50) ;  /* 0x0000002000007947 */ /* 0x000fea0003800000 */
.L_x_49:
[----:B------:R-:W-:-:S04]  /*0bd0*/  IMAD R3, R0, c[0x0][0x1c0], R2 ;  /* 0x0000700000037a24 */ /* 0x000fc800078e0202 */
[----:B------:R-:W-:Y:S02]  /*0be0*/  IMAD R20, R3, c[0x0][0x224], RZ ;  /* 0x0000890003147a24 */ /* 0x000fe400078e02ff */
.L_x_50:
[----:B------:R-:W2:Y:S01]  /*0bf0*/  LDL.64 R22, [R1] ;  /* 0x0000000001167983 */ /* 0x000ea20000100a00 */
[----:B------:R-:W-:Y:S01]  /*0c00*/  IABS R12, c[0x0][0x1c8] ;  /* 0x00007200000c7a13 */ /* 0x000fe20000000000 */
[----:B------:R-:W-:Y:S01]  /*0c10*/  ULEA UR11, UR12, 0xffffffc0, 0x6 ;  /* 0xffffffc00c0b7891 */ /* 0x000fe2000f8e303f */
[----:B------:R-:W-:Y:S01]  /*0c20*/  IABS R5, R2 ;  /* 0x0000000200057213 */ /* 0x000fe20000000000 */
[----:B------:R-:W-:Y:S01]  /*0c30*/  IMAD.MOV.U32 R53, RZ, RZ, 0x4 ;  /* 0x00000004ff357424 */ /* 0x000fe200078e00ff */
[----:B------:R-:W3:Y:S01]  /*0c40*/  I2F.RP R6, R12 ;  /* 0x0000000c00067306 */ /* 0x000ee20000209400 */
[----:B------:R-:W-:Y:S01]  /*0c50*/  SHF.R.S32.HI R11, RZ, 0x1f, R4 ;  /* 0x0000001fff0b7819 */ /* 0x000fe20000011404 */
[----:B------:R-:W-:Y:S01]  /*0c60*/  USHF.R.S32.HI UR7, URZ, 0x1f, UR11 ;  /* 0x0000001f3f077899 */ /* 0x000fe2000801140b */
[----:B------:R-:W-:Y:S01]  /*0c70*/  IADD3 R251, P0, R52, R4, RZ ;  /* 0x0000000434fb7210 */ /* 0x000fe20007f1e0ff */
[----:B------:R-:W-:Y:S01]  /*0c80*/  UIADD3 UR5, UR12, -0x1, URZ ;  /* 0xffffffff0c057890 */ /* 0x000fe2000fffe03f */
[----:B-1----:R-:W-:-:S02]  /*0c90*/  SHF.R.S32.HI R18, RZ, 0x1f, R0 ;  /* 0x0000001fff127819 */ /* 0x002fc40000011400 */
[----:B------:R-:W-:Y:S02]  /*0ca0*/  SHF.R.S32.HI R4, RZ, 0x1f, R52 ;  /* 0x0000001fff047819 */ /* 0x000fe40000011434 */
[----:B------:R-:W-:Y:S01]  /*0cb0*/  LOP3.LUT R10, R2, c[0x0][0x1c8], RZ, 0x3c, !PT ;  /* 0x00007200020a7a12 */ /* 0x000fe200078e3cff */
[----:B------:R-:W-:Y:S01]  /*0cc0*/  IMAD R8, R18, c[0x0][0x368], RZ ;  /* 0x0000da0012087a24 */ /* 0x000fe200078e02ff */
[----:B------:R-:W-:Y:S01]  /*0cd0*/  IADD3 R9, R9, UR11, RZ ;  /* 0x0000000b09097c10 */ /* 0x000fe2000fffe0ff */
[----:B------:R-:W-:Y:S01]  /*0ce0*/  IMAD.X R14, R11, 0x1, R4, P0 ;  /* 0x000000010b0e7824 */ /* 0x000fe200000e0604 */
[----:B------:R-:W-:Y:S01]  /*0cf0*/  IADD3 R4, P0, R252, UR11, RZ ;  /* 0x0000000bfc047c10 */ /* 0x000fe2000ff1e0ff */
[----:B------:R-:W-:Y:S01]  /*0d00*/  IMAD R8, R0, c[0x0][0x36c], R8 ;  /* 0x0000db0000087a24 */ /* 0x000fe200078e0208 */
[----:B------:R-:W-:Y:S01]  /*0d10*/  SHF.R.S32.HI R21, RZ, 0x1f, R252 ;  /* 0x0000001fff157819 */ /* 0x000fe200000114fc */
[----:B---3--:R-:W1:Y:S01]  /*0d20*/  MUFU.RCP R6, R6 ;  /* 0x0000000600067308 */ /* 0x008e620000001000 */
[----:B------:R-:W-:Y:S01]  /*0d30*/  ISETP.GE.AND P1, PT, R10, RZ, PT ;  /* 0x000000ff0a00720c */ /* 0x000fe20003f26270 */
[----:B------:R-:W-:Y:S01]  /*0d40*/  IMAD.WIDE R10, R9, R53, c[0x0][0x200] ;  /* 0x00008000090a7625 */ /* 0x000fe200078e0235 */
[----:B------:R3:W-:Y:S03]  /*0d50*/  STL [R1+0x8], R14 ;  /* 0x0000080e01007387 */ /* 0x0007e60000100800 */
[----:B------:R-:W-:Y:S01]  /*0d60*/  IMAD R13, R14, c[0x0][0x1a0], RZ ;  /* 0x000068000e0d7a24 */ /* 0x000fe200078e02ff */
[----:B------:R-:W-:Y:S01]  /*0d70*/  MOV R224, R11 ;  /* 0x0000000b00e07202 */ /* 0x000fe20000000f00 */
[----:B------:R-:W-:-:S02]  /*0d80*/  IMAD.MOV.U32 R225, RZ, RZ, R10 ;  /* 0x000000ffffe17224 */ /* 0x000fc400078e000a */
[----:B------:R-:W-:Y:S01]  /*0d90*/  IMAD.U32 R205, RZ, RZ, UR5 ;  /* 0x00000005ffcd7e24 */ /* 0x000fe2000f8e00ff */
[----:B-1----:R-:W-:-:S04]  /*0da0*/  IADD3 R6, R6, 0xffffffe, RZ ;  /* 0x0ffffffe06067810 */ /* 0x002fc80007ffe0ff */
[----:B------:R-:W1:Y:S02]  /*0db0*/  F2I.FTZ.U32.TRUNC.NTZ R7, R6 ;  /* 0x0000000600077305 */ /* 0x000e64000021f000 */
[----:B-1----:R-:W-:Y:S02]  /*0dc0*/  IMAD.MOV R3, RZ, RZ, -R7 ;  /* 0x000000ffff037224 */ /* 0x002fe400078e0a07 */
[----:B------:R-:W-:Y:S02]  /*0dd0*/  IMAD.MOV.U32 R6, RZ, RZ, RZ ;  /* 0x000000ffff067224 */ /* 0x000fe400078e00ff */
[----:B------:R-:W-:-:S04]  /*0de0*/  IMAD R3, R3, R12, RZ ;  /* 0x0000000c03037224 */ /* 0x000fc800078e02ff */
[----:B------:R-:W-:-:S06]  /*0df0*/  IMAD.HI.U32 R3, R7, R3, R6 ;  /* 0x0000000307037227 */ /* 0x000fcc00078e0006 */
[----:B------:R-:W-:-:S05]  /*0e00*/  IMAD.HI.U32 R3, R3, R5, RZ ;  /* 0x0000000503037227 */ /* 0x000fca00078e00ff */
[----:B------:R-:W-:-:S05]  /*0e10*/  IADD3 R6, -R3, RZ, RZ ;  /* 0x000000ff03067210 */ /* 0x000fca0007ffe1ff */
[----:B------:R-:W-:-:S05]  /*0e20*/  IMAD R5, R12, R6, R5 ;  /* 0x000000060c057224 */ /* 0x000fca00078e0205 */
[----:B------:R-:W-:-:S13]  /*0e30*/  ISETP.GT.U32.AND P2, PT, R12, R5, PT ;  /* 0x000000050c00720c */ /* 0x000fda0003f44070 */
[----:B------:R-:W-:Y:S01]  /*0e40*/  @!P2 IMAD.IADD R5, R5, 0x1, -R12 ;  /* 0x000000010505a824 */ /* 0x000fe200078e0a0c */
[----:B------:R-:W-:-:S04]  /*0e50*/  @!P2 IADD3 R3, R3, 0x1, RZ ;  /* 0x000000010303a810 */ /* 0x000fc80007ffe0ff */
[----:B------:R-:W-:Y:S01]  /*0e60*/  ISETP.GE.U32.AND P3, PT, R5, R12, PT ;  /* 0x0000000c0500720c */ /* 0x000fe20003f66070 */
[----:B------:R-:W-:Y:S01]  /*0e70*/  IMAD R12, R14, c[0x0][0x198], RZ ;  /* 0x000066000e0c7a24 */ /* 0x000fe200078e02ff */
[----:B------:R-:W-:Y:S01]  /*0e80*/  IADD3.X R5, R21, UR7, RZ, P0, !PT ;  /* 0x0000000715057c10 */ /* 0x000fe200087fe4ff */
[C---:B---3--:R-:W-:Y:S01]  /*0e90*/  IMAD R14, R251.reuse, c[0x0][0x1a4], R13 ;  /* 0x00006900fb0e7a24 */ /* 0x048fe200078e020d */
[----:B------:R-:W-:Y:S01]  /*0ea0*/  ISETP.NE.AND P0, PT, RZ, c[0x0][0x1c8], PT ;  /* 0x00007200ff007a0c */ /* 0x000fe20003f05270 */
[----:B------:R-:W-:Y:S02]  /*0eb0*/  IMAD R15, R251, c[0x0][0x19c], R12 ;  /* 0x00006700fb0f7a24 */ /* 0x000fe400078e020c */
[C---:B------:R-:W-:Y:S02]  /*0ec0*/  IMAD R16, R5.reuse, c[0x0][0x190], RZ ;  /* 0x0000640005107a24 */ /* 0x040fe400078e02ff */
[----:B------:R-:W-:Y:S02]  /*0ed0*/  IMAD R17, R5, c[0x0][0x370], RZ ;  /* 0x0000dc0005117a24 */ /* 0x000fe400078e02ff */
[----:B------:R-:W-:-:S02]  /*0ee0*/  IMAD R16, R4, c[0x0][0x194], R16 ;  /* 0x0000650004107a24 */ /* 0x000fc400078e0210 */
[----:B------:R-:W-:Y:S01]  /*0ef0*/  IMAD R19, R4, c[0x0][0x374], R17 ;  /* 0x0000dd0004137a24 */ /* 0x000fe200078e0211 */
[----:B------:R-:W-:Y:S01]  /*0f00*/  @P3 IADD3 R3, R3, 0x1, RZ ;  /* 0x0000000103033810 */ /* 0x000fe20007ffe0ff */
[----:B------:R-:W-:-:S04]  /*0f10*/  IMAD R17, R18, c[0x0][0x180], RZ ;  /* 0x0000600012117a24 */ /* 0x000fc800078e02ff */
[----:B------:R-:W-:Y:S01]  /*0f20*/  @!P1 IMAD.MOV R3, RZ, RZ, -R3 ;  /* 0x000000ffff039224 */ /* 0x000fe200078e0a03 */
[----:B------:R-:W-:Y:S01]  /*0f30*/  @!P0 LOP3.LUT R3, RZ, c[0x0][0x1c8], RZ, 0x33, !PT ;  /* 0x00007200ff038a12 */ /* 0x000fe200078e33ff */
[----:B--2---:R-:W-:-:S04]  /*0f40*/  IMAD.WIDE.U32 R6, R0, c[0x0][0x368], R22 ;  /* 0x0000da0000067a25 */ /* 0x004fc800078e0016 */
[----:B------:R-:W-:Y:S01]  /*0f50*/  IMAD.WIDE.U32 R10, R251, c[0x0][0x198], R22 ;  /* 0x00006600fb0a7a25 */ /* 0x000fe200078e0016 */
[----:B------:R-:W-:-:S03]  /*0f60*/  IADD3 R7, R7, R8, RZ ;  /* 0x0000000807077210 */ /* 0x000fc60007ffe0ff */
[----:B------:R-:W-:-:S04]  /*0f70*/  IMAD.WIDE.U32 R8, R251, c[0x0][0x1a0], R22 ;  /* 0x00006800fb087a25 */ /* 0x000fc800078e0016 */
[----:B------:R-:W-:Y:S02]  /*0f80*/  IMAD.IADD R5, R9, 0x1, R14 ;  /* 0x0000000109057824 */ /* 0x000fe400078e020e */
[----:B------:R-:W-:Y:S02]  /*0f90*/  IMAD.IADD R11, R11, 0x1, R15 ;  /* 0x000000010b0b7824 */ /* 0x000fe400078e020f */
[----:B------:R-:W-:-:S04]  /*0fa0*/  IMAD.WIDE.U32 R12, R4, c[0x0][0x190], R22 ;  /* 0x00006400040c7a25 */ /* 0x000fc800078e0016 */
[----:B------:R-:W-:Y:S01]  /*0fb0*/  IMAD.WIDE.U32 R14, R4, c[0x0][0x370], R6 ;  /* 0x0000dc00040e7a25 */ /* 0x000fe200078e0006 */
[----:B------:R-:W-:-:S03]  /*0fc0*/  MOV R4, R8 ;  /* 0x0000000800047202 */ /* 0x000fc60000000f00 */
[----:B------:R-:W-:Y:S02]  /*0fd0*/  IMAD R8, R18, c[0x0][0x188], RZ ;  /* 0x0000620012087a24 */ /* 0x000fe400078e02ff */
[----:B------:R-:W-:-:S04]  /*0fe0*/  IMAD.WIDE.U32 R6, R0, c[0x0][0x188], R4 ;  /* 0x0000620000067a25 */ /* 0x000fc800078e0004 */
[----:B------:R-:W-:Y:S01]  /*0ff0*/  IMAD.WIDE.U32 R4, R0, c[0x0][0x180], R10 ;  /* 0x0000600000047a25 */ /* 0x000fe200078e000a */
[----:B------:R-:W-:-:S03]  /*1000*/  LEA.HI R10, R205, R205, RZ, 0x1 ;  /* 0x000000cdcd0a7211 */ /* 0x000fc600078f08ff */
[----:B------:R-:W-:Y:S01]  /*1010*/  IMAD R8, R0, c[0x0][0x18c], R8 ;  /* 0x0000630000087a24 */ /* 0x000fe200078e0208 */
[----:B------:R-:W-:Y:S01]  /*1020*/  LOP3.LUT R10, R10, 0xfffffffe, RZ, 0xc0, !PT ;  /* 0xfffffffe0a0a7812 */ /* 0x000fe200078ec0ff */
[----:B------:R-:W-:Y:S02]  /*1030*/  IMAD.IADD R9, R13, 0x1, R16 ;  /* 0x000000010d097824 */ /* 0x000fe400078e0210 */
[----:B------:R-:W-:Y:S01]  /*1040*/  IMAD R13, R0, c[0x0][0x184], R17 ;  /* 0x00006100000d7a24 */ /* 0x000fe200078e0211 */
[----:B------:R-:W-:Y:S01]  /*1050*/  IADD3 R7, R7, R8, RZ ;  /* 0x0000000807077210 */ /* 0x000fe20007ffe0ff */
[----:B------:R-:W-:Y:S01]  /*1060*/  IMAD.MOV.U32 R8, RZ, RZ, R12 ;  /* 0x000000ffff087224 */ /* 0x000fe200078e000c */
[----:B------:R-:W-:Y:S01]  /*1070*/  SHF.R.S32.HI R12, RZ, 0x1f, R3 ;  /* 0x0000001fff0c7819 */ /* 0x000fe20000011403 */
[----:B------:R-:W-:Y:S01]  /*1080*/  IMAD R16, R18, c[0x0][0x178], RZ ;  /* 0x00005e0012107a24 */ /* 0x000fe200078e02ff */
[----:B------:R-:W-:Y:S01]  /*1090*/  IADD3 R5, R5, R13, RZ ;  /* 0x0000000d05057210 */ /* 0x000fe20007ffe0ff */
[----:B------:R-:W-:-:S02]  /*10a0*/  IMAD.IADD R13, R205, 0x1, -R10 ;  /* 0x00000001cd0d7824 */ /* 0x000fc400078e0a0a */
[C---:B------:R-:W-:Y:S02]  /*10b0*/  IMAD R16, R0.reuse, c[0x0][0x17c], R16 ;  /* 0x00005f0000107a24 */ /* 0x040fe400078e0210 */
[----:B------:R-:W-:Y:S01]  /*10c0*/  IMAD.WIDE.U32 R10, R0, c[0x0][0x178], R8 ;  /* 0x00005e00000a7a25 */ /* 0x000fe200078e0008 */
[----:B------:R-:W-:-:S03]  /*10d0*/  ISETP.NE.AND P0, PT, R13, 0x1, PT ;  /* 0x000000010d00780c */ /* 0x000fc60003f05270 */
[----:B------:R-:W-:Y:S01]  /*10e0*/  IMAD.IADD R9, R15, 0x1, R19 ;  /* 0x000000010f097824 */ /* 0x000fe200078e0213 */
[----:B------:R-:W-:Y:S01]  /*10f0*/  IADD3 R11, R11, R16, RZ ;  /* 0x000000100b0b7210 */ /* 0x000fe20007ffe0ff */
[----:B------:R-:W2:Y:S01]  /*1100*/  LDL R19, [R1+0xc] ;  /* 0x00000c0001137983 */ /* 0x000ea20000100800 */
[C---:B------:R-:W-:Y:S02]  /*1110*/  IMAD R16, R21.reuse, c[0x0][0x1a0], RZ ;  /* 0x0000680015107a24 */ /* 0x040fe400078e02ff */
[----:B------:R-:W-:Y:S02]  /*1120*/  IMAD R17, R21, c[0x0][0x198], RZ ;  /* 0x0000660015117a24 */ /* 0x000fe400078e02ff */
[----:B------:R-:W3:Y:S01]  /*1130*/  LDL R21, [R1+0x10] ;  /* 0x0000100001157983 */ /* 0x000ee20000100800 */
[C---:B------:R-:W-:Y:S02]  /*1140*/  IMAD R8, R12.reuse, c[0x0][0x1b8], RZ ;  /* 0x00006e000c087a24 */ /* 0x040fe400078e02ff */
[----:B------:R-:W-:-:S02]  /*1150*/  IMAD R12, R12, c[0x0][0x1b0], RZ ;  /* 0x00006c000c0c7a24 */ /* 0x000fc400078e02ff */
[----:B------:R-:W-:-:S04]  /*1160*/  IMAD.WIDE.U32 R6, R3, c[0x0][0x1b8], R6 ;  /* 0x00006e0003067a25 */ /* 0x000fc800078e0006 */
[----:B------:R-:W-:-:S04]  /*1170*/  IMAD.WIDE.U32 R4, R3, c[0x0][0x1b0], R4 ;  /* 0x00006c0003047a25 */ /* 0x000fc800078e0004 */
[C---:B------:R-:W-:Y:S02]  /*1180*/  IMAD R8, R3.reuse, c[0x0][0x1bc], R8 ;  /* 0x00006f0003087a24 */ /* 0x040fe400078e0208 */
[----:B------:R-:W-:Y:S01]  /*1190*/  IMAD R12, R3, c[0x0][0x1b4], R12 ;  /* 0x00006d00030c7a24 */ /* 0x000fe200078e020c */
[----:B------:R-:W-:Y:S01]  /*11a0*/  SHF.R.S32.HI R3, RZ, 0x1f, R2 ;  /* 0x0000001fff037819 */ /* 0x000fe20000011402 */
[----:B------:R-:W-:Y:S01]  /*11b0*/  IMAD.IADD R7, R7, 0x1, R8 ;  /* 0x0000000107077824 */ /* 0x000fe200078e0208 */
[----:B------:R-:W-:Y:S01]  /*11c0*/  MOV R8, R14 ;  /* 0x0000000e00087202 */ /* 0x000fe20000000f00 */
[----:B------:R-:W-:Y:S02]  /*11d0*/  IMAD.IADD R5, R5, 0x1, R12 ;  /* 0x0000000105057824 */ /* 0x000fe400078e020c */
[C---:B------:R-:W-:Y:S02]  /*11e0*/  IMAD R12, R3.reuse, c[0x0][0x378], RZ ;  /* 0x0000de00030c7a24 */ /* 0x040fe400078e02ff */
[----:B------:R-:W-:-:S02]  /*11f0*/  IMAD R3, R3, c[0x0][0x1a8], RZ ;  /* 0x00006a0003037a24 */ /* 0x000fc400078e02ff */
[C---:B------:R-:W-:Y:S02]  /*1200*/  IMAD R14, R2.reuse, c[0x0][0x37c], R12 ;  /* 0x0000df00020e7a24 */ /* 0x040fe400078e020c */
[----:B------:R-:W-:-:S04]  /*1210*/  IMAD.WIDE.U32 R12, R2, c[0x0][0x378], R8 ;  /* 0x0000de00020c7a25 */ /* 0x000fc800078e0008 */
[----:B------:R-:W-:Y:S02]  /*1220*/  IMAD.IADD R13, R13, 0x1, R14 ;  /* 0x000000010d0d7824 */ /* 0x000fe400078e020e */
[----:B------:R-:W-:Y:S02]  /*1230*/  IMAD R16, R252, c[0x0][0x1a4], R16 ;  /* 0x00006900fc107a24 */ /* 0x000fe400078e0210 */
[C---:B------:R-:W-:Y:S02]  /*1240*/  IMAD R3, R2.reuse, c[0x0][0x1ac], R3 ;  /* 0x00006b0002037a24 */ /* 0x040fe400078e0203 */
[----:B------:R-:W-:-:S04]  /*1250*/  IMAD.WIDE.U32 R10, R2, c[0x0][0x1a8], R10 ;  /* 0x00006a00020a7a25 */ /* 0x000fc800078e000a */
[----:B------:R-:W-:Y:S01]  /*1260*/  IMAD.WIDE.U32 R14, R252, c[0x0][0x1a0], R6 ;  /* 0x00006800fc0e7a25 */ /* 0x000fe200078e0006 */
[----:B------:R-:W-:-:S03]  /*1270*/  LEA R210, P4, R10, c[0x0][0x160], 0x1 ;  /* 0x000058000ad27a11 */ /* 0x000fc600078808ff */
[----:B------:R-:W-:Y:S01]  /*1280*/  IMAD.WIDE.U32 R8, R252, c[0x0][0x198], R4 ;  /* 0x00006600fc087a25 */ /* 0x000fe200078e0004 */
[----:B------:R-:W-:Y:S02]  /*1290*/  IADD3 R5, R15, R16, RZ ;  /* 0x000000100f057210 */ /* 0x000fe40007ffe0ff */
[C---:B------:R-:W-:Y:S01]  /*12a0*/  LEA R6, P2, R14.reuse, c[0x0][0x170], 0x1 ;  /* 0x00005c000e067a11 */ /* 0x040fe200078408ff */
[----:B------:R-:W-:Y:S01]  /*12b0*/  IMAD.IADD R3, R11, 0x1, R3 ;  /* 0x000000010b037824 */ /* 0x000fe200078e0203 */
[----:B------:R-:W-:Y:S01]  /*12c0*/  MOV R15, c[0x0][0x1a0] ;  /* 0x00006800000f7a02 */ /* 0x000fe20000000f00 */
[----:B------:R-:W-:Y:S01]  /*12d0*/  IMAD.MOV.U32 R18, RZ, RZ, c[0x0][0x1a4] ;  /* 0x00006900ff127624 */ /* 0x000fe200078e00ff */
[----:B------:R-:W-:Y:S02]  /*12e0*/  LEA.HI.X R7, R14, c[0x0][0x174], R5, 0x1, P2 ;  /* 0x00005d000e077a11 */ /* 0x000fe400010f0c05 */
[----:B------:R-:W-:Y:S02]  /*12f0*/  LEA.HI.X R211, R10, c[0x0][0x164], R3, 0x1, P4 ;  /* 0x000059000ad37a11 */ /* 0x000fe400020f0c03 */
[----:B------:R-:W-:-:S04]  /*1300*/  LEA R14, P4, R15, R6, 0x6 ;  /* 0x000000060f0e7211 */ /* 0x000fc800078830ff */
[----:B------:R-:W-:Y:S02]  /*1310*/  LEA.HI.X R15, R15, R7, R18, 0x6, P4 ;  /* 0x000000070f0f7211 */ /* 0x000fe400020f3412 */
[----:B------:R-:W4:Y:S01]  /*1320*/  LDL R18, [R1+0x14] ;  /* 0x0000140001127983 */ /* 0x000f220000100800 */
[----:B------:R-:W-:Y:S01]  /*1330*/  ISETP.NE.AND P5, PT, RZ, UR4, PT ;  /* 0x00000004ff007c0c */ /* 0x000fe2000bfa5270 */
[----:B------:R-:W-:Y:S01]  /*1340*/  IMAD R17, R252, c[0x0][0x19c], R17 ;  /* 0x00006700fc117a24 */ /* 0x000fe200078e0211 */
[----:B------:R-:W-:-:S03]  /*1350*/  LEA R4, P1, R8, c[0x0][0x168], 0x1 ;  /* 0x00005a0008047a11 */ /* 0x000fc600078208ff */
[----:B------:R-:W-:Y:S01]  /*1360*/  IMAD.IADD R9, R9, 0x1, R17 ;  /* 0x0000000109097824 */ /* 0x000fe200078e0211 */
[----:B------:R-:W-:Y:S02]  /*1370*/  LEA R208, P3, R12, c[0x0][0x330], 0x1 ;  /* 0x0000cc000cd07a11 */ /* 0x000fe400078608ff */
[----:B------:R-:W-:Y:S02]  /*1380*/  MOV R11, c[0x0][0x370] ;  /* 0x0000dc00000b7a02 */ /* 0x000fe40000000f00 */
[----:B------:R-:W-:Y:S02]  /*1390*/  LEA.HI.X R5, R8, c[0x0][0x16c], R9, 0x1, P1 ;  /* 0x00005b0008057a11 */ /* 0x000fe400008f0c09 */
[----:B------:R-:W-:Y:S02]  /*13a0*/  MOV R9, c[0x0][0x190] ;  /* 0x0000640000097a02 */ /* 0x000fe40000000f00 */
[----:B------:R-:W-:Y:S01]  /*13b0*/  LEA.HI.X R209, R12, c[0x0][0x334], R13, 0x1, P3 ;  /* 0x0000cd000cd17a11 */ /* 0x000fe200018f0c0d */
[----:B------:R-:W-:Y:S01]  /*13c0*/  IMAD.MOV.U32 R13, RZ, RZ, c[0x0][0x374] ;  /* 0x0000dd00ff0d7624 */ /* 0x000fe200078e00ff */
[----:B------:R-:W-:Y:S01]  /*13d0*/  MOV R3, c[0x0][0x198] ;  /* 0x0000660000037a02 */ /* 0x000fe20000000f00 */
[----:B------:R-:W-:Y:S01]  /*13e0*/  IMAD.MOV.U32 R17, RZ, RZ, c[0x0][0x194] ;  /* 0x00006500ff117624 */ /* 0x000fe200078e00ff */
[----:B------:R-:W-:Y:S01]  /*13f0*/  LEA R12, P3, R11, R208, 0x6 ;  /* 0x000000d00b0c7211 */ /* 0x000fe200078630ff */
[----:B------:R-:W-:Y:S01]  /*1400*/  IMAD.MOV.U32 R16, RZ, RZ, c[0x0][0x19c] ;  /* 0x00006700ff107624 */ /* 0x000fe200078e00ff */
[----:B------:R-:W-:-:S02]  /*1410*/  LEA R10, P2, R9, R210, 0x6 ;  /* 0x000000d2090a7211 */ /* 0x000fc400078430ff */
[----:B------:R-:W-:Y:S02]  /*1420*/  LEA R8, P1, R3, R4, 0x6 ;  /* 0x0000000403087211 */ /* 0x000fe400078230ff */
[----:B------:R-:W-:Y:S02]  /*1430*/  LEA.HI.X R13, R11, R209, R13, 0x6, P3 ;  /* 0x000000d10b0d7211 */ /* 0x000fe400018f340d */
[----:B------:R-:W-:Y:S02]  /*1440*/  LEA.HI.X R11, R9, R211, R17, 0x6, P2 ;  /* 0x000000d3090b7211 */ /* 0x000fe400010f3411 */
[----:B------:R-:W-:Y:S02]  /*1450*/  LEA.HI.X R9, R3, R5, R16, 0x6, P1 ;  /* 0x0000000503097211 */ /* 0x000fe400008f3410 */
[----:B------:R-:W1:Y:S04]  /*1460*/  S2R R16, SR_TID.X ;  /* 0x0000000000107919 */ /* 0x000e680000002100 */
[----:B------:R-:W1:Y:S01]  /*1470*/  S2R R17, SR_TID.X ;  /* 0x0000000000117919 */ /* 0x000e620000002100 */
[----:B------:R-:W-:-:S02]  /*1480*/  ULDC UR5, c[0x0][0x22c] ;  /* 0x00008b0000057ab9 */ /* 0x000fc40000000800 */
[----:B------:R-:W-:Y:S02]  /*1490*/  ULDC UR4, c[0x0][0x1c0] ;  /* 0x0000700000047ab9 */ /* 0x000fe40000000800 */
[----:B------:R-:W-:Y:S01]  /*14a0*/  UIMAD UR10, UR5, UR4, URZ ;  /* 0x00000004050a72a4 */ /* 0x000fe2000f8e023f */
[----:B------:R-:W-:Y:S01]  /*14b0*/  IMAD R2, R2, c[0x0][0x22c], RZ ;  /* 0x00008b0002027a24 */ /* 0x000fe200078e02ff */
[----:B------:R-:W-:Y:S01]  /*14c0*/  USHF.R.S32.HI UR6, URZ, 0x1f, UR5 ;  /* 0x0000001f3f067899 */ /* 0x000fe20008011405 */
[----:B-1----:R-:W-:-:S04]  /*14d0*/  SHF.R.S32.HI R16, RZ, 0x1f, R16 ;  /* 0x0000001fff107819 */ /* 0x002fc80000011410 */
[----:B------:R-:W-:-:S04]  /*14e0*/  LEA.HI R16, R16, R17, RZ, 0x5 ;  /* 0x0000001110107211 */ /* 0x000fc800078f28ff */
[----:B------:R-:W-:Y:S01]  /*14f0*/  SHF.R.S32.HI R16, RZ, 0x5, R16 ;  /* 0x00000005ff107819 */ /* 0x000fe20000011410 */
[----:B------:R-:W-:Y:S02]  /*1500*/  USHF.L.U32 UR9, UR10, 0x6, URZ ;  /* 0x000000060a097899 */ /* 0x000fe4000800063f */
[----:B------:R-:W-:Y:S02]  /*1510*/  UIMAD.WIDE.U32 UR14, UR5, UR4, URZ ;  /* 0x00000004050e72a5 */ /* 0x000fe4000f8e003f */
[----:B------:R-:W-:Y:S02]  /*1520*/  UIMAD UR6, UR6, UR4, URZ ;  /* 0x00000004060672a4 */ /* 0x000fe4000f8e023f */
[----:B------:R-:W-:Y:S02]  /*1530*/  USHF.R.S32.HI UR4, URZ, 0x1f, UR9 ;  /* 0x0000001f3f047899 */ /* 0x000fe40008011409 */
[----:B------:R-:W-:-:S04]  /*1540*/  UIMAD UR6, UR8, UR5, UR6 ;  /* 0x00000005080672a4 */ /* 0x000fc8000f8e0206 */
[----:B------:R-:W-:Y:S01]  /*1550*/  UIADD3 UR6, UR15, UR6, URZ ;  /* 0x000000060f067290 */ /* 0x000fe2000fffe03f */
[----:B------:R-:W-:Y:S01]  /*1560*/  CS2R R94, SRZ ;  /* 0x00000000005e7805 */ /* 0x000fe2000001ff00 */
        /* <DEDUP_REMOVED lines=30> */
[----:B--2---:R-:W-:Y:S01]  /*1750*/  SHF.L.U32 R213, R19, 0x1, RZ ;  /* 0x0000000113d57819 */ /* 0x004fe200000006ff */
[----:B------:R-:W-:Y:S01]  /*1760*/  @P5 BAR.SYNC.DEFER_BLOCKING 0x0 ;  /* 0x0000000000005b1d */ /* 0x000fe20000010000 */
[----:B---3--:R-:W-:Y:S01]  /*1770*/  IMAD.SHL.U32 R236, R21, 0x4, RZ ;  /* 0x0000000415ec7824 */ /* 0x008fe200078e00ff */
[----:B------:R-:W-:-:S04]  /*1780*/  IADD3 R3, R19, 0x2000, RZ ;  /* 0x0000200013037810 */ /* 0x000fc80007ffe0ff */
[----:B------:R-:W-:Y:S01]  /*1790*/  @!PT LDS RZ, [RZ] ;  /* 0x00000000fffff984 */ /* 0x000fe20000000800 */
[----:B------:R-:W-:Y:S01]  /*17a0*/  @!PT LDS RZ, [RZ] ;  /* 0x00000000fffff984 */ /* 0x000fe20000000800 */
[----:B------:R-:W-:Y:S01]  /*17b0*/  @!PT LDS RZ, [RZ] ;  /* 0x00000000fffff984 */ /* 0x000fe20000000800 */
[----:B------:R1:W-:Y:S04]  /*17c0*/  LDGSTS.E.BYPASS.LTC128B.128 [R213+0x10000], [R6.64] ;  /* 0x1000000006d57fae */ /* 0x0003e8000b901d50 */
[----:B------:R1:W-:Y:S01]  /*17d0*/  LDGSTS.E.BYPASS.LTC128B.128 [R213+0x12000], [R6.64+0x80] ;  /* 0x1200008006d57fae */ /* 0x0003e2000b901d50 */
[----:B------:R-:W-:-:S03]  /*17e0*/  SEL R3, R3, R19, !P0 ;  /* 0x0000001303037207 */ /* 0x000fc60004000000 */
[----:B------:R2:W-:Y:S02]  /*17f0*/  LDGSTS.E.BYPASS.LTC128B.128 [R213+0x11000], [R14.64] ;  /* 0x110000000ed57fae */ /* 0x0005e4000b901d50 */
[----:B------:R-:W-:Y:S02]  /*1800*/  IMAD.SHL.U32 R212, R3, 0x2, RZ ;  /* 0x0000000203d47824 */ /* 0x000fe400078e00ff */
[----:B------:R2:W-:Y:S04]  /*1810*/  LDGSTS.E.BYPASS.LTC128B.128 [R213+0x13000], [R14.64+0x80] ;  /* 0x130000800ed57fae */ /* 0x0005e8000b901d50 */
[----:B------:R-:W0:Y:S04]  /*1820*/  LDGDEPBAR ;  /* 0x00000000000079af */ /* 0x000e280000000000 */
[----:B------:R2:W-:Y:S04]  /*1830*/  LDGSTS.E.BYPASS.LTC128B.128 [R213+0x8000], [R208.64] ;  /* 0x08000000d0d57fae */ /* 0x0005e8000b901d50 */
[----:B------:R2:W-:Y:S04]  /*1840*/  LDGSTS.E.BYPASS.LTC128B.128 [R213+0xa000], [R208.64+0x80] ;  /* 0x0a000080d0d57fae */ /* 0x0005e8000b901d50 */
[----:B------:R2:W-:Y:S01]  /*1850*/  LDGSTS.E.BYPASS.LTC128B.128 [R213+0x9000], [R12.64] ;  /* 0x090000000cd57fae */ /* 0x0005e2000b901d50 */
[----:B-1----:R-:W-:-:S03]  /*1860*/  IADD3 R6, P1, R236, R225, RZ ;  /* 0x000000e1ec067210 */ /* 0x002fc60007f3e0ff */
[----:B------:R2:W-:Y:S01]  /*1870*/  LDGSTS.E.BYPASS.LTC128B.128 [R213+0xb000], [R12.64+0x80] ;  /* 0x0b0000800cd57fae */ /* 0x0005e2000b901d50 */
[----:B------:R-:W-:-:S03]  /*1880*/  IADD3.X R7, R237, R224, RZ, P1, !PT ;  /* 0x000000e0ed077210 */ /* 0x000fc60000ffe4ff */
[----:B------:R2:W-:Y:S04]  /*1890*/  LDGSTS.E.BYPASS.LTC128B.128 [R212], [R210.64] ;  /* 0x00000000d2d47fae */ /* 0x0005e8000b901d50 */
[----:B------:R2:W-:Y:S04]  /*18a0*/  LDGSTS.E.BYPASS.LTC128B.128 [R212+0x2000], [R210.64+0x80] ;  /* 0x02000080d2d47fae */ /* 0x0005e8000b901d50 */
[----:B------:R1:W-:Y:S04]  /*18b0*/  LDGSTS.E.BYPASS.LTC128B.128 [R212+0x1000], [R10.64] ;  /* 0x010000000ad47fae */ /* 0x0003e8000b901d50 */
[----:B------:R1:W-:Y:S04]  /*18c0*/  LDGSTS.E.BYPASS.LTC128B.128 [R212+0x3000], [R10.64+0x80] ;  /* 0x030000800ad47fae */ /* 0x0003e8000b901d50 */
[----:B------:R3:W-:Y:S04]  /*18d0*/  LDGSTS.E.BYPASS.LTC128B.128 [R213+0xc000], [R4.64] ;  /* 0x0c00000004d57fae */ /* 0x0007e8000b901d50 */
[----:B------:R3:W-:Y:S04]  /*18e0*/  LDGSTS.E.BYPASS.LTC128B.128 [R213+0xe000], [R4.64+0x80] ;  /* 0x0e00008004d57fae */ /* 0x0007e8000b901d50 */
[----:B------:R1:W-:Y:S04]  /*18f0*/  LDGSTS.E.BYPASS.LTC128B.128 [R213+0xd000], [R8.64] ;  /* 0x0d00000008d57fae */ /* 0x0003e8000b901d50 */
[----:B------:R1:W-:Y:S04]  /*1900*/  LDGSTS.E.BYPASS.LTC128B.128 [R213+0xf000], [R8.64+0x80] ;  /* 0x0f00008008d57fae */ /* 0x0003e8000b901d50 */
[----:B------:R-:W0:Y:S04]  /*1910*/  LDGDEPBAR ;  /* 0x00000000000079af */ /* 0x000e280000000000 */
[----:B------:R1:W5:Y:S04]  /*1920*/  LDG.E R220, [R6.64] ;  /* 0x0000001006dc7981 */ /* 0x000368000c1e1900 */
[----:B------:R1:W5:Y:S01]  /*1930*/  LDG.E R219, [R6.64+0x20] ;  /* 0x0000201006db7981 */ /* 0x000362000c1e1900 */
[----:B------:R-:W-:Y:S01]  /*1940*/  ISETP.NE.U32.AND P1, PT, RZ, c[0x0][0x240], PT ;  /* 0x00009000ff007a0c */ /* 0x000fe20003f25070 */
[----:B----4-:R-:W-:-:S02]  /*1950*/  IMAD R3, R16, UR10, R18 ;  /* 0x0000000a10037c24 */ /* 0x010fc4000f8e0212 */
[----:B---3--:R-:W-:Y:S01]  /*1960*/  IMAD.WIDE R4, R0, 0x80, RZ ;  /* 0x0000008000047825 */ /* 0x008fe200078e02ff */
[----:B------:R-:W-:-:S04]  /*1970*/  DEPBAR.LE SB0, 0x1 ;  /* 0x000080400000791a */ /* 0x000fc80000000000 */
[----:B-1----:R-:W1:Y:S04]  /*1980*/  S2R R7, SR_CTAID.X ;  /* 0x0000000000077919 */ /* 0x002e680000002500 */
[----:B------:R-:W-:Y:S01]  /*1990*/  BAR.SYNC.DEFER_BLOCKING 0x0 ;  /* 0x0000000000007b1d */ /* 0x000fe20000010000 */
[----:B------:R-:W-:Y:S02]  /*19a0*/  ISETP.NE.AND.EX P1, PT, RZ, c[0x0][0x244], PT, P1 ;  /* 0x00009100ff007a0c */ /* 0x000fe40003f25310 */
[----:B------:R-:W-:Y:S02]  /*19b0*/  SHF.R.S32.HI R6, RZ, 0x1f, R2 ;  /* 0x0000001fff067819 */ /* 0x000fe40000011402 */
[----:B------:R-:W-:Y:S02]  /*19c0*/  SEL R9, R4, RZ, P1 ;  /* 0x000000ff04097207 */ /* 0x000fe40000800000 */
[----:B------:R-:W-:Y:S01]  /*19d0*/  SEL R8, R5, RZ, P1 ;  /* 0x000000ff05087207 */ /* 0x000fe20000800000 */
[----:B------:R-:W-:Y:S01]  /*19e0*/  IMAD.U32 R5, RZ, RZ, UR7 ;  /* 0x00000007ff057e24 */ /* 0x000fe2000f8e00ff */
[----:B------:R-:W-:-:S02]  /*19f0*/  MOV R4, UR11 ;  /* 0x0000000b00047c02 */ /* 0x000fc40008000f00 */
[----:B------:R-:W-:Y:S02]  /*1a00*/  IADD3 R2, P2, P1, R3, UR9, R2 ;  /* 0x0000000903027c10 */ /* 0x000fe4000f95e002 */
[----:B------:R-:W-:Y:S01]  /*1a10*/  SHF.R.S32.HI R3, RZ, 0x1f, R3 ;  /* 0x0000001fff037819 */ /* 0x000fe20000011403 */
[----:B-1----:R-:W-:-:S04]  /*1a20*/  IMAD.WIDE.U32 R10, R7, c[0x0][0x3d8], RZ ;  /* 0x0000f600070a7a25 */ /* 0x002fc800078e00ff */
[----:B------:R-:W-:Y:S01]  /*1a30*/  IMAD R7, R7, c[0x0][0x3dc], R11 ;  /* 0x0000f70007077a24 */ /* 0x000fe200078e020b */
[----:B------:R-:W-:Y:S01]  /*1a40*/  SEL R10, R10, RZ, P5 ;  /* 0x000000ff0a0a7207 */ /* 0x000fe20002800000 */
[----:B------:R-:W-:Y:S01]  /*1a50*/  IMAD.WIDE R4, R0, c[0x0][0x224], R4 ;  /* 0x0000890000047a25 */ /* 0x000fe200078e0204 */
[----:B------:R-:W-:Y:S01]  /*1a60*/  IADD3.X R3, R3, UR4, R6, P2, P1 ;  /* 0x0000000403037c10 */ /* 0x000fe200097e2406 */
[----:B------:R2:W1:Y:S01]  /*1a70*/  LDSM.16.M88.4 R104, [R188+0x10000] ;  /* 0x01000000bc68783b */ /* 0x0004620000000200 */
[----:B------:R-:W-:Y:S02]  /*1a80*/  IADD3 R2, P1, R10, R2, RZ ;  /* 0x000000020a027210 */ /* 0x000fe40007f3e0ff */
[----:B------:R-:W-:Y:S01]  /*1a90*/  SEL R6, R7, RZ, P5 ;  /* 0x000000ff07067207 */ /* 0x000fe20002800000 */
[----:B------:R2:W3:Y:S01]  /*1aa0*/  LDSM.16.M88.4 R108, [R188+0x10800] ;  /* 0x01080000bc6c783b */ /* 0x0004e20000000200 */
[----:B------:R-:W-:Y:S02]  /*1ab0*/  IADD3 R0, P2, R4, R9, RZ ;  /* 0x0000000904007210 */ /* 0x000fe40007f5e0ff */
[----:B------:R-:W-:Y:S01]  /*1ac0*/  IADD3.X R3, R6, R3, RZ, P1, !PT ;  /* 0x0000000306037210 */ /* 0x000fe20000ffe4ff */
[----:B------:R2:W4:Y:S01]  /*1ad0*/  LDSM.16.M88.4 R112, [R189+0x10000] ;  /* 0x01000000bd70783b */ /* 0x0005220000000200 */
[----:B------:R-:W-:Y:S01]  /*1ae0*/  IADD3 R6, -R223, c[0x0][0x214], R52 ;  /* 0x00008500df067a10 */ /* 0x000fe20007ffe134 */
[----:B------:R-:W-:-:S02]  /*1af0*/  IMAD.X R4, R5, 0x1, R8, P2 ;  /* 0x0000000105047824 */ /* 0x000fc400010e0608 */
[C---:B------:R-:W-:Y:S01]  /*1b00*/  IMAD R5, R0.reuse, UR6, RZ ;  /* 0x0000000600057c24 */ /* 0x040fe2000f8e02ff */
[----:B------:R2:W1:Y:S01]  /*1b10*/  LDSM.16.M88.4 R116, [R189+0x10800] ;  /* 0x01080000bd74783b */ /* 0x0004620000000200 */
[----:B------:R-:W-:Y:S01]  /*1b20*/  IMAD.WIDE.U32 R2, R0, UR14, R2 ;  /* 0x0000000e00027c25 */ /* 0x000fe2000f8e0002 */
[----:B------:R-:W-:Y:S02]  /*1b30*/  IADD3 R0, R6, -c[0x0][0x2e8], RZ ;  /* 0x8000ba0006007a10 */ /* 0x000fe40007ffe0ff */
[----:B------:R2:W1:Y:S01]  /*1b40*/  LDSM.16.M88.4 R120, [R190+0x10000] ;  /* 0x01000000be78783b */ /* 0x0004620000000200 */
[----:B------:R-:W-:Y:S01]  /*1b50*/  IMAD R4, R4, UR14, R5 ;  /* 0x0000000e04047c24 */ /* 0x000fe2000f8e0205 */
[----:B------:R-:W-:Y:S02]  /*1b60*/  SHF.R.S32.HI R5, RZ, 0x1f, R0 ;  /* 0x0000001fff057819 */ /* 0x000fe40000011400 */
[----:B------:R2:W1:Y:S02]  /*1b70*/  LDSM.16.M88.4 R124, [R190+0x10800] ;  /* 0x01080000be7c783b */ /* 0x0004640000000200 */
[----:B------:R-:W-:-:S02]  /*1b80*/  LEA.HI R5, R5, R0, RZ, 0x6 ;  /* 0x0000000005057211 */ /* 0x000fc400078f30ff */
[----:B------:R2:W1:Y:S02]  /*1b90*/  LDSM.16.M88.4 R128, [R203+0x10000] ;  /* 0x01000000cb80783b */ /* 0x0004640000000200 */
[----:B------:R-:W-:Y:S02]  /*1ba0*/  SHF.R.S32.HI R232, RZ, 0x6, R5 ;  /* 0x00000006ffe87819 */ /* 0x000fe40000011405 */
[----:B------:R-:W-:Y:S01]  /*1bb0*/  IADD3 R4, R3, R4, RZ ;  /* 0x0000000403047210 */ /* 0x000fe20007ffe0ff */
[----:B------:R2:W1:Y:S01]  /*1bc0*/  LDSM.16.M88.4 R132, [R203+0x10800] ;  /* 0x01080000cb84783b */ /* 0x0004620000000200 */
[C---:B------:R-:W-:Y:S02]  /*1bd0*/  LEA R206, P1, R2.reuse, c[0x0][0x350], 0x2 ;  /* 0x0000d40002ce7a11 */ /* 0x040fe400078210ff */
[----:B------:R-:W-:Y:S01]  /*1be0*/  IMNMX R232, RZ, R232, !PT ;  /* 0x000000e8ffe87217 */ /* 0x000fe20007800200 */
[----:B------:R2:W1:Y:S01]  /*1bf0*/  LDSM.16.M88.4 R136, [R188+0x12000] ;  /* 0x01200000bc88783b */ /* 0x0004620000000200 */
[----:B------:R-:W-:-:S02]  /*1c00*/  LEA.HI.X R207, R2, c[0x0][0x354], R4, 0x2, P1 ;  /* 0x0000d50002cf7a11 */ /* 0x000fc400008f1404 */
[----:B------:R-:W-:Y:S01]  /*1c10*/  ISETP.LT.AND P1, PT, R232, UR12, PT ;  /* 0x0000000ce8007c0c */ /* 0x000fe2000bf21270 */
[----:B------:R2:W1:Y:S01]  /*1c20*/  LDSM.16.M88.4 R140, [R188+0x12800] ;  /* 0x01280000bc8c783b */ /* 0x0004620000000200 */
[----:B------:R-:W-:-:S03]  /*1c30*/  IADD3 R0, R20, UR11, RZ ;  /* 0x0000000b14007c10 */ /* 0x000fc6000fffe0ff */
[----:B------:R2:W1:Y:S01]  /*1c40*/  LDSM.16.M88.4 R144, [R189+0x12000] ;  /* 0x01200000bd90783b */ /* 0x0004620000000200 */
[----:B------:R-:W-:-:S03]  /*1c50*/  CS2R R20, SRZ ;  /* 0x0000000000147805 */ /* 0x000fc6000001ff00 */
[----:B------:R2:W1:Y:S01]  /*1c60*/  LDSM.16.M88.4 R148, [R189+0x12800] ;  /* 0x01280000bd94783b */ /* 0x0004620000000200 */
[----:B------:R-:W-:-:S03]  /*1c70*/  IMAD.WIDE R2, R0, R53, c[0x0][0x3c8] ;  /* 0x0000f20000027625 */ /* 0x000fc600078e0235 */
[----:B------:R2:W1:Y:S04]  /*1c80*/  LDSM.16.M88.4 R152, [R190+0x12000] ;  /* 0x01200000be98783b */ /* 0x0004680000000200 */
[----:B------:R2:W1:Y:S04]  /*1c90*/  LDSM.16.M88.4 R156, [R190+0x12800] ;  /* 0x01280000be9c783b */ /* 0x0004680000000200 */
[----:B------:R2:W1:Y:S04]  /*1ca0*/  LDSM.16.M88.4 R160, [R203+0x12000] ;  /* 0x01200000cba0783b */ /* 0x0004680000000200 */
[----:B------:R2:W1:Y:S01]  /*1cb0*/  LDSM.16.M88.4 R164, [R203+0x12800] ;  /* 0x01280000cba4783b */ /* 0x0004620000000200 */
[----:B------:R-:W-:Y:S05]  /*1cc0*/  @!P1 BRA `(.L_x_51) ;  /* 0x0000267000009947 */ /* 0x000fea0003800000 */
[----:B---34-:R-:W3:Y:S01]  /*1cd0*/  LDL R11, [R1+0x18] ;  /* 0x00001800010b7983 */ /* 0x018ee20000100800 */
[----:B------:R-:W-:Y:S01]  /*1ce0*/  IMAD.MOV.U32 R222, RZ, RZ, R2 ;  /* 0x000000ffffde7224 */ /* 0x000fe200078e0002 */
[----:B------:R-:W-:Y:S01]  /*1cf0*/  IADD3 R0, R202, 0x2000, RZ ;  /* 0x00002000ca007810 */ /* 0x000fe20007ffe0ff */
[----:B------:R-:W-:Y:S01]  /*1d00*/  IMAD.MOV.U32 R201, RZ, RZ, 0x20 ;  /* 0x00000020ffc97424 */ /* 0x000fe200078e00ff */
[----:B------:R-:W-:Y:S01]  /*1d10*/  IADD3 R2, R204, 0x2000, RZ ;  /* 0x00002000cc027810 */ /* 0x000fe20007ffe0ff */
[----:B------:R-:W-:Y:S01]  /*1d20*/  IMAD.MOV.U32 R192, RZ, RZ, 0x40 ;  /* 0x00000040ffc07424 */ /* 0x000fe200078e00ff */
[----:B------:R-:W-:Y:S01]  /*1d30*/  SEL R0, R0, R202, !P0 ;  /* 0x000000ca00007207 */ /* 0x000fe20004000000 */
[----:B------:R-:W-:Y:S01]  /*1d40*/  IMAD.MOV.U32 R221, RZ, RZ, R3 ;  /* 0x000000ffffdd7224 */ /* 0x000fe200078e0003 */
[----:B------:R-:W-:Y:S01]  /*1d50*/  SEL R2, R2, R204, !P0 ;  /* 0x000000cc02027207 */ /* 0x000fe20004000000 */
[----:B------:R-:W-:Y:S01]  /*1d60*/  IMAD.MOV.U32 R95, RZ, RZ, RZ ;  /* 0x000000ffff5f7224 */ /* 0x000fe200078e00ff */
[----:B------:R-:W-:Y:S01]  /*1d70*/  IADD3 R239, R52, c[0x0][0x214], RZ ;  /* 0x0000850034ef7a10 */ /* 0x000fe20007ffe0ff */
[----:B------:R-:W-:-:S02]  /*1d80*/  IMAD.SHL.U32 R184, R0, 0x2, RZ ;  /* 0x0000000200b87824 */ /* 0x000fc400078e00ff */
[----:B------:R-:W-:Y:S01]  /*1d90*/  IMAD.SHL.U32 R187, R2, 0x2, RZ ;  /* 0x0000000202bb7824 */ /* 0x000fe200078e00ff */
[----:B------:R-:W-:Y:S02]  /*1da0*/  IADD3 R239, -R223, 0x40, R239 ;  /* 0x00000040dfef7810 */ /* 0x000fe40007ffe1ef */
[----:B---3--:R-:W-:-:S05]  /*1db0*/  R2P PR, R11, 0x6 ;  /* 0x000000060b007804 */ /* 0x008fca0000000000 */
[----:B------:R-:W-:Y:S02]  /*1dc0*/  SEL R201, R201, 0xffffffe0, !P1 ;  /* 0xffffffe0c9c97807 */ /* 0x000fe40004800000 */
[----:B------:R-:W-:Y:S02]  /*1dd0*/  SEL R192, R192, 0xffffffc0, !P2 ;  /* 0xffffffc0c0c07807 */ /* 0x000fe40005000000 */
[----:B------:R-:W-:Y:S01]  /*1de0*/  IMAD.MOV.U32 R0, RZ, RZ, c[0x0][0x22c] ;  /* 0x00008b00ff007624 */ /* 0x000fe200078e00ff */
[----:B------:R-:W-:Y:S01]  /*1df0*/  SHF.L.U32 R193, R204, 0x1, RZ ;  /* 0x00000001ccc17819 */ /* 0x000fe200000006ff */
[C---:B------:R-:W-:Y:S01]  /*1e00*/  IMAD.IADD R196, R194.reuse, 0x1, R201 ;  /* 0x00000001c2c47824 */ /* 0x040fe200078e02c9 */
[----:B------:R-:W-:Y:S01]  /*1e10*/  IADD3 R199, R194, R192, RZ ;  /* 0x000000c0c2c77210 */ /* 0x000fe20007ffe0ff */
[----:B------:R-:W-:Y:S01]  /*1e20*/  IMAD R0, R0, c[0x0][0x1c0], RZ ;  /* 0x0000700000007a24 */ /* 0x000fe200078e02ff */
[----:B------:R-:W-:Y:S01]  /*1e30*/  IADD3 R198, R192, R193, RZ ;  /* 0x000000c1c0c67210 */ /* 0x000fe20007ffe0ff */
[----:B------:R-:W-:Y:S02]  /*1e40*/  IMAD.IADD R195, R201, 0x1, R193 ;  /* 0x00000001c9c37824 */ /* 0x000fe400078e02c1 */
[C---:B------:R-:W-:Y:S01]  /*1e50*/  IMAD.SHL.U32 R214, R0.reuse, 0x8, RZ ;  /* 0x0000000800d67824 */ /* 0x040fe200078e00ff */
[----:B------:R-:W-:Y:S01]  /*1e60*/  SHF.L.U32 R240, R0, 0x4, RZ ;  /* 0x0000000400f07819 */ /* 0x000fe200000006ff */
[C---:B------:R-:W-:Y:S01]  /*1e70*/  IMAD.IADD R200, R192.reuse, 0x1, R196 ;  /* 0x00000001c0c87824 */ /* 0x040fe200078e02c4 */
[----:B------:R-:W-:-:S02]  /*1e80*/  IADD3 R197, R192, R195, RZ ;  /* 0x000000c3c0c57210 */ /* 0x000fc40007ffe0ff */
[C---:B------:R-:W-:Y:S02]  /*1e90*/  IADD3 R249, R240.reuse, 0x40, RZ ;  /* 0x00000040f0f97810 */ /* 0x040fe40007ffe0ff */
[C---:B------:R-:W-:Y:S02]  /*1ea0*/  IADD3 R250, R240.reuse, 0x20, RZ ;  /* 0x00000020f0fa7810 */ /* 0x040fe40007ffe0ff */
[----:B------:R-:W-:Y:S01]  /*1eb0*/  IADD3 R248, R240, 0x60, RZ ;  /* 0x00000060f0f87810 */ /* 0x000fe20007ffe0ff */
[C---:B------:R-:W-:Y:S01]  /*1ec0*/  IMAD.IADD R242, R214.reuse, 0x1, R249 ;  /* 0x00000001d6f27824 */ /* 0x040fe200078e02f9 */
[C---:B------:R-:W-:Y:S02]  /*1ed0*/  IADD3 R243, R214.reuse, R250, RZ ;  /* 0x000000fad6f37210 */ /* 0x040fe40007ffe0ff */
[C---:B------:R-:W-:Y:S02]  /*1ee0*/  IADD3 R241, R214.reuse, R248, RZ ;  /* 0x000000f8d6f17210 */ /* 0x040fe40007ffe0ff */
[C---:B------:R-:W-:Y:S01]  /*1ef0*/  IADD3 R3, R214.reuse, R242, RZ ;  /* 0x000000f2d6037210 */ /* 0x040fe20007ffe0ff */
[----:B------:R-:W-:-:S02]  /*1f00*/  IMAD.IADD R4, R214, 0x1, R243 ;  /* 0x00000001d6047824 */ /* 0x000fc400078e02f3 */
[C---:B------:R-:W-:Y:S02]  /*1f10*/  IMAD.IADD R2, R214.reuse, 0x1, R241 ;  /* 0x00000001d6027824 */ /* 0x040fe400078e02f1 */
[C---:B------:R-:W-:Y:S01]  /*1f20*/  IMAD.IADD R229, R214.reuse, 0x1, R3 ;  /* 0x00000001d6e57824 */ /* 0x040fe200078e0203 */
[C---:B------:R-:W-:Y:S02]  /*1f30*/  IADD3 R231, R214.reuse, R4, RZ ;  /* 0x00000004d6e77210 */ /* 0x040fe40007ffe0ff */
[C---:B------:R-:W-:Y:S02]  /*1f40*/  IADD3 R227, R214.reuse, R2, RZ ;  /* 0x00000002d6e37210 */ /* 0x040fe40007ffe0ff */
[C---:B------:R-:W-:Y:S01]  /*1f50*/  IADD3 R228, R214.reuse, R229, RZ ;  /* 0x000000e5d6e47210 */ /* 0x040fe20007ffe0ff */
[C---:B------:R-:W-:Y:S02]  /*1f60*/  IMAD.IADD R230, R214.reuse, 0x1, R231 ;  /* 0x00000001d6e67824 */ /* 0x040fe400078e02e7 */
[C---:B------:R-:W-:Y:S01]  /*1f70*/  IMAD.IADD R226, R214.reuse, 0x1, R227 ;  /* 0x00000001d6e27824 */ /* 0x040fe200078e02e3 */
[C---:B------:R-:W-:Y:S01]  /*1f80*/  IADD3 R234, R214.reuse, R228, RZ ;  /* 0x000000e4d6ea7210 */ /* 0x040fe20007ffe0ff */
[----:B------:R-:W-:-:S02]  /*1f90*/  IMAD.IADD R235, R214, 0x1, R230 ;  /* 0x00000001d6eb7824 */ /* 0x000fc400078e02e6 */
[----:B------:R-:W-:Y:S02]  /*1fa0*/  IMAD.IADD R233, R214, 0x1, R226 ;  /* 0x00000001d6e97824 */ /* 0x000fe400078e02e2 */
.L_x_54:
[----:B------:R-:W0:Y:S01]  /*1fb0*/  LDGDEPBAR ;  /* 0x00000000000079af */ /* 0x000e220000000000 */
[C---:B------:R-:W-:Y:S01]  /*1fc0*/  IMAD.IADD R0, R187.reuse, 0x1, R201 ;  /* 0x00000001bb007824 */ /* 0x040fe200078e02c9 */
[----:B-----5:R-:W-:Y:S01]  /*1fd0*/  FSETP.NEU.FTZ.AND P0, PT, R220, -INF , PT ;  /* 0xff800000dc00780b */ /* 0x020fe20003f1d000 */
[--C-:B------:R-:W-:Y:S01]  /*1fe0*/  IMAD.IADD R3, R187, 0x1, R192.reuse ;  /* 0x00000001bb037824 */ /* 0x100fe200078e02c0 */
[C---:B------:R-:W-:Y:S01]  /*1ff0*/  ISETP.GT.AND P4, PT, R205.reuse, R232, PT ;  /* 0x000000e8cd00720c */ /* 0x040fe20003f84270 */
[----:B------:R-:W-:Y:S02]  /*2000*/  IMAD.IADD R2, R0, 0x1, R192 ;  /* 0x0000000100027824 */ /* 0x000fe400078e02c0 */
[----:B------:R-:W-:Y:S04]  /*2010*/  IMAD.MOV.U32 R170, RZ, RZ, c[0x0][0x1c0] ;  /* 0x00007000ffaa7624 */ /* 0x000fe800078e00ff */
[----:B------:R-:W-:Y:S04]  /*2020*/  IMAD R170, R170, c[0x0][0x22c], RZ ;  /* 0x00008b00aaaa7a24 */ /* 0x000fe800078e02ff */
[----:B------:R-:W-:Y:S01]  /*2030*/  IMAD.U32 R170, R170, -0x40, RZ ;  /* 0xffffffc0aaaa7824 */ /* 0x000fe200078e00ff */
[----:B------:R-:W-:Y:S04]  /*2040*/  DEPBAR.LE SB0, 0x0 ;  /* 0x000080000000791a */ /* 0x000fe80000000000 */
[----:B------:R-:W-:Y:S08]  /*2050*/  BAR.SYNC.DEFER_BLOCKING 0x0 ;  /* 0x0000000000007b1d */ /* 0x000ff00000010000 */
[----:B------:R-:W-:Y:S08]  /*2060*/  LDSM.16.M88.4 R16, [R187] ;  /* 0x00000000bb10783b */ /* 0x000ff00000000200 */
[----:B------:R-:W3:Y:S08]  /*2070*/  LDSM.16.M88.4 R8, [R188+0xc000] ;  /* 0x00c00000bc08783b */ /* 0x000ef00000000200 */
[----:B------:R-:W4:Y:S08]  /*2080*/  LDSM.16.M88.4 R52, [R188+0xc800] ;  /* 0x00c80000bc34783b */ /* 0x000f300000000200 */
[----:B------:R-:W-:Y:S08]  /*2090*/  LDSM.16.M88.4 R56, [R0] ;  /* 0x000000000038783b */ /* 0x000ff00000000200 */
[----:B------:R-:W2:Y:S08]  /*20a0*/  LDSM.16.M88.4 R60, [R189+0xc000] ;  /* 0x00c00000bd3c783b */ /* 0x000eb00000000200 */
[----:B------:R-:W1:Y:S01]  /*20b0*/  LDSM.16.M88.4 R64, [R189+0xc800] ;  /* 0x00c80000bd40783b */ /* 0x000e620000000200 */
[C---:B---3--:R-:W-:Y:S07]  /*20c0*/  HMMA.16816.F32.BF16 R4, R16.reuse, R8, RZ ;  /* 0x000000081004723c */ /* 0x048fee00000418ff */
[----:B------:R-:W-:Y:S01]  /*20d0*/  LDSM.16.M88.4 R100, [R190+0xc000] ;  /* 0x00c00000be64783b */ /* 0x000fe20000000200 */
[C---:B------:R-:W-:Y:S08]  /*20e0*/  HMMA.16816.F32.BF16 R8, R16.reuse, R10, RZ ;  /* 0x0000000a1008723c */ /* 0x040ff000000418ff */
[C---:B--2-4-:R-:W-:Y:S08]  /*20f0*/  HMMA.16816.F32.BF16 R12, R16.reuse, R52, RZ ;  /* 0x00000034100c723c */ /* 0x054ff000000418ff */
[----:B------:R-:W-:Y:S01]  /*2100*/  HMMA.16816.F32.BF16 R16, R16, R54, RZ ;  /* 0x000000361010723c */ /* 0x000fe200000418ff */
[----:B------:R-:W2:Y:S07]  /*2110*/  LDSM.16.M88.4 R52, [R3] ;  /* 0x000000000334783b */ /* 0x000eae0000000200 */
[C---:B------:R-:W-:Y:S08]  /*2120*/  HMMA.16816.F32.BF16 R4, R56.reuse, R60, R4 ;  /* 0x0000003c3804723c */ /* 0x040ff00000041804 */
[C---:B------:R-:W-:Y:S01]  /*2130*/  HMMA.16816.F32.BF16 R8, R56.reuse, R62, R8 ;  /* 0x0000003e3808723c */ /* 0x040fe20000041808 */
[----:B------:R-:W3:Y:S07]  /*2140*/  LDSM.16.M88.4 R60, [R190+0xc800] ;  /* 0x00c80000be3c783b */ /* 0x000eee0000000200 */
[C---:B-1----:R-:W-:Y:S08]  /*2150*/  HMMA.16816.F32.BF16 R12, R56.reuse, R64, R12 ;  /* 0x00000040380c723c */ /* 0x042ff0000004180c */
[----:B------:R-:W-:Y:S01]  /*2160*/  HMMA.16816.F32.BF16 R16, R56, R66, R16 ;  /* 0x000000423810723c */ /* 0x000fe20000041810 */
[----:B------:R-:W-:Y:S07]  /*2170*/  LDSM.16.M88.4 R56, [R2] ;  /* 0x000000000238783b */ /* 0x000fee0000000200 */
[C---:B--2---:R-:W-:Y:S01]  /*2180*/  HMMA.16816.F32.BF16 R4, R52.reuse, R100, R4 ;  /* 0x000000643404723c */ /* 0x044fe20000041804 */
[----:B------:R-:W1:Y:S07]  /*2190*/  LDSM.16.M88.4 R64, [R191+0xc000] ;  /* 0x00c00000bf40783b */ /* 0x000e6e0000000200 */
[C---:B------:R-:W-:Y:S01]  /*21a0*/  HMMA.16816.F32.BF16 R8, R52.reuse, R102, R8 ;  /* 0x000000663408723c */ /* 0x040fe20000041808 */
[----:B------:R-:W2:Y:S07]  /*21b0*/  LDSM.16.M88.4 R100, [R191+0xc800] ;  /* 0x00c80000bf64783b */ /* 0x000eae0000000200 */
[C---:B---3--:R-:W-:Y:S08]  /*21c0*/  HMMA.16816.F32.BF16 R12, R52.reuse, R60, R12 ;  /* 0x0000003c340c723c */ /* 0x048ff0000004180c */
[----:B------:R-:W-:Y:S01]  /*21d0*/  HMMA.16816.F32.BF16 R16, R52, R62, R16 ;  /* 0x0000003e3410723c */ /* 0x000fe20000041810 */
[----:B------:R-:W-:Y:S08]  /*21e0*/  LDSM.16.M88.4 R52, [R187+0x2000] ;  /* 0x00200000bb34783b */ /* 0x000ff00000000200 */
[----:B------:R-:W3:Y:S01]  /*21f0*/  LDSM.16.M88.4 R60, [R188+0xe000] ;  /* 0x00e00000bc3c783b */ /* 0x000ee20000000200 */
[C---:B-1----:R-:W-:Y:S08]  /*2200*/  HMMA.16816.F32.BF16 R4, R56.reuse, R64, R4 ;  /* 0x000000403804723c */ /* 0x042ff00000041804 */
[C---:B------:R-:W-:Y:S01]  /*2210*/  HMMA.16816.F32.BF16 R8, R56.reuse, R66, R8 ;  /* 0x000000423808723c */ /* 0x040fe20000041808 */
[----:B------:R-:W1:Y:S07]  /*2220*/  LDSM.16.M88.4 R64, [R188+0xe800] ;  /* 0x00e80000bc40783b */ /* 0x000e6e0000000200 */
[C---:B--2---:R-:W-:Y:S08]  /*2230*/  HMMA.16816.F32.BF16 R12, R56.reuse, R100, R12 ;  /* 0x00000064380c723c */ /* 0x044ff0000004180c */
[----:B------:R-:W-:Y:S01]  /*2240*/  HMMA.16816.F32.BF16 R16, R56, R102, R16 ;  /* 0x000000663810723c */ /* 0x000fe20000041810 */
[----:B------:R2:W-:Y:S07]  /*2250*/  LDSM.16.M88.4 R56, [R0+0x2000] ;  /* 0x002000000038783b */ /* 0x0005ee0000000200 */
[C---:B---3--:R-:W-:Y:S01]  /*2260*/  HMMA.16816.F32.BF16 R4, R52.reuse, R60, R4 ;  /* 0x0000003c3404723c */ /* 0x048fe20000041804 */
[----:B------:R-:W-:Y:S07]  /*2270*/  LDSM.16.M88.4 R100, [R189+0xe800] ;  /* 0x00e80000bd64783b */ /* 0x000fee0000000200 */
[C---:B------:R-:W-:Y:S01]  /*2280*/  HMMA.16816.F32.BF16 R8, R52.reuse, R62, R8 ;  /* 0x0000003e3408723c */ /* 0x040fe20000041808 */
[----:B------:R-:W3:Y:S03]  /*2290*/  LDSM.16.M88.4 R60, [R189+0xe000] ;  /* 0x00e00000bd3c783b */ /* 0x000ee60000000200 */
[----:B--2---:R-:W-:Y:S04]  /*22a0*/  IMAD.SHL.U32 R0, R205, 0x40, RZ ;  /* 0x00000040cd007824 */ /* 0x004fe800078e00ff */
[C---:B-1----:R-:W-:Y:S03]  /*22b0*/  HMMA.16816.F32.BF16 R12, R52.reuse, R64, R12 ;  /* 0x00000040340c723c */ /* 0x042fe6000004180c */
[C---:B------:R-:W-:Y:S05]  /*22c0*/  ISETP.GE.AND P2, PT, R0.reuse, R239, PT ;  /* 0x000000ef0000720c */ /* 0x040fea0003f46270 */
[----:B------:R-:W-:Y:S01]  /*22d0*/  HMMA.16816.F32.BF16 R16, R52, R66, R16 ;  /* 0x000000423410723c */ /* 0x000fe20000041810 */
[----:B------:R-:W-:Y:S08]  /*22e0*/  LDSM.16.M88.4 R52, [R3+0x2000] ;  /* 0x002000000334783b */ /* 0x000ff00000000200 */
[----:B------:R-:W1:Y:S01]  /*22f0*/  LDSM.16.M88.4 R64, [R190+0xe000] ;  /* 0x00e00000be40783b */ /* 0x000e620000000200 */
[C---:B---3--:R-:W-:Y:S08]  /*2300*/  HMMA.16816.F32.BF16 R4, R56.reuse, R60, R4 ;  /* 0x0000003c3804723c */ /* 0x048ff00000041804 */
[C---:B------:R-:W-:Y:S01]  /*2310*/  HMMA.16816.F32.BF16 R8, R56.reuse, R62, R8 ;  /* 0x0000003e3808723c */ /* 0x040fe20000041808 */
[----:B------:R-:W2:Y:S07]  /*2320*/  LDSM.16.M88.4 R60, [R190+0xe800] ;  /* 0x00e80000be3c783b */ /* 0x000eae0000000200 */
[C---:B------:R-:W-:Y:S08]  /*2330*/  HMMA.16816.F32.BF16 R12, R56.reuse, R100, R12 ;  /* 0x00000064380c723c */ /* 0x040ff0000004180c */
[----:B------:R-:W-:Y:S01]  /*2340*/  HMMA.16816.F32.BF16 R16, R56, R102, R16 ;  /* 0x000000663810723c */ /* 0x000fe20000041810 */
[----:B------:R3:W-:Y:S07]  /*2350*/  LDSM.16.M88.4 R56, [R2+0x2000] ;  /* 0x002000000238783b */ /* 0x0007ee0000000200 */
[C---:B-1----:R-:W-:Y:S01]  /*2360*/  HMMA.16816.F32.BF16 R4, R52.reuse, R64, R4 ;  /* 0x000000403404723c */ /* 0x042fe20000041804 */
[----:B------:R-:W1:Y:S07]  /*2370*/  LDSM.16.M88.4 R100, [R191+0xe000] ;  /* 0x00e00000bf64783b */ /* 0x000e6e0000000200 */
[C---:B------:R-:W-:Y:S04]  /*2380*/  HMMA.16816.F32.BF16 R8, R52.reuse, R66, R8 ;  /* 0x000000423408723c */ /* 0x040fe80000041808 */
[----:B---3--:R-:W-:Y:S04]  /*2390*/  @!P2 IADD3 R2, R0, R246, R223 ;  /* 0x000000f60002a210 */ /* 0x008fe80007ffe0df */
[C---:B--2---:R-:W-:Y:S04]  /*23a0*/  HMMA.16816.F32.BF16 R12, R52.reuse, R60, R12 ;  /* 0x0000003c340c723c */ /* 0x044fe8000004180c */
[----:B------:R-:W-:Y:S01]  /*23b0*/  @!P2 IADD3 R3, R2, 0x8, RZ ;  /* 0x000000080203a810 */ /* 0x000fe20007ffe0ff */
[----:B------:R-:W-:Y:S02]  /*23c0*/  @!P2 IMAD R0, R238, 0x40, R247 ;  /* 0x00000040ee00a824 */ /* 0x000fe400078e02f7 */
[----:B------:R-:W-:Y:S01]  /*23d0*/  @!P2 IMNMX R61, R2, R223, PT ;  /* 0x000000df023da217 */ /* 0x000fe20003800200 */
[----:B------:R-:W-:Y:S01]  /*23e0*/  HMMA.16816.F32.BF16 R16, R52, R62, R16 ;  /* 0x0000003e3410723c */ /* 0x000fe20000041810 */
[----:B------:R-:W2:Y:S02]  /*23f0*/  LDSM.16.M88.4 R52, [R191+0xe800] ;  /* 0x00e80000bf34783b */ /* 0x000ea40000000200 */
[----:B------:R-:W-:Y:S01]  /*2400*/  @!P2 ISETP.GE.AND P1, PT, R0, R61, PT ;  /* 0x0000003d0000a20c */ /* 0x000fe20003f26270 */
[----:B------:R-:W-:Y:S01]  /*2410*/  FMUL.FTZ R60, R220, 1.4426950216293334961 ;  /* 0x3fb8aa3bdc3c7820 */ /* 0x000fe20000410000 */
[----:B------:R-:W-:Y:S01]  /*2420*/  @!P2 IMNMX R3, R3, R223, PT ;  /* 0x000000df0303a217 */ /* 0x000fe20003800200 */
[----:B------:R-:W-:Y:S01]  /*2430*/  FMUL.FTZ R2, R219, 1.4426950216293334961 ;  /* 0x3fb8aa3bdb027820 */ /* 0x000fe20000410000 */
[----:B------:R-:W-:Y:S02]  /*2440*/  @!P2 IADD3 R62, R0, 0x1, RZ ;  /* 0x00000001003ea810 */ /* 0x000fe40007ffe0ff */
[----:B------:R-:W-:Y:S02]  /*2450*/  FSEL R60, R60, RZ, P0 ;  /* 0x000000ff3c3c7208 */ /* 0x000fe40000000000 */
[----:B------:R-:W-:Y:S01]  /*2460*/  @!P2 ISETP.GE.AND P0, PT, R62, R61, PT ;  /* 0x0000003d3e00a20c */ /* 0x000fe20003f06270 */
[C---:B-1----:R-:W-:Y:S08]  /*2470*/  HMMA.16816.F32.BF16 R4, R56.reuse, R100, R4 ;  /* 0x000000643804723c */ /* 0x042ff00000041804 */
[C---:B------:R-:W-:Y:S11]  /*2480*/  HMMA.16816.F32.BF16 R8, R56.reuse, R102, R8 ;  /* 0x000000663808723c */ /* 0x040ff60000041808 */
[----:B------:R-:W-:Y:S05]  /*2490*/  @!UPT UIADD3 URZ, URZ, URZ, URZ ;  /* 0x0000003f3f3ff290 */ /* 0x000fea000fffe03f */
[----:B------:R-:W-:Y:S01]  /*24a0*/  @!P2 FSEL R4, R4, -INF , !P1 ;  /* 0xff8000000404a808 */ /* 0x000fe20004800000 */
[C---:B--2---:R-:W-:Y:S03]  /*24b0*/  HMMA.16816.F32.BF16 R12, R56.reuse, R52, R12 ;  /* 0x00000034380c723c */ /* 0x044fe6000004180c */
[----:B------:R-:W-:Y:S01]  /*24c0*/  @!P2 FSEL R5, R5, -INF , !P0 ;  /* 0xff8000000505a808 */ /* 0x000fe20004000000 */
[--C-:B------:R-:W-:Y:S01]  /*24d0*/  FFMA.FTZ R4, R4, c[0x0][0x23c], -R60.reuse ;  /* 0x00008f0004047a23 */ /* 0x100fe2000001083c */
[----:B------:R-:W-:Y:S02]  /*24e0*/  FSETP.NEU.FTZ.AND P0, PT, R219, -INF , PT ;  /* 0xff800000db00780b */ /* 0x000fe40003f1d000 */
[-C--:B------:R-:W-:Y:S01]  /*24f0*/  @!P2 ISETP.GE.AND P1, PT, R0, R3.reuse, PT ;  /* 0x000000030000a20c */ /* 0x080fe20003f26270 */
[----:B------:R-:W-:Y:S01]  /*2500*/  HMMA.16816.F32.BF16 R16, R56, R54, R16 ;  /* 0x000000363810723c */ /* 0x000fe20000041810 */
[----:B------:R1:W-:Y:S03]  /*2510*/  MUFU.EX2 R103, R4 ;  /* 0x0000000400677308 */ /* 0x0003e60000000800 */
[----:B------:R-:W-:Y:S01]  /*2520*/  FFMA.FTZ R5, R5, c[0x0][0x23c], -R60 ;  /* 0x00008f0005057a23 */ /* 0x000fe2000001083c */
[----:B------:R-:W-:Y:S02]  /*2530*/  FSEL R2, R2, RZ, P0 ;  /* 0x000000ff02027208 */ /* 0x000fe40000000000 */
[----:B------:R-:W-:Y:S02]  /*2540*/  @!P2 ISETP.GE.AND P0, PT, R62, R3, PT ;  /* 0x000000033e00a20c */ /* 0x000fe40003f06270 */
[----:B------:R-:W-:Y:S02]  /*2550*/  @!P2 FSEL R6, R6, -INF , !P1 ;  /* 0xff8000000606a808 */ /* 0x000fe40004800000 */
[----:B------:R2:W3:Y:S01]  /*2560*/  MUFU.EX2 R102, R5 ;  /* 0x0000000500667308 */ /* 0x0004e20000000800 */
[----:B------:R-:W-:Y:S02]  /*2570*/  @!P2 FSEL R7, R7, -INF , !P0 ;  /* 0xff8000000707a808 */ /* 0x000fe40004000000 */
[--C-:B------:R-:W-:Y:S03]  /*2580*/  FFMA.FTZ R6, R6, c[0x0][0x23c], -R2.reuse ;  /* 0x00008f0006067a23 */ /* 0x100fe60000010802 */
[----:B------:R-:W-:Y:S04]  /*2590*/  FFMA.FTZ R7, R7, c[0x0][0x23c], -R2 ;  /* 0x00008f0007077a23 */ /* 0x000fe80000010802 */
[----:B------:R-:W-:Y:S01]  /*25a0*/  MUFU.EX2 R169, R6 ;  /* 0x0000000600a97308 */ /* 0x000fe20000000800 */
[----:B-1----:R-:W-:Y:S04]  /*25b0*/  @!P2 IADD3 R4, R0, 0x8, RZ ;  /* 0x000000080004a810 */ /* 0x002fe80007ffe0ff */
[-C--:B------:R-:W-:Y:S05]  /*25c0*/  @!P2 ISETP.GE.AND P0, PT, R4, R61.reuse, PT ;  /* 0x0000003d0400a20c */ /* 0x080fea0003f06270 */
[----:B------:R-:W-:Y:S01]  /*25d0*/  MUFU.EX2 R168, R7 ;  /* 0x0000000700a87308 */ /* 0x000fe20000000800 */
[----:B------:R-:W-:Y:S02]  /*25e0*/  @!P2 FSEL R8, R8, -INF , !P0 ;  /* 0xff8000000808a808 */ /* 0x000fe40004000000 */
[----:B--2---:R-:W-:Y:S03]  /*25f0*/  @!P2 IADD3 R5, R0, 0x9, RZ ;  /* 0x000000090005a810 */ /* 0x004fe60007ffe0ff */
[--C-:B------:R-:W-:Y:S01]  /*2600*/  FFMA.FTZ R8, R8, c[0x0][0x23c], -R60.reuse ;  /* 0x00008f0008087a23 */ /* 0x100fe2000001083c */
[----:B------:R-:W-:Y:S03]  /*2610*/  @!P2 ISETP.GE.AND P0, PT, R5, R61, PT ;  /* 0x0000003d0500a20c */ /* 0x000fe60003f06270 */
[----:B------:R-:W-:Y:S01]  /*2620*/  MUFU.EX2 R67, R8 ;  /* 0x0000000800437308 */ /* 0x000fe20000000800 */
[----:B------:R-:W-:Y:S02]  /*2630*/  @!P2 FSEL R9, R9, -INF , !P0 ;  /* 0xff8000000909a808 */ /* 0x000fe40004000000 */
[-C--:B------:R-:W-:Y:S02]  /*2640*/  @!P2 ISETP.GE.AND P0, PT, R4, R3.reuse, PT ;  /* 0x000000030400a20c */ /* 0x080fe40003f06270 */
[----:B------:R-:W-:Y:S01]  /*2650*/  @!P2 IADD3 R4, R0, 0x10, RZ ;  /* 0x000000100004a810 */ /* 0x000fe20007ffe0ff */
[----:B------:R-:W-:Y:S01]  /*2660*/  FFMA.FTZ R9, R9, c[0x0][0x23c], -R60 ;  /* 0x00008f0009097a23 */ /* 0x000fe2000001083c */
[----:B------:R-:W-:Y:S02]  /*2670*/  @!P2 FSEL R10, R10, -INF , !P0 ;  /* 0xff8000000a0aa808 */ /* 0x000fe40004000000 */
[----:B------:R-:W-:Y:S01]  /*2680*/  @!P2 ISETP.GE.AND P0, PT, R5, R3, PT ;  /* 0x000000030500a20c */ /* 0x000fe20003f06270 */
[----:B------:R-:W1:Y:S01]  /*2690*/  MUFU.EX2 R66, R9 ;  /* 0x0000000900427308 */ /* 0x000e620000000800 */
        /* <DEDUP_REMOVED lines=12> */
[----:B------:R-:W2:Y:S01]  /*2760*/  MUFU.EX2 R100, R11 ;  /* 0x0000000b00647308 */ /* 0x000ea20000000800 */
[----:B------:R-:W-:Y:S01]  /*2770*/  @!P2 FSEL R14, R14, -INF , !P0 ;  /* 0xff8000000e0ea808 */ /* 0x000fe20004000000 */
[----:B------:R-:W-:Y:S01]  /*2780*/  FFMA.FTZ R13, R13, c[0x0][0x23c], -R60 ;  /* 0x00008f000d0d7a23 */ /* 0x000fe2000001083c */
[----:B------:R-:W-:Y:S02]  /*2790*/  @!P2 ISETP.GE.AND P0, PT, R5, R3, PT ;  /* 0x000000030500a20c */ /* 0x000fe40003f06270 */
[----:B------:R-:W-:Y:S01]  /*27a0*/  @!P2 IADD3 R0, R0, 0x19, RZ ;  /* 0x000000190000a810 */ /* 0x000fe20007ffe0ff */
[--C-:B------:R-:W-:Y:S01]  /*27b0*/  FFMA.FTZ R14, R14, c[0x0][0x23c], -R2.reuse ;  /* 0x00008f000e0e7a23 */ /* 0x100fe20000010802 */
[----:B------:R-:W-:Y:S02]  /*27c0*/  @!P2 FSEL R15, R15, -INF , !P0 ;  /* 0xff8000000f0fa808 */ /* 0x000fe40004000000 */
[-C--:B------:R-:W-:Y:S01]  /*27d0*/  @!P2 ISETP.GE.AND P0, PT, R4, R61.reuse, PT ;  /* 0x0000003d0400a20c */ /* 0x080fe20003f06270 */
[----:B------:R-:W-:Y:S02]  /*27e0*/  MUFU.EX2 R65, R12 ;  /* 0x0000000c00417308 */ /* 0x000fe40000000800 */
[----:B------:R-:W-:Y:S01]  /*27f0*/  FFMA.FTZ R15, R15, c[0x0][0x23c], -R2 ;  /* 0x00008f000f0f7a23 */ /* 0x000fe20000010802 */
[----:B------:R-:W-:Y:S02]  /*2800*/  @!P2 FSEL R16, R16, -INF , !P0 ;  /* 0xff8000001010a808 */ /* 0x000fe40004000000 */
[----:B------:R-:W-:Y:S03]  /*2810*/  @!P2 ISETP.GE.AND P0, PT, R0, R61, PT ;  /* 0x0000003d0000a20c */ /* 0x000fe60003f06270 */
[--C-:B------:R-:W-:Y:S01]  /*2820*/  FFMA.FTZ R16, R16, c[0x0][0x23c], -R60.reuse ;  /* 0x00008f0010107a23 */ /* 0x100fe2000001083c */
[----:B------:R-:W-:Y:S01]  /*2830*/  @!P2 FSEL R17, R17, -INF , !P0 ;  /* 0xff8000001111a808 */ /* 0x000fe20004000000 */
[----:B------:R-:W4:Y:S01]  /*2840*/  MUFU.EX2 R62, R13 ;  /* 0x0000000d003e7308 */ /* 0x000f220000000800 */
[-C--:B------:R-:W-:Y:S03]  /*2850*/  @!P2 ISETP.GE.AND P0, PT, R4, R3.reuse, PT ;  /* 0x000000030400a20c */ /* 0x080fe60003f06270 */
[----:B------:R-:W-:Y:S01]  /*2860*/  FFMA.FTZ R60, R17, c[0x0][0x23c], -R60 ;  /* 0x00008f00113c7a23 */ /* 0x000fe2000001083c */
[----:B------:R-:W-:Y:S02]  /*2870*/  @!P2 FSEL R18, R18, -INF , !P0 ;  /* 0xff8000001212a808 */ /* 0x000fe40004000000 */
[----:B------:R-:W-:Y:S02]  /*2880*/  @!P2 ISETP.GE.AND P0, PT, R0, R3, PT ;  /* 0x000000030000a20c */ /* 0x000fe40003f06270 */
[----:B---3--:R-:W-:Y:S01]  /*2890*/  F2FP.BF16.PACK_AB R3, R102, R103 ;  /* 0x000000676603723e */ /* 0x008fe200000010ff */
[--C-:B------:R-:W-:Y:S01]  /*28a0*/  FFMA.FTZ R18, R18, c[0x0][0x23c], -R2.reuse ;  /* 0x00008f0012127a23 */ /* 0x100fe20000010802 */
[----:B------:R-:W-:Y:S01]  /*28b0*/  @!P2 FSEL R19, R19, -INF , !P0 ;  /* 0xff8000001313a808 */ /* 0x000fe20004000000 */
[----:B------:R-:W-:Y:S01]  /*28c0*/  MUFU.EX2 R64, R14 ;  /* 0x0000000e00407308 */ /* 0x000fe20000000800 */
[----:B-1----:R-:W-:Y:S01]  /*28d0*/  F2FP.BF16.PACK_AB R0, R66, R67 ;  /* 0x000000434200723e */ /* 0x002fe200000010ff */
[----:B------:R1:W-:Y:S01]  /*28e0*/  STS [R216+0x12000], R3 ;  /* 0x01200003d8007388 */ /* 0x0003e20000000800 */
[----:B--2---:R-:W-:Y:S01]  /*28f0*/  F2FP.BF16.PACK_AB R5, R100, R101 ;  /* 0x000000656405723e */ /* 0x004fe200000010ff */
[----:B------:R-:W-:Y:S01]  /*2900*/  FFMA.FTZ R2, R19, c[0x0][0x23c], -R2 ;  /* 0x00008f0013027a23 */ /* 0x000fe20000010802 */
[----:B------:R-:W-:Y:S05]  /*2910*/  IADD3 R56, P0, R236, R222, RZ ;  /* 0x000000deec387210 */ /* 0x000fea0007f1e0ff */
[----:B------:R2:W-:Y:S01]  /*2920*/  MUFU.EX2 R59, R2 ;  /* 0x00000002003b7308 */ /* 0x0005e20000000800 */
[----:B------:R-:W-:Y:S01]  /*2930*/  IMAD.X R57, R237, 0x1, R221, P0 ;  /* 0x00000001ed397824 */ /* 0x000fe200000e06dd */
[----:B----4-:R-:W-:Y:S02]  /*2940*/  F2FP.BF16.PACK_AB R4, R62, R65 ;  /* 0x000000413e04723e */ /* 0x010fe400000010ff */
[C---:B------:R-:W-:Y:S04]  /*2950*/  LEA R206, P0, R170.reuse, R206, 0x2 ;  /* 0x000000ceaace7211 */ /* 0x040fe800078010ff */
[----:B------:R-:W-:Y:S02]  /*2960*/  LEA.HI.X.SX32 R207, R170, R207, 0x2, P0 ;  /* 0x000000cfaacf7211 */ /* 0x000fe400000f16ff */
[----:B------:R-:W1:Y:S10]  /*2970*/  MUFU.EX2 R63, R15 ;  /* 0x0000000f003f7308 */ /* 0x000e740000000800 */
[----:B------:R-:W-:Y:S01]  /*2980*/  MUFU.EX2 R58, R16 ;  /* 0x00000010003a7308 */ /* 0x000fe20000000800 */
[----:B--2---:R-:W-:Y:S05]  /*2990*/  F2FP.BF16.PACK_AB R2, R168, R169 ;  /* 0x000000a9a802723e */ /* 0x004fea00000010ff */
[----:B------:R-:W-:Y:S04]  /*29a0*/  STS [R216+0x12400], R2 ;  /* 0x01240002d8007388 */ /* 0x000fe80000000800 */
[----:B------:R-:W2:Y:S01]  /*29b0*/  MUFU.EX2 R61, R18 ;  /* 0x00000012003d7308 */ /* 0x000ea20000000800 */
[----:B------:R2:W-:Y:S01]  /*29c0*/  STS [R218+0x12000], R0 ;  /* 0x01200000da007388 */ /* 0x0005e20000000800 */
[----:B-1----:R-:W-:Y:S03]  /*29d0*/  F2FP.BF16.PACK_AB R3, R63, R64 ;  /* 0x000000403f03723e */ /* 0x002fe600000010ff */
[----:B------:R-:W-:Y:S05]  /*29e0*/  STS [R218+0x12400], R5 ;  /* 0x01240005da007388 */ /* 0x000fea0000000800 */
[----:B------:R-:W1:Y:S01]  /*29f0*/  MUFU.EX2 R60, R60 ;  /* 0x0000003c003c7308 */ /* 0x000e620000000800 */
[----:B------:R-:W-:Y:S04]  /*2a00*/  STS [R215+0x12000], R4 ;  /* 0x01200004d7007388 */ /* 0x000fe80000000800 */
[----:B------:R-:W-:Y:S01]  /*2a10*/  STS [R215+0x12400], R3 ;  /* 0x01240003d7007388 */ /* 0x000fe20000000800 */
[----:B--2---:R-:W-:Y:S05]  /*2a20*/  F2FP.BF16.PACK_AB R0, R59, R61 ;  /* 0x0000003d3b00723e */ /* 0x004fea00000010ff */
[----:B------:R2:W-:Y:S01]  /*2a30*/  STS [R217+0x12400], R0 ;  /* 0x01240000d9007388 */ /* 0x0005e20000000800 */
[----:B-1----:R-:W-:Y:S05]  /*2a40*/  F2FP.BF16.PACK_AB R2, R60, R58 ;  /* 0x0000003a3c02723e */ /* 0x002fea00000010ff */
[----:B------:R1:W-:Y:S04]  /*2a50*/  STS [R217+0x12000], R2 ;  /* 0x01200002d9007388 */ /* 0x0003e80000000800 */
[----:B------:R-:W3:Y:S08]  /*2a60*/  LDSM.16.M88.4 R16, [R193+0x8000] ;  /* 0x00800000c110783b */ /* 0x000ef00000000200 */
[----:B------:R-:W4:Y:S08]  /*2a70*/  LDSM.16.M88.4 R52, [R195+0x8000] ;  /* 0x00800000c334783b */ /* 0x000f300000000200 */
[----:B--2---:R-:W2:Y:S04]  /*2a80*/  LDG.E R0, [R56.64+0x20] ;  /* 0x0000201038007981 */ /* 0x004ea8000c1e1900 */
[----:B-1----:R-:W2:Y:S01]  /*2a90*/  LDG.E R2, [R56.64] ;  /* 0x0000001038027981 */ /* 0x002ea2000c1e1900 */
[C---:B---3--:R-:W-:Y:S08]  /*2aa0*/  HMMA.16816.F32.BF16 R4, R16.reuse, R104, RZ ;  /* 0x000000681004723c */ /* 0x048ff000000418ff */
[C---:B------:R-:W-:Y:S08]  /*2ab0*/  HMMA.16816.F32.BF16 R8, R16.reuse, R106, RZ ;  /* 0x0000006a1008723c */ /* 0x040ff000000418ff */
[C---:B------:R-:W-:Y:S08]  /*2ac0*/  HMMA.16816.F32.BF16 R12, R16.reuse, R108, RZ ;  /* 0x0000006c100c723c */ /* 0x040ff000000418ff */
[----:B------:R-:W-:Y:S08]  /*2ad0*/  HMMA.16816.F32.BF16 R16, R16, R110, RZ ;  /* 0x0000006e1010723c */ /* 0x000ff000000418ff */
[C---:B----4-:R-:W-:Y:S08]  /*2ae0*/  HMMA.16816.F32.BF16 R4, R52.reuse, R112, R4 ;  /* 0x000000703404723c */ /* 0x050ff00000041804 */
        /* <DEDUP_REMOVED lines=32> */
[C---:B--2---:R-:W-:Y:S01]  /*2cf0*/  FADD.FTZ R4, -R2.reuse, R4 ;  /* 0x0000000402047221 */ /* 0x044fe20000010100 */
[----:B------:R-:W-:Y:S03]  /*2d00*/  HMMA.16816.F32.BF16 R16, R52, R166, R16 ;  /* 0x000000a63410723c */ /* 0x000fe60000041810 */
[C---:B------:R-:W-:Y:S04]  /*2d10*/  FADD.FTZ R5, -R2.reuse, R5 ;  /* 0x0000000502057221 */ /* 0x040fe80000010100 */
[C---:B------:R-:W-:Y:S02]  /*2d20*/  FADD.FTZ R8, -R2.reuse, R8 ;  /* 0x0000000802087221 */ /* 0x040fe40000010100 */
[----:B------:R-:W-:Y:S03]  /*2d30*/  FADD.FTZ R9, -R2, R9 ;  /* 0x0000000902097221 */ /* 0x000fe60000010100 */
[----:B------:R-:W-:Y:S02]  /*2d40*/  FADD.FTZ R10, -R0, R10 ;  /* 0x0000000a000a7221 */ /* 0x000fe40000010100 */
[----:B------:R-:W-:Y:S02]  /*2d50*/  FMUL.FTZ R53, R103, R4 ;  /* 0x0000000467357220 */ /* 0x000fe40000410000 */
[----:B------:R-:W-:Y:S02]  /*2d60*/  FADD.FTZ R12, -R2, R12 ;  /* 0x0000000c020c7221 */ /* 0x000fe40000010100 */
[----:B------:R-:W-:Y:S02]  /*2d70*/  FMUL.FTZ R52, R102, R5 ;  /* 0x0000000566347220 */ /* 0x000fe40000410000 */
[----:B------:R-:W-:Y:S02]  /*2d80*/  FMUL.FTZ R56, R67, R8 ;  /* 0x0000000843387220 */ /* 0x000fe40000410000 */
[----:B------:R-:W-:Y:S02]  /*2d90*/  FMUL.FTZ R55, R66, R9 ;  /* 0x0000000942377220 */ /* 0x000fe40000410000 */
[C---:B------:R-:W-:Y:S02]  /*2da0*/  FADD.FTZ R13, -R2.reuse, R13 ;  /* 0x0000000d020d7221 */ /* 0x040fe40000010100 */
[C---:B------:R-:W-:Y:S02]  /*2db0*/  FADD.FTZ R54, -R2.reuse, R16 ;  /* 0x0000001002367221 */ /* 0x040fe40000010100 */
[----:B------:R-:W-:Y:S02]  /*2dc0*/  FADD.FTZ R17, -R2, R17 ;  /* 0x0000001102117221 */ /* 0x000fe40000010100 */
[----:B------:R-:W-:Y:S02]  /*2dd0*/  FMUL.FTZ R16, R65, R12 ;  /* 0x0000000c41107220 */ /* 0x000fe40000410000 */
[C---:B------:R-:W-:Y:S02]  /*2de0*/  FADD.FTZ R4, -R0.reuse, R6 ;  /* 0x0000000600047221 */ /* 0x040fe40000010100 */
[C---:B------:R-:W-:Y:S02]  /*2df0*/  FADD.FTZ R5, -R0.reuse, R7 ;  /* 0x0000000700057221 */ /* 0x040fe40000010100 */
[C---:B------:R-:W-:Y:S02]  /*2e00*/  FADD.FTZ R11, -R0.reuse, R11 ;  /* 0x0000000b000b7221 */ /* 0x040fe40000010100 */
[----:B------:R-:W-:Y:S02]  /*2e10*/  FMUL.FTZ R12, R101, R10 ;  /* 0x0000000a650c7220 */ /* 0x000fe40000410000 */
        /* <DEDUP_REMOVED lines=15> */
[----:B------:R-:W-:Y:S01]  /*2f10*/  IMAD.MOV.U32 R6, RZ, RZ, c[0x0][0x190] ;  /* 0x00006400ff067624 */ /* 0x000fe200078e00ff */
[----:B------:R-:W-:Y:S01]  /*2f20*/  LOP3.LUT R0, R205, 0x1, RZ, 0xc0, !PT ;  /* 0x00000001cd007812 */ /* 0x000fe200078ec0ff */
[----:B------:R-:W-:Y:S02]  /*2f30*/  IMAD.MOV.U32 R14, RZ, RZ, -0x4000 ;  /* 0xffffc000ff0e7424 */ /* 0x000fe400078e00ff */
[----:B------:R-:W-:Y:S01]  /*2f40*/  IMAD.U32 R2, R6, -0x40, RZ ;  /* 0xffffffc006027824 */ /* 0x000fe200078e00ff */
[----:B------:R-:W-:Y:S01]  /*2f50*/  ISETP.NE.U32.AND P1, PT, R0, 0x1, PT ;  /* 0x000000010000780c */ /* 0x000fe20003f25070 */
[----:B------:R-:W-:Y:S03]  /*2f60*/  IMAD.MOV.U32 R15, RZ, RZ, c[0x0][0x194] ;  /* 0x00006500ff0f7624 */ /* 0x000fe600078e00ff */
[----:B------:R-:W-:Y:S02]  /*2f70*/  LEA R3, P0, R2, R210, 0x1 ;  /* 0x000000d202037211 */ /* 0x000fe400078008ff */
[----:B------:R-:W-:Y:S02]  /*2f80*/  SEL R0, R14, 0x4000, !P1 ;  /* 0x000040000e007807 */ /* 0x000fe40004800000 */
[----:B------:R-:W-:Y:S02]  /*2f90*/  LEA.HI.X.SX32 R2, R2, R211, 0x1, P0 ;  /* 0x000000d302027211 */ /* 0x000fe400000f0eff */
[----:B------:R-:W-:Y:S01]  /*2fa0*/  MOV R210, R3 ;  /* 0x0000000300d27202 */ /* 0x000fe20000000f00 */
[----:B------:R-:W-:Y:S01]  /*2fb0*/  IMAD.IADD R212, R212, 0x1, R0 ;  /* 0x00000001d4d47824 */ /* 0x000fe200078e0200 */
[----:B------:R-:W-:Y:S01]  /*2fc0*/  IADD3 R187, R187, R0, RZ ;  /* 0x00000000bbbb7210 */ /* 0x000fe20007ffe0ff */
[----:B------:R-:W-:Y:S01]  /*2fd0*/  IMAD.MOV.U32 R211, RZ, RZ, R2 ;  /* 0x000000ffffd37224 */ /* 0x000fe200078e0002 */
[C---:B------:R-:W-:Y:S04]  /*2fe0*/  LEA R2, P0, R6.reuse, R210, 0x6 ;  /* 0x000000d206027211 */ /* 0x040fe800078030ff */
[----:B------:R-:W-:Y:S01]  /*2ff0*/  @!PT LDS RZ, [RZ] ;  /* 0x00000000fffff984 */ /* 0x000fe20000000800 */
[----:B------:R-:W-:Y:S01]  /*3000*/  @!PT LDS RZ, [RZ] ;  /* 0x00000000fffff984 */ /* 0x000fe20000000800 */
[----:B------:R-:W-:Y:S01]  /*3010*/  @!PT LDS RZ, [RZ] ;  /* 0x00000000fffff984 */ /* 0x000fe20000000800 */
[----:B------:R1:W-:Y:S01]  /*3020*/  LDGSTS.E.BYPASS.LTC128B.128 [R212], [R210.64] ;  /* 0x00000000d2d47fae */ /* 0x0003e2000b901d50 */
[----:B------:R-:W-:Y:S03]  /*3030*/  LEA.HI.X R3, R6, R211, R15, 0x6, P0 ;  /* 0x000000d306037211 */ /* 0x000fe600000f340f */
[----:B------:R1:W-:Y:S04]  /*3040*/  LDGSTS.E.BYPASS.LTC128B.128 [R212+0x2000], [R210.64+0x80] ;  /* 0x02000080d2d47fae */ /* 0x0003e8000b901d50 */
[----:B------:R1:W-:Y:S04]  /*3050*/  LDGSTS.E.BYPASS.LTC128B.128 [R212+0x1000], [R2.64] ;  /* 0x0100000002d47fae */ /* 0x0003e8000b901d50 */
[----:B------:R1:W-:Y:S04]  /*3060*/  LDGSTS.E.BYPASS.LTC128B.128 [R212+0x3000], [R2.64+0x80] ;  /* 0x0300008002d47fae */ /* 0x0003e8000b901d50 */
[----:B------:R-:W0:Y:S02]  /*3070*/  LDGDEPBAR ;  /* 0x00000000000079af */ /* 0x000e240000000000 */
.L_x_52:
[----:B------:R-:W-:Y:S02]  /*3080*/  F2FP.BF16.PACK_AB R6, R52, R53 ;  /* 0x000000353406723e */ /* 0x000fe400000010ff */
[----:B------:R-:W-:Y:S02]  /*3090*/  F2FP.BF16.PACK_AB R5, R5, R4 ;  /* 0x000000040505723e */ /* 0x000fe400000010ff */
[----:B------:R-:W-:Y:S01]  /*30a0*/  F2FP.BF16.PACK_AB R4, R55, R56 ;  /* 0x000000383704723e */ /* 0x000fe200000010ff */
[----:B------:R-:W-:Y:S01]  /*30b0*/  STS [R216+0x10000], R6 ;  /* 0x01000006d8007388 */ /* 0x000fe20000000800 */
[----:B-1----:R-:W-:Y:S02]  /*30c0*/  F2FP.BF16.PACK_AB R3, R11, R12 ;  /* 0x0000000c0b03723e */ /* 0x002fe400000010ff */
        /* <DEDUP_REMOVED lines=63> */
[----:B------:R-:W-:Y:S01]  /*34c0*/  IMAD.MOV.U32 R4, RZ, RZ, c[0x0][0x370] ;  /* 0x0000dc00ff047624 */ /* 0x000fe200078e00ff */
[----:B------:R-:W-:Y:S03]  /*34d0*/  MOV R5, c[0x0][0x374] ;  /* 0x0000dd0000057a02 */ /* 0x000fe60000000f00 */
[----:B------:R-:W-:Y:S05]  /*34e0*/  IMAD.U32 R2, R4, -0x40, RZ ;  /* 0xffffffc004027824 */ /* 0x000fea00078e00ff */
[C---:B------:R-:W-:Y:S04]  /*34f0*/  LEA R3, P0, R2.reuse, R208, 0x1 ;  /* 0x000000d002037211 */ /* 0x040fe800078008ff */
[----:B------:R-:W-:Y:S01]  /*3500*/  LEA.HI.X.SX32 R2, R2, R209, 0x1, P0 ;  /* 0x000000d102027211 */ /* 0x000fe200000f0eff */
[----:B------:R-:W-:Y:S03]  /*3510*/  IMAD.MOV.U32 R208, RZ, RZ, R3 ;  /* 0x000000ffffd07224 */ /* 0x000fe600078e0003 */
[----:B------:R-:W-:Y:S02]  /*3520*/  MOV R209, R2 ;  /* 0x0000000200d17202 */ /* 0x000fe40000000f00 */
[C---:B------:R-:W-:Y:S03]  /*3530*/  LEA R2, P0, R4.reuse, R208, 0x6 ;  /* 0x000000d004027211 */ /* 0x040fe600078030ff */
[----:B------:R-:W-:Y:S01]  /*3540*/  @!PT LDS RZ, [RZ] ;  /* 0x00000000fffff984 */ /* 0x000fe20000000800 */
[----:B------:R-:W-:Y:S01]  /*3550*/  @!PT LDS RZ, [RZ] ;  /* 0x00000000fffff984 */ /* 0x000fe20000000800 */
[----:B------:R-:W-:Y:S01]  /*3560*/  @!PT LDS RZ, [RZ] ;  /* 0x00000000fffff984 */ /* 0x000fe20000000800 */
[----:B------:R1:W-:Y:S01]  /*3570*/  LDGSTS.E.BYPASS.LTC128B.128 [R213+0x8000], [R208.64] ;  /* 0x08000000d0d57fae */ /* 0x0003e2000b901d50 */
[----:B------:R-:W-:Y:S03]  /*3580*/  LEA.HI.X R3, R4, R209, R5, 0x6, P0 ;  /* 0x000000d104037211 */ /* 0x000fe600000f3405 */
[----:B------:R1:W-:Y:S04]  /*3590*/  LDGSTS.E.BYPASS.LTC128B.128 [R213+0xa000], [R208.64+0x80] ;  /* 0x0a000080d0d57fae */ /* 0x0003e8000b901d50 */
[----:B------:R1:W-:Y:S04]  /*35a0*/  LDGSTS.E.BYPASS.LTC128B.128 [R213+0x9000], [R2.64] ;  /* 0x0900000002d57fae */ /* 0x0003e8000b901d50 */
[----:B------:R1:W-:Y:S04]  /*35b0*/  LDGSTS.E.BYPASS.LTC128B.128 [R213+0xb000], [R2.64+0x80] ;  /* 0x0b00008002d57fae */ /* 0x0003e8000b901d50 */
[----:B------:R-:W0:Y:S02]  /*35c0*/  LDGDEPBAR ;  /* 0x00000000000079af */ /* 0x000e240000000000 */
.L_x_53:
        /* <DEDUP_REMOVED lines=48> */
[CC--:B------:R-:W-:Y:S01]  /*38d0*/  LEA R168, P1, R171.reuse, R206.reuse, 0x2 ;  /* 0x000000ceaba87211 */ /* 0x0c0fe200078210ff */
[----:B--2---:R-:W-:Y:S03]  /*38e0*/  IMAD.MOV.U32 R0, RZ, RZ, c[0x0][0x22c] ;  /* 0x00008b00ff007624 */ /* 0x004fe600078e00ff */
[----:B------:R-:W-:Y:S01]  /*38f0*/  LEA.HI.X.SX32 R169, R171, R207, 0x2, P1 ;  /* 0x000000cfaba97211 */ /* 0x000fe200008f16ff */
        /* <DEDUP_REMOVED lines=29> */
[----:B------:R2:W-:Y:S04]  /*3ad0*/  RED.E.ADD.F32.FTZ.RN.STRONG.GPU [R168.64], R7 ;  /* 0x00000007a800798e */ /* 0x0005e8000c10e790 */
        /* <DEDUP_REMOVED lines=17> */
[-C--:B---3--:R-:W-:Y:S02]  /*3bf0*/  LEA R6, P1, R243, R206.reuse, 0x2 ;  /* 0x000000cef3067211 */ /* 0x088fe400078210ff */
[-C--:B------:R-:W-:Y:S01]  /*3c00*/  LEA R10, P0, R171, R206.reuse, 0x2 ;  /* 0x000000ceab0a7211 */ /* 0x080fe200078010ff */
[----:B------:R1:W-:Y:S01]  /*3c10*/  RED.E.ADD.F32.FTZ.RN.STRONG.GPU [R4.64], R18 ;  /* 0x000000120400798e */ /* 0x0003e2000c10e790 */
[-C--:B------:R-:W-:Y:S02]  /*3c20*/  LEA.HI.X.SX32 R7, R243, R207.reuse, 0x2, P1 ;  /* 0x000000cff3077211 */ /* 0x080fe400008f16ff */
[-C--:B------:R-:W-:Y:S03]  /*3c30*/  LEA.HI.X.SX32 R11, R171, R207.reuse, 0x2, P0 ;  /* 0x000000cfab0b7211 */ /* 0x080fe600000f16ff */
        /* <DEDUP_REMOVED lines=17> */
[-C--:B--2---:R-:W-:Y:S02]  /*3d50*/  LEA R6, P1, R242, R206.reuse, 0x2 ;  /* 0x000000cef2067211 */ /* 0x084fe400078210ff */
[-C--:B------:R-:W-:Y:S01]  /*3d60*/  LEA R10, P0, R0, R206.reuse, 0x2 ;  /* 0x000000ce000a7211 */ /* 0x080fe200078010ff */
        /* <DEDUP_REMOVED lines=13> */
[CC--:B---3--:R-:W-:Y:S02]  /*3e40*/  LEA R10, P0, R241.reuse, R206.reuse, 0x2 ;  /* 0x000000cef10a7211 */ /* 0x0c8fe400078010ff */
[CC--:B----4-:R-:W-:Y:S01]  /*3e50*/  LEA R8, P3, R0.reuse, R206.reuse, 0x2 ;  /* 0x000000ce00087211 */ /* 0x0d0fe200078610ff */
        /* <DEDUP_REMOVED lines=78> */
.L_x_51:
[----:B---34-:R-:W3:Y:S04]  /*4340*/  LDL.LU R5, [R1+0x8] ;  /* 0x0000080001057983 */ /* 0x018ee80000300800 */
[----:B------:R-:W4:Y:S01]  /*4350*/  LDL.64 R2, [R1] ;  /* 0x0000000001027983 */ /* 0x000f220000100a00 */
[----:B------:R-:W-:Y:S01]  /*4360*/  FMUL.FTZ R68, R68, c[0x0][0x2e0] ;  /* 0x0000b80044447a20 */ /* 0x000fe20000410000 */
[----:B------:R-:W-:Y:S01]  /*4370*/  F2FP.BF16.PACK_AB R20, R21, R20 ;  /* 0x000000141514723e */ /* 0x000fe200000010ff */
[----:B------:R-:W-:Y:S01]  /*4380*/  FMUL.FTZ R6, R69, c[0x0][0x2e0] ;  /* 0x0000b80045067a20 */ /* 0x000fe20000410000 */
[----:B------:R-:W2:Y:S01]  /*4390*/  S2R R18, SR_CTAID.Y ;  /* 0x0000000000127919 */ /* 0x000ea20000002600 */
        /* <DEDUP_REMOVED lines=19> */
[----:B--2---:R-:W-:Y:S01]  /*44d0*/  FMUL.FTZ R14, R75, c[0x0][0x2e0] ;  /* 0x0000b8004b0e7a20 */ /* 0x004fe20000410000 */
        /* <DEDUP_REMOVED lines=10> */
[----:B------:R-:W-:Y:S01]  /*4580*/  STS [R244], R6 ;  /* 0x00000006f4007388 */ /* 0x000fe20000000800 */
[----:B------:R-:W-:Y:S01]  /*4590*/  FMUL.FTZ R16, R85, c[0x0][0x2e0] ;  /* 0x0000b80055107a20 */ /* 0x000fe20000410000 */
[----:B------:R-:W-:Y:S01]  /*45a0*/  F2FP.BF16.PACK_AB R12, R12, R78 ;  /* 0x0000004e0c0c723e */ /* 0x000fe200000010ff */
[----:B------:R-:W-:Y:S01]  /*45b0*/  FMUL.FTZ R86, R86, c[0x0][0x2e0] ;  /* 0x0000b80056567a20 */ /* 0x000fe20000410000 */
[----:B------:R2:W-:Y:S01]  /*45c0*/  STS [R244+0x400], R0 ;  /* 0x00040000f4007388 */ /* 0x0005e20000000800 */
[----:B------:R-:W-:Y:S01]  /*45d0*/  FMUL.FTZ R15, R87, c[0x0][0x2e0] ;  /* 0x0000b800570f7a20 */ /* 0x000fe20000410000 */
[----:B------:R-:W-:Y:S01]  /*45e0*/  F2FP.BF16.PACK_AB R16, R16, R84 ;  /* 0x000000541010723e */ /* 0x000fe200000010ff */
[----:B------:R-:W-:Y:S01]  /*45f0*/  FMUL.FTZ R96, R96, c[0x0][0x2e0] ;  /* 0x0000b80060607a20 */ /* 0x000fe20000410000 */
[----:B------:R1:W-:Y:S01]  /*4600*/  STS [R245], R7 ;  /* 0x00000007f5007388 */ /* 0x0003e20000000800 */
[----:B------:R-:W-:Y:S01]  /*4610*/  FMUL.FTZ R97, R97, c[0x0][0x2e0] ;  /* 0x0000b80061617a20 */ /* 0x000fe20000410000 */
[----:B------:R-:W-:Y:S01]  /*4620*/  F2FP.BF16.PACK_AB R15, R15, R86 ;  /* 0x000000560f0f723e */ /* 0x000fe200000010ff */
[----:B------:R-:W-:Y:S01]  /*4630*/  FMUL.FTZ R98, R98, c[0x0][0x2e0] ;  /* 0x0000b80062627a20 */ /* 0x000fe20000410000 */
[----:B------:R-:W-:Y:S01]  /*4640*/  STS [R245+0x400], R8 ;  /* 0x00040008f5007388 */ /* 0x000fe20000000800 */
[----:B------:R-:W-:Y:S01]  /*4650*/  FMUL.FTZ R99, R99, c[0x0][0x2e0] ;  /* 0x0000b80063637a20 */ /* 0x000fe20000410000 */
[----:B------:R-:W-:Y:S01]  /*4660*/  F2FP.BF16.PACK_AB R96, R97, R96 ;  /* 0x000000606160723e */ /* 0x000fe200000010ff */
[----:B------:R-:W-:Y:S01]  /*4670*/  FMUL.FTZ R88, R88, c[0x0][0x2e0] ;  /* 0x0000b80058587a20 */ /* 0x000fe20000410000 */
[----:B------:R1:W-:Y:S01]  /*4680*/  STS [R244+0x1000], R9 ;  /* 0x00100009f4007388 */ /* 0x0003e20000000800 */
[----:B------:R-:W-:Y:S01]  /*4690*/  FMUL.FTZ R89, R89, c[0x0][0x2e0] ;  /* 0x0000b80059597a20 */ /* 0x000fe20000410000 */
[----:B------:R-:W-:Y:S01]  /*46a0*/  F2FP.BF16.PACK_AB R98, R99, R98 ;  /* 0x000000626362723e */ /* 0x000fe200000010ff */
[----:B------:R-:W-:Y:S01]  /*46b0*/  FMUL.FTZ R90, R90, c[0x0][0x2e0] ;  /* 0x0000b8005a5a7a20 */ /* 0x000fe20000410000 */
[----:B------:R-:W-:Y:S01]  /*46c0*/  STS [R244+0x1400], R14 ;  /* 0x0014000ef4007388 */ /* 0x000fe20000000800 */
        /* <DEDUP_REMOVED lines=9> */
[----:B------:R-:W-:-:S02]  /*4760*/  F2FP.BF16.PACK_AB R92, R93, R92 ;  /* 0x0000005c5d5c723e */ /* 0x000fc400000010ff */
[----:B------:R-:W-:Y:S01]  /*4770*/  STS [R244+0x2000], R16 ;  /* 0x00200010f4007388 */ /* 0x000fe20000000800 */
        /* <DEDUP_REMOVED lines=9> */
[----:B------:R-:W-:-:S02]  /*4810*/  F2FP.BF16.PACK_AB R42, R43, R42 ;  /* 0x0000002a2b2a723e */ /* 0x000fc400000010ff */
[----:B------:R-:W-:Y:S01]  /*4820*/  F2FP.BF16.PACK_AB R44, R45, R44 ;  /* 0x0000002c2d2c723e */ /* 0x000fe200000010ff */
[----:B------:R-:W-:Y:S01]  /*4830*/  STS [R244+0x3000], R89 ;  /* 0x00300059f4007388 */ /* 0x000fe20000000800 */
[----:B------:R-:W-:Y:S02]  /*4840*/  F2FP.BF16.PACK_AB R46, R47, R46 ;  /* 0x0000002e2f2e723e */ /* 0x000fe400000010ff */
[----:B--2---:R-:W-:Y:S01]  /*4850*/  SHF.R.S32.HI R0, RZ, 0x1f, R18 ;  /* 0x0000001fff007819 */ /* 0x004fe20000011412 */
[----:B------:R-:W-:Y:S01]  /*4860*/  STS [R244+0x3400], R90 ;  /* 0x0034005af4007388 */ /* 0x000fe20000000800 */
[----:B------:R-:W-:-:S03]  /*4870*/  SHF.R.S32.HI R45, RZ, 0x1f, R252 ;  /* 0x0000001fff2d7819 */ /* 0x000fc600000114fc */
[----:B------:R-:W-:Y:S01]  /*4880*/  STS [R245+0x3000], R92 ;  /* 0x0030005cf5007388 */ /* 0x000fe20000000800 */
[C---:B-1----:R-:W-:Y:S02]  /*4890*/  IMAD R7, R0.reuse, c[0x0][0x388], RZ ;  /* 0x0000e20000077a24 */ /* 0x042fe400078e02ff */
[----:B------:R-:W-:Y:S01]  /*48a0*/  IMAD R6, R0, c[0x0][0x390], RZ ;  /* 0x0000e40000067a24 */ /* 0x000fe200078e02ff */
[----:B------:R-:W-:Y:S01]  /*48b0*/  STS [R245+0x3400], R94 ;  /* 0x0034005ef5007388 */ /* 0x000fe20000000800 */
[C---:B------:R-:W-:Y:S02]  /*48c0*/  IMAD R0, R18.reuse, c[0x0][0x38c], R7 ;  /* 0x0000e30012007a24 */ /* 0x040fe400078e0207 */
[----:B------:R-:W-:Y:S01]  /*48d0*/  IMAD R6, R18, c[0x0][0x394], R6 ;  /* 0x0000e50012067a24 */ /* 0x000fe200078e0206 */
[----:B------:R-:W1:Y:S04]  /*48e0*/  S2R R17, SR_CTAID.Z ;  /* 0x0000000000117919 */ /* 0x000e680000002700 */
        /* <DEDUP_REMOVED lines=16> */
[----:B------:R-:W-:Y:S06]  /*49f0*/  BAR.SYNC.DEFER_BLOCKING 0x0 ;  /* 0x0000000000007b1d */ /* 0x000fec0000010000 */
[----:B------:R-:W2:Y:S04]  /*4a00*/  LDS.128 R40, [R213+0xc000] ;  /* 0x00c00000d5287984 */ /* 0x000ea80000000c00 */
[----:B------:R-:W1:Y:S04]  /*4a10*/  LDS.128 R32, [R213+0xe000] ;  /* 0x00e00000d5207984 */ /* 0x000e680000000c00 */
[----:B------:R-:W1:Y:S04]  /*4a20*/  LDS.128 R36, [R213+0xd000] ;  /* 0x00d00000d5247984 */ /* 0x000e680000000c00 */
[----:B------:R-:W1:Y:S04]  /*4a30*/  LDS.128 R28, [R213+0xf000] ;  /* 0x00f00000d51c7984 */ /* 0x000e680000000c00 */
[----:B------:R-:W1:Y:S04]  /*4a40*/  LDS.128 R24, [R213+0x10000] ;  /* 0x01000000d5187984 */ /* 0x000e680000000c00 */
[----:B------:R-:W-:Y:S04]  /*4a50*/  LDS.128 R20, [R213+0x11000] ;  /* 0x01100000d5147984 */ /* 0x000fe80000000c00 */
[----:B------:R-:W-:Y:S01]  /*4a60*/  LDS.128 R12, [R213+0x13000] ;  /* 0x01300000d50c7984 */ /* 0x000fe20000000c00 */
[----:B---3--:R-:W-:-:S02]  /*4a70*/  IMAD R4, R5, c[0x0][0x3a0], RZ ;  /* 0x0000e80005047a24 */ /* 0x008fc400078e02ff */
[----:B------:R-:W-:Y:S02]  /*4a80*/  IMAD R10, R5, c[0x0][0x3a8], RZ ;  /* 0x0000ea00050a7a24 */ /* 0x000fe400078e02ff */
[C---:B------:R-:W-:Y:S02]  /*4a90*/  IMAD R11, R251.reuse, c[0x0][0x3a4], R4 ;  /* 0x0000e900fb0b7a24 */ /* 0x040fe400078e0204 */
[----:B----4-:R-:W-:-:S04]  /*4aa0*/  IMAD.WIDE.U32 R4, R251, c[0x0][0x3a0], R2 ;  /* 0x0000e800fb047a25 */ /* 0x010fc800078e0002 */
[----:B------:R-:W-:Y:S01]  /*4ab0*/  IMAD.WIDE.U32 R2, R251, c[0x0][0x3a8], R2 ;  /* 0x0000ea00fb027a25 */ /* 0x000fe200078e0002 */
[----:B------:R-:W-:-:S03]  /*4ac0*/  IADD3 R5, R5, R11, RZ ;  /* 0x0000000b05057210 */ /* 0x000fc60007ffe0ff */
[----:B------:R-:W-:Y:S02]  /*4ad0*/  IMAD R10, R251, c[0x0][0x3ac], R10 ;  /* 0x0000eb00fb0a7a24 */ /* 0x000fe400078e020a */
[----:B------:R-:W-:-:S03]  /*4ae0*/  IMAD.WIDE.U32 R4, R18, c[0x0][0x388], R4 ;  /* 0x0000e20012047a25 */ /* 0x000fc600078e0004 */
[----:B------:R-:W-:Y:S01]  /*4af0*/  IADD3 R3, R3, R10, RZ ;  /* 0x0000000a03037210 */ /* 0x000fe20007ffe0ff */
[----:B------:R-:W-:Y:S01]  /*4b00*/  IMAD R10, R45, c[0x0][0x3a0], RZ ;  /* 0x0000e8002d0a7a24 */ /* 0x000fe200078e02ff */
[----:B------:R-:W-:Y:S02]  /*4b10*/  IADD3 R5, R5, R0, RZ ;  /* 0x0000000005057210 */ /* 0x000fe40007ffe0ff */
[----:B-1----:R-:W-:Y:S01]  /*4b20*/  SHF.R.S32.HI R0, RZ, 0x1f, R17 ;  /* 0x0000001fff007819 */ /* 0x002fe20000011411 */
[----:B------:R-:W-:-:S04]  /*4b30*/  IMAD.WIDE.U32 R2, R18, c[0x0][0x390], R2 ;  /* 0x0000e40012027a25 */ /* 0x000fc800078e0002 */
[C---:B------:R-:W-:Y:S01]  /*4b40*/  IMAD R7, R0.reuse, c[0x0][0x3b8], RZ ;  /* 0x0000ee0000077a24 */ /* 0x040fe200078e02ff */
[----:B------:R-:W-:Y:S01]  /*4b50*/  IADD3 R3, R3, R6, RZ ;  /* 0x0000000603037210 */ /* 0x000fe20007ffe0ff */
[----:B------:R-:W-:Y:S02]  /*4b60*/  IMAD R6, R0, c[0x0][0x3c0], RZ ;  /* 0x0000f00000067a24 */ /* 0x000fe400078e02ff */
[C---:B------:R-:W-:Y:S02]  /*4b70*/  IMAD R0, R17.reuse, c[0x0][0x3bc], R7 ;  /* 0x0000ef0011007a24 */ /* 0x040fe400078e0207 */
[C---:B------:R-:W-:Y:S02]  /*4b80*/  IMAD R6, R17.reuse, c[0x0][0x3c4], R6 ;  /* 0x0000f10011067a24 */ /* 0x040fe400078e0206 */
[----:B------:R-:W-:-:S04]  /*4b90*/  IMAD.WIDE.U32 R4, R17, c[0x0][0x3b8], R4 ;  /* 0x0000ee0011047a25 */ /* 0x000fc800078e0004 */
[----:B------:R-:W-:Y:S01]  /*4ba0*/  IMAD.WIDE.U32 R2, R17, c[0x0][0x3c0], R2 ;  /* 0x0000f00011027a25 */ /* 0x000fe200078e0002 */
[----:B------:R-:W-:Y:S01]  /*4bb0*/  IADD3 R5, R5, R0, RZ ;  /* 0x0000000005057210 */ /* 0x000fe20007ffe0ff */
[----:B------:R-:W1:Y:S02]  /*4bc0*/  LDS.128 R16, [R213+0x12000] ;  /* 0x01200000d5107984 */ /* 0x000e640000000c00 */
[----:B------:R-:W-:Y:S01]  /*4bd0*/  IMAD R0, R45, c[0x0][0x3a8], RZ ;  /* 0x0000ea002d007a24 */ /* 0x000fe200078e02ff */
[----:B------:R-:W-:Y:S01]  /*4be0*/  IADD3 R3, R3, R6, RZ ;  /* 0x0000000603037210 */ /* 0x000fe20007ffe0ff */
[C---:B------:R-:W-:Y:S02]  /*4bf0*/  IMAD R10, R252.reuse, c[0x0][0x3a4], R10 ;  /* 0x0000e900fc0a7a24 */ /* 0x040fe400078e020a */
[C---:B------:R-:W-:Y:S02]  /*4c00*/  IMAD R0, R252.reuse, c[0x0][0x3ac], R0 ;  /* 0x0000eb00fc007a24 */ /* 0x040fe400078e0200 */
[----:B------:R-:W-:-:S04]  /*4c10*/  IMAD.WIDE.U32 R6, R252, c[0x0][0x3a8], R2 ;  /* 0x0000ea00fc067a25 */ /* 0x000fc800078e0002 */
[----:B------:R-:W-:Y:S01]  /*4c20*/  IMAD.WIDE.U32 R8, R252, c[0x0][0x3a0], R4 ;  /* 0x0000e800fc087a25 */ /* 0x000fe200078e0004 */
[----:B------:R-:W-:Y:S02]  /*4c30*/  IADD3 R0, R7, R0, RZ ;  /* 0x0000000007007210 */ /* 0x000fe40007ffe0ff */
[----:B------:R-:W-:Y:S02]  /*4c40*/  LEA R2, P0, R6, c[0x0][0x348], 0x1 ;  /* 0x0000d20006027a11 */ /* 0x000fe400078008ff */
[----:B------:R-:W-:Y:S02]  /*4c50*/  IADD3 R10, R9, R10, RZ ;  /* 0x0000000a090a7210 */ /* 0x000fe40007ffe0ff */
[----:B------:R-:W-:Y:S02]  /*4c60*/  LEA R4, P1, R8, c[0x0][0x340], 0x1 ;  /* 0x0000d00008047a11 */ /* 0x000fe400078208ff */
[----:B------:R-:W-:Y:S02]  /*4c70*/  MOV R7, c[0x0][0x3a0] ;  /* 0x0000e80000077a02 */ /* 0x000fe40000000f00 */
[----:B------:R-:W-:-:S02]  /*4c80*/  LEA.HI.X R3, R6, c[0x0][0x34c], R0, 0x1, P0 ;  /* 0x0000d30006037a11 */ /* 0x000fc400000f0c00 */
[----:B------:R-:W-:Y:S02]  /*4c90*/  MOV R0, c[0x0][0x3a8] ;  /* 0x0000ea0000007a02 */ /* 0x000fe40000000f00 */
[----:B------:R-:W-:Y:S02]  /*4ca0*/  LEA.HI.X R5, R8, c[0x0][0x344], R10, 0x1, P1 ;  /* 0x0000d10008057a11 */ /* 0x000fe400008f0c0a */
[----:B------:R-:W-:Y:S02]  /*4cb0*/  MOV R9, c[0x0][0x3a4] ;  /* 0x0000e90000097a02 */ /* 0x000fe40000000f00 */
[C---:B------:R-:W-:Y:S01]  /*4cc0*/  LEA R8, P1, R7.reuse, R4, 0x6 ;  /* 0x0000000407087211 */ /* 0x040fe200078230ff */
[----:B--2---:R2:W-:Y:S01]  /*4cd0*/  STG.E.128 [R4.64], R40 ;  /* 0x0000002804007986 */ /* 0x0045e2000c101d10 */
[----:B------:R-:W-:Y:S02]  /*4ce0*/  MOV R10, c[0x0][0x3ac] ;  /* 0x0000eb00000a7a02 */ /* 0x000fe40000000f00 */
[----:B------:R-:W-:Y:S01]  /*4cf0*/  LEA R6, P0, R0, R2, 0x6 ;  /* 0x0000000200067211 */ /* 0x000fe200078030ff */
[----:B------:R2:W-:Y:S01]  /*4d00*/  STG.E.128 [R4.64+0x80], R32 ;  /* 0x0000802004007986 */ /* 0x0005e2000c101d10 */
[----:B------:R-:W-:-:S02]  /*4d10*/  LEA.HI.X R9, R7, R5, R9, 0x6, P1 ;  /* 0x0000000507097211 */ /* 0x000fc400008f3409 */
[----:B------:R-:W-:-:S03]  /*4d20*/  LEA.HI.X R7, R0, R3, R10, 0x6, P0 ;  /* 0x0000000300077211 */ /* 0x000fc600000f340a */
[----:B------:R2:W-:Y:S04]  /*4d30*/  STG.E.128 [R8.64], R36 ;  /* 0x0000002408007986 */ /* 0x0005e8000c101d10 */
[----:B------:R2:W-:Y:S04]  /*4d40*/  STG.E.128 [R8.64+0x80], R28 ;  /* 0x0000801c08007986 */ /* 0x0005e8000c101d10 */
[----:B------:R2:W-:Y:S04]  /*4d50*/  STG.E.128 [R2.64], R24 ;  /* 0x0000001802007986 */ /* 0x0005e8000c101d10 */
[----:B-1----:R2:W-:Y:S04]  /*4d60*/  STG.E.128 [R2.64+0x80], R16 ;  /* 0x0000801002007986 */ /* 0x0025e8000c101d10 */
[----:B------:R2:W-:Y:S04]  /*4d70*/  STG.E.128 [R6.64], R20 ;  /* 0x0000001406007986 */ /* 0x0005e8000c101d10 */
[----:B------:R2:W-:Y:S02]  /*4d80*/  STG.E.128 [R6.64+0x80], R12 ;  /* 0x0000800c06007986 */ /* 0x0005e4000c101d10 */
.L_x_48:
        /* <DEDUP_REMOVED lines=9> */
.L_x_55:
[----:B------:R-:W-:Y:S05]  /*4e20*/  EXIT ;  /* 0x000000000000794d */ /* 0x000fea0003800000 */
.L_x_57:
        /* <DEDUP_REMOVED lines=13> */
.L_x_1063:


//--------------------- .text._ZN5flash44flash_bwd_dq_dk_dv_loop_seqk_parallel_kernelI23Flash_bwd_kernel_traitsILi128ELi64ELi64ELi8ELi4ELi2ELi2ELb1ELb0EN7cutlass10bfloat16_tE19Flash_kernel_traitsILi128ELi64ELi64ELi8ES3_EELb0ELb1ELb0ELb0ELb0ELb1ELb0EEEvNS_16Flash_bwd_paramsE --------------------------
	.section	.text._ZN5flash44flash_bwd_dq_dk_dv_loop_seqk_parallel_kernelI23Flash_bwd_kernel_traitsILi128ELi64ELi64ELi8ELi4ELi2ELi2ELb1ELb0EN7cutlass10bfloat16_tE19Flash_kernel_traitsILi128ELi64ELi64ELi8ES3_EELb0ELb1ELb0ELb0ELb0ELb1ELb0EEEvNS_16Flash_bwd_paramsE,"ax",@progbits
	.sectioninfo	@"SHI_REGISTERS=255"
	.align	128
        .global         _ZN5flash44flash_bwd_dq_dk_dv_loop_seqk_parallel_kernelI23Flash_bwd_kernel_traitsILi128ELi64ELi64ELi8ELi4ELi2ELi2ELb1ELb0EN7cutlass10bfloat16_tE19Flash_kernel_traitsILi128ELi64ELi64ELi8ES3_EELb0ELb1ELb0ELb0ELb0ELb1ELb0EEEvNS_16Flash_bwd_paramsE
        .type           _ZN5flash44flash_bwd_dq_dk_dv_loop_seqk_parallel_kernelI23Flash_bwd_kernel_traitsILi128ELi64ELi64ELi8ELi4ELi2ELi2ELb1ELb0EN7cutlass10bfloat16_tE19Flash_kernel_traitsILi128ELi64ELi64ELi8ES3_EELb0ELb1ELb0ELb0ELb0ELb1ELb0EEEvNS_16Flash_bwd_paramsE,@function
        .size           _ZN5flash44flash_bwd_dq_dk_dv_loop_seqk_parallel_kernelI23Flash_bwd_kernel_traitsILi128ELi64ELi64ELi8ELi4ELi2ELi2ELb1ELb0EN7cutlass10bfloat16_tE19Flash_kernel_traitsILi128ELi64ELi64ELi8ES3_EELb0ELb1ELb0ELb0ELb0ELb1ELb0EEEvNS_16Flash_bwd_paramsE,(.L_x_1064 - _ZN5flash44flash_bwd_dq_dk_dv_loop_seqk_parallel_kernelI23Flash_bwd_kernel_traitsILi128ELi64ELi64ELi8ELi4ELi2ELi2ELb1ELb0EN7cutlass10bfloat16_tE19Flash_kernel_traitsILi128ELi64ELi64ELi8ES3_EELb0ELb1ELb0ELb0ELb0ELb1ELb0EEEvNS_16Flash_bwd_paramsE)
        .other          _ZN5flash44flash_bwd_dq_dk_dv_loop_seqk_parallel_kernelI23Flash_bwd_kernel_traitsILi128ELi64ELi64ELi8ELi4ELi2ELi2ELb1ELb0EN7cutlass10bfloat16_tE19Flash_kernel_traitsILi128ELi64ELi64ELi8ES3_EELb0ELb1ELb0ELb0ELb0ELb1ELb0EEEvNS_16Flash_bwd_paramsE,@"STO_CUDA_ENTRY STV_DEFAULT"
_ZN5flash44flash_bwd_dq_dk_dv_loop_seqk_parallel_kernelI23Flash_bwd_kernel_traitsILi128ELi64ELi64ELi8ELi4ELi2ELi2ELb1ELb0EN7cutlass10bfloat16_tE19Flash_kernel_traitsILi128ELi64ELi64ELi8ES3_EELb0ELb1ELb0ELb0ELb0ELb1ELb0EEEvNS_16Flash_bwd_paramsE:
.text._ZN5flash44flash_bwd_dq_dk_dv_loop_seqk_parallel_kernelI23Flash_bwd_kernel_traitsILi128ELi64ELi64ELi8ELi4ELi2ELi2ELb1ELb0EN7cutlass10bfloat16_tE19Flash_kernel_traitsILi128ELi64ELi64ELi8ES3_EELb0ELb1ELb0ELb0ELb0ELb1ELb0EEEvNS_16Flash_bwd_paramsE:
        /* <DEDUP_REMOVED lines=21> */
[-C--:B------:R-:W-:Y:S02]  /*0150*/  LEA.HI R16, R14, R13.reuse, RZ, 0x2 ;  /* 0x0000000d0e107211 */ /* 0x080fe400078f10ff */
[----:B------:R-:W-:Y:S02]  /*0160*/  LOP3.LUT R2, R0, 0xfffffffc, RZ, 0xc0, !PT ;  /* 0xfffffffc00027812 */ /* 0x000fe400078ec0ff */
[----:B------:R-:W-:Y:S02]  /*0170*/  LOP3.LUT R0, R3, 0xfffffffe, RZ, 0xc0, !PT ;  /* 0xfffffffe03007812 */ /* 0x000fe400078ec0ff */
[----:B------:R-:W-:Y:S01]  /*0180*/  LEA.HI R3, R7, R6, RZ, 0x1 ;  /* 0x0000000607037211 */ /* 0x000fe200078f08ff */
[----:B------:R-:W-:Y:S01]  /*0190*/  IMAD.IADD R204, R4, 0x1, -R2 ;  /* 0x0000000104cc7824 */ /* 0x000fe200078e0a02 */
[----:B------:R-:W-:Y:S01]  /*01a0*/  LEA.HI R15, R14, R13, RZ, 0x3 ;  /* 0x0000000d0e0f7211 */ /* 0x000fe200078f18ff */
[----:B------:R-:W-:Y:S01]  /*01b0*/  IMAD.IADD R194, R4, 0x1, -R0 ;  /* 0x0000000104c27824 */ /* 0x000fe200078e0a00 */
[----:B------:R-:W-:-:S02]  /*01c0*/  SHF.R.S32.HI R8, RZ, 0x2, R16 ;  /* 0x00000002ff087819 */ /* 0x000fc40000011410 */
[----:B------:R-:W-:Y:S02]  /*01d0*/  SHF.R.S32.HI R5, RZ, 0x1f, R16 ;  /* 0x0000001fff057819 */ /* 0x000fe40000011410 */
[----:B------:R-:W-:Y:S02]  /*01e0*/  LOP3.LUT R2, R3, 0xfffffffe, RZ, 0xc0, !PT ;  /* 0xfffffffe03027812 */ /* 0x000fe400078ec0ff */
[----:B------:R-:W-:Y:S02]  /*01f0*/  LEA.HI R0, R5, R8, RZ, 0x3 ;  /* 0x0000000805007211 */ /* 0x000fe400078f18ff */
[----:B------:R-:W-:Y:S01]  /*0200*/  SHF.R.S32.HI R238, RZ, 0x3, R15 ;  /* 0x00000003ffee7819 */ /* 0x000fe2000001140f */
[----:B------:R-:W-:Y:S01]  /*0210*/  IMAD.IADD R10, R6, 0x1, -R2 ;  /* 0x00000001060a7824 */ /* 0x000fe200078e0a02 */
[----:B------:R-:W-:Y:S02]  /*0220*/  LOP3.LUT R4, R15, 0xfffffff8, RZ, 0xc0, !PT ;  /* 0xfffffff80f047812 */ /* 0x000fe400078ec0ff */
[----:B------:R-:W-:Y:S01]  /*0230*/  LOP3.LUT R2, R0, 0xfffffff8, RZ, 0xc0, !PT ;  /* 0xfffffff800027812 */ /* 0x000fe200078ec0ff */
[----:B------:R-:W-:-:S02]  /*0240*/  IMAD.SHL.U32 R3, R238, 0x40, RZ ;  /* 0x00000040ee037824 */ /* 0x000fc400078e00ff */
[----:B------:R-:W-:Y:S01]  /*0250*/  IMAD.IADD R0, R13, 0x1, -R4 ;  /* 0x000000010d007824 */ /* 0x000fe200078e0a04 */
[----:B------:R-:W-:Y:S01]  /*0260*/  LOP3.LUT R4, R7, 0xfffffff0, RZ, 0xc0, !PT ;  /* 0xfffffff007047812 */ /* 0x000fe200078ec0ff */
[----:B------:R-:W-:Y:S01]  /*0270*/  IMAD.IADD R7, R8, 0x1, -R2 ;  /* 0x0000000108077824 */ /* 0x000fe200078e0a02 */
[----:B------:R-:W-:Y:S01]  /*0280*/  LOP3.LUT R2, R3, 0x1c0, RZ, 0xc0, !PT ;  /* 0x000001c003027812 */ /* 0x000fe200078ec0ff */
[C---:B------:R-:W-:Y:S01]  /*0290*/  IMAD.SHL.U32 R18, R0.reuse, 0x8, RZ ;  /* 0x0000000800127824 */ /* 0x040fe200078e00ff */
[----:B------:R-:W-:Y:S01]  /*02a0*/  LOP3.LUT P4, RZ, R0, 0x2, RZ, 0xc0, !PT ;  /* 0x0000000200ff7812 */ /* 0x000fe2000788c0ff */
[----:B------:R-:W-:Y:S01]  /*02b0*/  IMAD.IADD R3, R13, 0x1, -R4 ;  /* 0x000000010d037824 */ /* 0x000fe200078e0a04 */
[----:B------:R-:W-:Y:S02]  /*02c0*/  SHF.R.U32.HI R4, RZ, 0x3, R2 ;  /* 0x00000003ff047819 */ /* 0x000fe40000011602 */
[----:B------:R-:W-:Y:S01]  /*02d0*/  LOP3.LUT R2, R2, 0x38, R18, 0xf8, !PT ;  /* 0x0000003802027812 */ /* 0x000fe200078ef812 */
[----:B------:R1:W-:Y:S01]  /*02e0*/  STL [R1+0x8], R18 ;  /* 0x0000081201007387 */ /* 0x0003e20000100800 */
[C---:B------:R-:W-:Y:S01]  /*02f0*/  LOP3.LUT P3, RZ, R0.reuse, 0x4, RZ, 0xc0, !PT ;  /* 0x0000000400ff7812 */ /* 0x040fe2000786c0ff */
[----:B------:R-:W-:Y:S01]  /*0300*/  IMAD.SHL.U32 R0, R0, 0x40, RZ ;  /* 0x0000004000007824 */ /* 0x000fe200078e00ff */
[----:B------:R-:W-:-:S02]  /*0310*/  SHF.R.S32.HI R5, RZ, 0x1f, R3 ;  /* 0x0000001fff057819 */ /* 0x000fc40000011403 */
[----:B------:R-:W-:Y:S01]  /*0320*/  LOP3.LUT R9, R2, R4, RZ, 0x3c, !PT ;  /* 0x0000000402097212 */ /* 0x000fe200078e3cff */
[----:B------:R-:W-:Y:S01]  /*0330*/  IMAD.SHL.U32 R2, R194, 0x10, RZ ;  /* 0x00000010c2027824 */ /* 0x000fe200078e00ff */
[----:B------:R-:W-:Y:S02]  /*0340*/  LEA.HI R11, R5, R3, RZ, 0x3 ;  /* 0x00000003050b7211 */ /* 0x000fe400078f18ff */
[----:B------:R-:W-:Y:S02]  /*0350*/  LEA.HI R4, R14, R13, RZ, 0x7 ;  /* 0x0000000d0e047211 */ /* 0x000fe400078f38ff */
[----:B------:R-:W-:Y:S02]  /*0360*/  LOP3.LUT R0, R0, 0x1c0, RZ, 0xc0, !PT ;  /* 0x000001c000007812 */ /* 0x000fe400078ec0ff */
[----:B------:R-:W-:Y:S02]  /*0370*/  LOP3.LUT R5, R11, 0xfffffff8, RZ, 0xc0, !PT ;  /* 0xfffffff80b057812 */ /* 0x000fe400078ec0ff */
[----:B------:R-:W-:-:S02]  /*0380*/  SHF.R.S32.HI R8, RZ, 0x7, R4 ;  /* 0x00000007ff087819 */ /* 0x000fc40000011404 */
[C---:B------:R-:W-:Y:S01]  /*0390*/  LOP3.LUT R188, R0.reuse, 0x8, R15, 0xf8, !PT ;  /* 0x0000000800bc7812 */ /* 0x040fe200078ef80f */
[----:B------:R-:W-:Y:S01]  /*03a0*/  IMAD.IADD R19, R3, 0x1, -R5 ;  /* 0x0000000103137824 */ /* 0x000fe200078e0a05 */
[----:B------:R-:W-:Y:S01]  /*03b0*/  LOP3.LUT R6, R0, 0x10, R2, 0xf8, !PT ;  /* 0x0000001000067812 */ /* 0x000fe200078ef802 */
[----:B------:R-:W-:Y:S01]  /*03c0*/  IMAD.SHL.U32 R2, R10, 0x200, RZ ;  /* 0x000002000a027824 */ /* 0x000fe200078e00ff */
[----:B------:R-:W-:Y:S02]  /*03d0*/  SHF.R.U32.HI R186, RZ, 0x3, R0 ;  /* 0x00000003ffba7819 */ /* 0x000fe40000011600 */
[----:B------:R-:W-:Y:S01]  /*03e0*/  LOP3.LUT R4, R7, 0x1, RZ, 0xc0, !PT ;  /* 0x0000000107047812 */ /* 0x000fe200078ec0ff */
[----:B------:R-:W-:Y:S01]  /*03f0*/  IMAD R0, R8, 0x800, R2 ;  /* 0x0000080008007824 */ /* 0x000fe200078e0202 */
[----:B------:R-:W-:Y:S01]  /*0400*/  LOP3.LUT R188, R188, R186, RZ, 0x3c, !PT ;  /* 0x000000babcbc7212 */ /* 0x000fe200078e3cff */
[----:B------:R-:W-:Y:S01]  /*0410*/  STL [R1+0x1c], R19 ;  /* 0x00001c1301007387 */ /* 0x000fe20000100800 */
[----:B------:R-:W-:-:S02]  /*0420*/  LOP3.LUT R3, R6, 0x8, R15, 0xf8, !PT ;  /* 0x0000000806037812 */ /* 0x000fc400078ef80f */
[----:B------:R-:W-:Y:S01]  /*0430*/  LEA.HI R5, R14, R13, RZ, 0x6 ;  /* 0x0000000d0e057211 */ /* 0x000fe200078f30ff */
[----:B------:R-:W-:Y:S01]  /*0440*/  IMAD.IADD R188, R0, 0x1, R188 ;  /* 0x0000000100bc7824 */ /* 0x000fe200078e02bc */
[----:B------:R-:W-:Y:S02]  /*0450*/  ISETP.NE.U32.AND P0, PT, R4, 0x1, PT ;  /* 0x000000010400780c */ /* 0x000fe40003f05070 */
[----:B------:R-:W-:Y:S01]  /*0460*/  LOP3.LUT R4, R12, 0xffffffe0, RZ, 0xc0, !PT ;  /* 0xffffffe00c047812 */ /* 0x000fe200078ec0ff */
[----:B------:R-:W-:Y:S01]  /*0470*/  IMAD.SHL.U32 R188, R188, 0x2, RZ ;  /* 0x00000002bcbc7824 */ /* 0x000fe200078e00ff */
[----:B------:R-:W-:Y:S02]  /*0480*/  LOP3.LUT R186, R2, R3, R186, 0xf6, !PT ;  /* 0x0000000302ba7212 */ /* 0x000fe400078ef6ba */
[----:B------:R-:W-:Y:S01]  /*0490*/  LOP3.LUT R3, R16, 0x7ffffffc, RZ, 0xc0, !PT ;  /* 0x7ffffffc10037812 */ /* 0x000fe200078ec0ff */
[----:B-1----:R-:W-:Y:S01]  /*04a0*/  IMAD.IADD R18, R13, 0x1, -R4 ;  /* 0x000000010d127824 */ /* 0x002fe200078e0a04 */
[----:B------:R-:W-:Y:S01]  /*04b0*/  SHF.R.S32.HI R0, RZ, 0x6, R5 ;  /* 0x00000006ff007819 */ /* 0x000fe20000011405 */
[----:B------:R-:W-:Y:S01]  /*04c0*/  IMAD.SHL.U32 R5, R10, 0x20, RZ ;  /* 0x000000200a057824 */ /* 0x000fe200078e00ff */
[----:B------:R-:W-:Y:S01]  /*04d0*/  R2P PR, R7, 0x6 ;  /* 0x0000000607007804 */ /* 0x000fe20000000000 */
[----:B------:R-:W-:Y:S01]  /*04e0*/  IMAD.IADD R4, R13, 0x1, -R3 ;  /* 0x000000010d047824 */ /* 0x000fe200078e0a03 */
[----:B------:R-:W-:Y:S01]  /*04f0*/  STL [R1+0x18], R18 ;  /* 0x0000181201007387 */ /* 0x000fe20000100800 */
[C---:B------:R-:W-:Y:S01]  /*0500*/  IMAD R17, R0.reuse, 0x200, R9 ;  /* 0x0000020000117824 */ /* 0x040fe200078e0209 */
[----:B------:R-:W-:Y:S01]  /*0510*/  SEL R219, R219, 0x10, !P0 ;  /* 0x00000010dbdb7807 */ /* 0x000fe20004000000 */
[----:B------:R-:W-:-:S02]  /*0520*/  IMAD.SHL.U32 R2, R0, 0x8, RZ ;  /* 0x0000000800027824 */ /* 0x000fc400078e00ff */
[----:B------:R-:W-:Y:S01]  /*0530*/  IMAD.SHL.U32 R13, R13, 0x2, RZ ;  /* 0x000000020d0d7824 */ /* 0x000fe200078e00ff */
[----:B------:R-:W-:Y:S01]  /*0540*/  STL [R1+0x14], R17 ;  /* 0x0000141101007387 */ /* 0x000fe20000100800 */
[----:B------:R-:W-:Y:S01]  /*0550*/  IMAD.SHL.U32 R3, R8, 0x20, RZ ;  /* 0x0000002008037824 */ /* 0x000fe200078e00ff */
[----:B------:R-:W-:Y:S01]  /*0560*/  LOP3.LUT R2, R2, 0x18, RZ, 0xc0, !PT ;  /* 0x0000001802027812 */ /* 0x000fe200078ec0ff */
[----:B------:R-:W-:Y:S02]  /*0570*/  IMAD.SHL.U32 R0, R7, 0x40, RZ ;  /* 0x0000004007007824 */ /* 0x000fe400078e00ff */
[----:B------:R-:W-:Y:S01]  /*0580*/  IMAD.SHL.U32 R8, R4, 0x2, RZ ;  /* 0x0000000204087824 */ /* 0x000fe200078e00ff */
[----:B------:R-:W-:Y:S01]  /*0590*/  LOP3.LUT R6, R3, 0x6, R13, 0xf8, !PT ;  /* 0x0000000603067812 */ /* 0x000fe200078ef80d */
[----:B------:R-:W-:Y:S01]  /*05a0*/  IMAD.SHL.U32 R213, R17, 0x2, RZ ;  /* 0x0000000211d57824 */ /* 0x000fe200078e00ff */
[----:B------:R-:W-:Y:S01]  /*05b0*/  LOP3.LUT R0, R0, 0x1c0, RZ, 0xc0, !PT ;  /* 0x000001c000007812 */ /* 0x000fe200078ec0ff */
[----:B------:R-:W-:Y:S01]  /*05c0*/  IMAD R7, R204, 0x400, R8 ;  /* 0x00000400cc077824 */ /* 0x000fe200078e0208 */
[----:B------:R-:W-:Y:S01]  /*05d0*/  LOP3.LUT R5, R2, 0x20, R5, 0xf8, !PT ;  /* 0x0000002002057812 */ /* 0x000fe200078ef805 */
[----:B------:R1:W-:Y:S01]  /*05e0*/  STL [R1], R6 ;  /* 0x0000000601007387 */ /* 0x0003e20000100800 */
[----:B------:R-:W-:-:S02]  /*05f0*/  LOP3.LUT R4, R0, 0x20, R3, 0xf8, !PT ;  /* 0x0000002000047812 */ /* 0x000fc400078ef803 */
[----:B------:R-:W-:-:S04]  /*0600*/  SHF.R.U32.HI R3, RZ, 0x3, R0 ;  /* 0x00000003ff037819 */ /* 0x000fc80000011600 */
[----:B------:R-:W-:Y:S02]  /*0610*/  LOP3.LUT R4, R4, R3, RZ, 0x3c, !PT ;  /* 0x0000000304047212 */ /* 0x000fe400078e3cff */
[----:B------:R-:W-:Y:S01]  /*0620*/  LOP3.LUT R9, R3, R0, R2, 0x1e, !PT ;  /* 0x0000000003097212 */ /* 0x000fe200078e1e02 */
[----:B------:R-:W-:Y:S02]  /*0630*/  IMAD.SHL.U32 R0, R10, 0x8, RZ ;  /* 0x000000080a007824 */ /* 0x000fe400078e00ff */
[----:B------:R-:W-:-:S04]  /*0640*/  IMAD.IADD R218, R7, 0x1, R4 ;  /* 0x0000000107da7824 */ /* 0x000fc800078e0204 */
[----:B------:R-:W-:-:S04]  /*0650*/  IMAD.SHL.U32 R218, R218, 0x2, RZ ;  /* 0x00000002dada7824 */ /* 0x000fc800078e00ff */
[C---:B------:R-:W-:Y:S01]  /*0660*/  IMAD.IADD R220, R218.reuse, 0x1, R219 ;  /* 0x00000001dadc7824 */ /* 0x040fe200078e02db */
[C---:B------:R-:W-:Y:S02]  /*0670*/  IADD3 R217, R218.reuse, 0x20, RZ ;  /* 0x00000020dad97810 */ /* 0x040fe40007ffe0ff */
[----:B------:R-:W-:Y:S01]  /*0680*/  @P1 IADD3 R217, R218, -0x20, RZ ;  /* 0xffffffe0dad91810 */ /* 0x000fe20007ffe0ff */
[----:B-1----:R-:W-:-:S04]  /*0690*/  IMAD.SHL.U32 R6, R19, 0x40, RZ ;  /* 0x0000004013067824 */ /* 0x002fc800078e00ff */
[----:B------:R-:W-:Y:S01]  /*06a0*/  IMAD.IADD R219, R219, 0x1, R217 ;  /* 0x00000001dbdb7824 */ /* 0x000fe200078e02d9 */
[----:B------:R-:W-:Y:S02]  /*06b0*/  LOP3.LUT R2, R6, 0x1c0, RZ, 0xc0, !PT ;  /* 0x000001c006027812 */ /* 0x000fe400078ec0ff */
        /* <DEDUP_REMOVED lines=15> */
[----:B------:R-:W-:-:S02]  /*07b0*/  IMAD.MOV.U32 R0, RZ, RZ, 0x40 ;  /* 0x00000040ff007424 */ /* 0x000fc400078e00ff */
[----:B------:R-:W-:Y:S02]  /*07c0*/  IMAD.IADD R4, R4, 0x1, R9 ;  /* 0x0000000104047824 */ /* 0x000fe400078e0209 */
[----:B------:R-:W-:Y:S01]  /*07d0*/  IMAD.MOV.U32 R2, RZ, RZ, 0x20 ;  /* 0x00000020ff027424 */ /* 0x000fe200078e00ff */
[----:B------:R-:W-:Y:S01]  /*07e0*/  SEL R0, R0, 0xffffffc0, !P3 ;  /* 0xffffffc000007807 */ /* 0x000fe20005800000 */
[----:B------:R-:W-:Y:S01]  /*07f0*/  IMAD.IADD R194, R3, 0x1, R194 ;  /* 0x0000000103c27824 */ /* 0x000fe200078e02c2 */
[----:B------:R-:W-:Y:S01]  /*0800*/  LEA R251, R4, 0xc000, 0x1 ;  /* 0x0000c00004fb7811 */ /* 0x000fe200078e08ff */
[----:B------:R-:W-:Y:S01]  /*0810*/  IMAD.IADD R204, R204, 0x1, R3 ;  /* 0x00000001cccc7824 */ /* 0x000fe200078e0203 */
[----:B------:R-:W-:Y:S01]  /*0820*/  SEL R2, R2, 0xffffffe0, !P4 ;  /* 0xffffffe002027807 */ /* 0x000fe20006000000 */
[--C-:B------:R-:W-:Y:S01]  /*0830*/  IMAD.IADD R190, R188, 0x1, R0.reuse ;  /* 0x00000001bcbe7824 */ /* 0x100fe200078e0200 */
[C---:B------:R-:W-:Y:S01]  /*0840*/  IADD3 R252, R251.reuse, 0x40, RZ ;  /* 0x00000040fbfc7810 */ /* 0x040fe20007ffe0ff */
[----:B------:R-:W-:Y:S01]  /*0850*/  IMAD R185, R186, 0x2, R0 ;  /* 0x00000002bab97824 */ /* 0x000fe200078e0200 */
[--C-:B------:R-:W-:Y:S01]  /*0860*/  IADD3 R191, R0, R188, R2.reuse ;  /* 0x000000bc00bf7210 */ /* 0x100fe20007ffe002 */
[----:B------:R-:W-:Y:S01]  /*0870*/  IMAD.SHL.U32 R186, R186, 0x2, RZ ;  /* 0x00000002baba7824 */ /* 0x000fe200078e00ff */
[----:B------:R-:W-:Y:S01]  /*0880*/  LEA R194, R194, 0x10000, 0x1 ;  /* 0x00010000c2c27811 */ /* 0x000fe200078e08ff */
[----:B------:R-:W-:Y:S01]  /*0890*/  IMAD.IADD R189, R188, 0x1, R2 ;  /* 0x00000001bcbd7824 */ /* 0x000fe200078e0202 */
[----:B------:R-:W-:Y:S01]  /*08a0*/  @P2 IADD3 R252, R251, -0x40, RZ ;  /* 0xffffffc0fbfc2810 */ /* 0x000fe20007ffe0ff */
[----:B------:R-:W-:-:S02]  /*08b0*/  IMAD.IADD R203, R2, 0x1, R190 ;  /* 0x0000000102cb7824 */ /* 0x000fc400078e02be */
.L_x_86:
[----:B-12---:R-:W2:Y:S01]  /*08c0*/  S2R R39, SR_CTAID.Y ;  /* 0x0000000000277919 */ /* 0x006ea20000002600 */
[----:B------:R-:W3:Y:S01]  /*08d0*/  LDC.U8 R0, c[0x0][0x312] ;  /* 0x0000c480ff007b82 */ /* 0x000ee20000000000 */
[----:B------:R-:W-:-:S02]  /*08e0*/  ISETP.NE.U32.AND P4, PT, RZ, c[0x0][0x240], PT ;  /* 0x00009000ff007a0c */ /* 0x000fc40003f85070 */
[----:B------:R-:W-:Y:S02]  /*08f0*/  ISETP.EQ.U32.AND P5, PT, RZ, c[0x0][0x248], PT ;  /* 0x00009200ff007a0c */ /* 0x000fe40003fa2070 */
[----:B------:R-:W-:Y:S02]  /*0900*/  ISETP.NE.AND.EX P4, PT, RZ, c[0x0][0x244], PT, P4 ;  /* 0x00009100ff007a0c */ /* 0x000fe40003f85340 */
[----:B------:R-:W-:Y:S01]  /*0910*/  ISETP.NE.U32.AND P2, PT, RZ, c[0x0][0x250], PT ;  /* 0x00009400ff007a0c */ /* 0x000fe20003f45070 */
[----:B------:R-:W-:-:S03]  /*0920*/  IMAD.MOV.U32 R40, RZ, RZ, -0x1 ;  /* 0xffffffffff287424 */ /* 0x000fc600078e00ff */
[----:B------:R-:W-:Y:S01]  /*0930*/  ISETP.NE.AND.EX P2, PT, RZ, c[0x0][0x254], PT, P2 ;  /* 0x00009500ff007a0c */ /* 0x000fe20003f45320 */
[C---:B--2---:R-:W-:Y:S01]  /*0940*/  IMAD.SHL.U32 R8, R39.reuse, 0x4, RZ ;  /* 0x0000000427087824 */ /* 0x044fe200078e00ff */
[----:B------:R-:W-:Y:S02]  /*0950*/  SHF.R.S32.HI R31, RZ, 0x1f, R39 ;  /* 0x0000001fff1f7819 */ /* 0x000fe40000011427 */
[----:B---3--:R-:W-:Y:S01]  /*0960*/  ISETP.NE.AND P3, PT, R0, RZ, PT ;  /* 0x000000ff0000720c */ /* 0x008fe20003f65270 */
[----:B------:R-:W-:Y:S01]  /*0970*/  IMAD.MOV.U32 R0, RZ, RZ, -0x1 ;  /* 0xffffffffff007424 */ /* 0x000fe200078e00ff */
[----:B------:R-:W-:Y:S02]  /*0980*/  SHF.L.U64.HI R7, R39, 0x2, R31 ;  /* 0x0000000227077819 */ /* 0x000fe4000001021f */
[----:B------:R-:W-:Y:S02]  /*0990*/  IADD3 R2, P0, R8, c[0x0][0x240], RZ ;  /* 0x0000900008027a10 */ /* 0x000fe40007f1e0ff */
[----:B------:R-:W-:-:S02]  /*09a0*/  ISETP.EQ.OR.EX P5, PT, RZ, c[0x0][0x24c], !P3, P5 ;  /* 0x00009300ff007a0c */ /* 0x000fc40005fa2750 */
[----:B------:R-:W-:Y:S02]  /*09b0*/  IADD3.X R3, R7, c[0x0][0x244], RZ, P0, !PT ;  /* 0x0000910007037a10 */ /* 0x000fe400007fe4ff */
[----:B------:R-:W-:-:S03]  /*09c0*/  @P2 IADD3 R4, P0, R8, c[0x0][0x250], RZ ;  /* 0x0000940008042a10 */ /* 0x000fc60007f1e0ff */
[----:B------:R2:W3:Y:S04]  /*09d0*/  @P4 LDG.E R0, [R2.64] ;  /* 0x0000000602004981 */ /* 0x0004e8000c1e1900 */
[----:B------:R2:W3:Y:S01]  /*09e0*/  @P4 LDG.E R6, [R2.64+0x4] ;  /* 0x0000040602064981 */ /* 0x0004e2000c1e1900 */
[----:B-1----:R-:W-:Y:S01]  /*09f0*/  @P2 IADD3.X R5, R7, c[0x0][0x254], RZ, P0, !PT ;  /* 0x0000950007052a10 */ /* 0x002fe200007fe4ff */
[----:B------:R-:W-:Y:S01]  /*0a00*/  IMAD.MOV.U32 R239, RZ, RZ, RZ ;  /* 0x000000ffffef7224 */ /* 0x000fe200078e00ff */
[----:B--2---:R-:W-:-:S05]  /*0a10*/  IADD3 R2, P1, R8, c[0x0][0x248], RZ ;  /* 0x0000920008027a10 */ /* 0x004fca0007f3e0ff */
[----:B-----5:R1:W5:Y:S01]  /*0a20*/  @P2 LDG.E R239, [R4.64] ;  /* 0x0000000604ef2981 */ /* 0x020362000c1e1900 */
[----:B------:R-:W-:-:S05]  /*0a30*/  IADD3.X R3, R7, c[0x0][0x24c], RZ, P1, !PT ;  /* 0x0000930007037a10 */ /* 0x000fca0000ffe4ff */
[----:B------:R-:W2:Y:S01]  /*0a40*/  @!P5 LDG.E R40, [R2.64] ;  /* 0x000000060228d981 */ /* 0x000ea2000c1e1900 */
[----:B------:R-:W-:-:S04]  /*0a50*/  ISETP.NE.U32.AND P0, PT, RZ, c[0x0][0x248], PT ;  /* 0x00009200ff007a0c */ /* 0x000fc80003f05070 */
[----:B------:R-:W-:Y:S01]  /*0a60*/  ISETP.NE.AND.EX P0, PT, RZ, c[0x0][0x24c], PT, P0 ;  /* 0x00009300ff007a0c */ /* 0x000fe20003f05300 */
[----:B-1----:R-:W-:Y:S02]  /*0a70*/  IMAD.MOV.U32 R4, RZ, RZ, c[0x0][0x218] ;  /* 0x00008600ff047624 */ /* 0x002fe400078e00ff */
[----:B---3--:R-:W-:Y:S02]  /*0a80*/  @P4 IMAD.IADD R22, R6, 0x1, -R0 ;  /* 0x0000000106164824 */ /* 0x008fe400078e0a00 */
[----:B------:R-:W-:Y:S01]  /*0a90*/  @!P4 IMAD.MOV.U32 R22, RZ, RZ, c[0x0][0x214] ;  /* 0x00008500ff16c624 */ /* 0x000fe200078e00ff */
[----:B--2---:R1:W-:Y:S07]  /*0aa0*/  STL [R1+0x4], R40 ;  /* 0x0000042801007387 */ /* 0x0043ee0000100800 */
[----:B------:R-:W-:Y:S05]  /*0ab0*/  @!P0 BRA `(.L_x_58) ;  /* 0x0000003000008947 */ /* 0x000fea0003800000 */
[----:B------:R-:W2:Y:S02]  /*0ac0*/  @P3 LDG.E R4, [R2.64+0x4] ;  /* 0x0000040602043981 */ /* 0x000ea4000c1e1900 */
[----:B--2---:R-:W-:-:S06]  /*0ad0*/  @P3 IADD3 R4, R4, -R40, RZ ;  /* 0x8000002804043210 */ /* 0x004fcc0007ffe0ff */
[----:B------:R2:W5:Y:S02]  /*0ae0*/  @!P3 LDG.E R4, [R2.64] ;  /* 0x000000060204b981 */ /* 0x000564000c1e1900 */
.L_x_58:
        /* <DEDUP_REMOVED lines=16> */
[C---:B------:R-:W-:Y:S01]  /*0bf0*/  IMAD.WIDE.U32 R10, R39.reuse, c[0x0][0x178], RZ ;  /* 0x00005e00270a7a25 */ /* 0x040fe200078e00ff */
[C---:B------:R-:W-:Y:S02]  /*0c00*/  ISETP.NE.AND P1, PT, R0.reuse, -0x1, PT ;  /* 0xffffffff0000780c */ /* 0x040fe40003f25270 */
        /* <DEDUP_REMOVED lines=27> */
.L_x_60:
        /* <DEDUP_REMOVED lines=15> */
.L_x_61:
[----:B------:R-:W-:Y:S01]  /*0eb0*/  IABS R11, c[0x0][0x1c8] ;  /* 0x00007200000b7a13 */ /* 0x000fe20000000000 */
[----:B------:R-:W2:Y:S01]  /*0ec0*/  S2R R38, SR_CTAID.Z ;  /* 0x0000000000267919 */ /* 0x000ea20000002700 */
[----:B------:R-:W3:Y:S01]  /*0ed0*/  LDC.U8 R17, c[0x0][0x328] ;  /* 0x0000ca00ff117b82 */ /* 0x000ee20000000000 */
[----:B------:R-:W-:Y:S01]  /*0ee0*/  IMAD.MOV.U32 R12, RZ, RZ, c[0x0][0x224] ;  /* 0x00008900ff0c7624 */ /* 0x000fe200078e00ff */
[----:B------:R-:W4:Y:S01]  /*0ef0*/  I2F.RP R2, R11 ;  /* 0x0000000b00027306 */ /* 0x000f220000209400 */
[----:B------:R-:W-:-:S03]  /*0f00*/  @P1 IMAD.WIDE.U32 R4, R0, c[0x0][0x370], RZ ;  /* 0x0000dc0000041a25 */ /* 0x000fc600078e00ff */
[----:B------:R-:W-:Y:S01]  /*0f10*/  SHF.R.S32.HI R12, RZ, 0x1f, R12 ;  /* 0x0000001fff0c7819 */ /* 0x000fe2000001140c */
[----:B------:R-:W-:Y:S01]  /*0f20*/  @P1 IMAD R13, R0, c[0x0][0x374], R5 ;  /* 0x0000dd00000d1a24 */ /* 0x000fe200078e0205 */
[----:B------:R-:W-:Y:S01]  /*0f30*/  @P1 MOV R10, R4 ;  /* 0x00000004000a1202 */ /* 0x000fe20000000f00 */
[C---:B------:R-:W-:Y:S01]  /*0f40*/  @!P1 IMAD.WIDE.U32 R4, R39.reuse, c[0x0][0x368], RZ ;  /* 0x0000da0027049a25 */ /* 0x040fe200078e00ff */
[----:B------:R-:W5:Y:S03]  /*0f50*/  LDC.U8 R19, c[0x0][0x3d0] ;  /* 0x0000f400ff137b82 */ /* 0x000f660000000000 */
[----:B------:R-:W-:Y:S02]  /*0f60*/  IMAD.MOV.U32 R32, RZ, RZ, c[0x0][0x22c] ;  /* 0x00008b00ff207624 */ /* 0x000fe400078e00ff */
[----:B------:R-:W-:Y:S01]  /*0f70*/  IMAD.WIDE.U32 R14, R39, c[0x0][0x224], RZ ;  /* 0x00008900270e7a25 */ /* 0x000fe200078e00ff */
[----:B----4-:R-:W4:Y:S03]  /*0f80*/  MUFU.RCP R2, R2 ;  /* 0x0000000200027308 */ /* 0x010f260000001000 */
[----:B------:R-:W-:Y:S01]  /*0f90*/  IMAD.WIDE R24, R32, c[0x0][0x1c0], RZ ;  /* 0x0000700020187a25 */ /* 0x000fe200078e02ff */
[----:B--2---:R-:W-:-:S03]  /*0fa0*/  IABS R7, R38 ;  /* 0x0000002600077213 */ /* 0x004fc60000000000 */
[----:B------:R-:W-:Y:S01]  /*0fb0*/  @!P1 IMAD.MOV.U32 R10, RZ, RZ, R4 ;  /* 0x000000ffff0a9224 */ /* 0x000fe200078e0004 */
[----:B------:R-:W-:Y:S02]  /*0fc0*/  LOP3.LUT R8, R38, c[0x0][0x1c8], RZ, 0x3c, !PT ;  /* 0x0000720026087a12 */ /* 0x000fe400078e3cff */
[----:B---3--:R-:W-:Y:S02]  /*0fd0*/  ISETP.NE.AND P2, PT, R17, RZ, PT ;  /* 0x000000ff1100720c */ /* 0x008fe40003f45270 */
[----:B------:R-:W-:Y:S02]  /*0fe0*/  ISETP.GE.AND P3, PT, R8, RZ, PT ;  /* 0x000000ff0800720c */ /* 0x000fe40003f66270 */
[----:B------:R-:W-:Y:S02]  /*0ff0*/  SHF.L.U64.HI R8, R39, 0x7, R31 ;  /* 0x0000000727087819 */ /* 0x000fe4000001021f */
[----:B------:R-:W-:Y:S02]  /*1000*/  SHF.R.S32.HI R17, RZ, 0x1f, R18 ;  /* 0x0000001fff117819 */ /* 0x000fe40000011412 */
[----:B----4-:R-:W-:-:S02]  /*1010*/  IADD3 R2, R2, 0xffffffe, RZ ;  /* 0x0ffffffe02027810 */ /* 0x010fc40007ffe0ff */
[----:B------:R-:W-:Y:S02]  /*1020*/  SEL R8, R8, RZ, P4 ;  /* 0x000000ff08087207 */ /* 0x000fe40002000000 */
[----:B------:R-:W2:Y:S01]  /*1030*/  F2I.FTZ.U32.TRUNC.NTZ R3, R2 ;  /* 0x0000000200037305 */ /* 0x000ea2000021f000 */
[----:B------:R-:W-:Y:S02]  /*1040*/  SHF.R.S32.HI R33, RZ, 0x1f, R38 ;  /* 0x0000001fff217819 */ /* 0x000fe40000011426 */
        /* <DEDUP_REMOVED lines=11> */
[----:B------:R-:W2:Y:S01]  /*1100*/  S2R R12, SR_CTAID.X ;  /* 0x00000000000c7919 */ /* 0x000ea20000002500 */
[----:B------:R-:W-:Y:S01]  /*1110*/  ISETP.GT.U32.AND P5, PT, R11, R3, PT ;  /* 0x000000030b00720c */ /* 0x000fe20003fa4070 */
[----:B------:R-:W-:Y:S02]  /*1120*/  IMAD R5, R31, c[0x0][0x224], R7 ;  /* 0x000089001f057a24 */ /* 0x000fe400078e0207 */
[----:B------:R-:W-:Y:S02]  /*1130*/  IMAD.SHL.U32 R6, R39, 0x80, RZ ;  /* 0x0000008027067824 */ /* 0x000fe400078e00ff */
[-C--:B------:R-:W-:Y:S01]  /*1140*/  IMAD R7, R25, R14.reuse, RZ ;  /* 0x0000000e19077224 */ /* 0x080fe200078e02ff */
[----:B------:R-:W-:Y:S01]  /*1150*/  IADD3 R4, R15, R5, RZ ;  /* 0x000000050f047210 */ /* 0x000fe20007ffe0ff */
[----:B------:R-:W-:Y:S01]  /*1160*/  IMAD.WIDE.U32 R14, R24, R14, RZ ;  /* 0x0000000e180e7225 */ /* 0x000fe200078e00ff */
[----:B------:R-:W-:-:S03]  /*1170*/  SEL R6, R6, RZ, P4 ;  /* 0x000000ff06067207 */ /* 0x000fc60002000000 */
[C---:B------:R-:W-:Y:S01]  /*1180*/  IMAD R7, R24.reuse, R4, R7 ;  /* 0x0000000418077224 */ /* 0x040fe200078e0207 */
[----:B------:R-:W-:Y:S01]  /*1190*/  IADD3 R6, P4, R9, R6, RZ ;  /* 0x0000000609067210 */ /* 0x000fe20007f9e0ff */
[----:B------:R-:W-:Y:S01]  /*11a0*/  IMAD.WIDE.U32 R4, R24, R0, RZ ;  /* 0x0000000018047225 */ /* 0x000fe200078e00ff */
[-C--:B------:R-:W-:Y:S02]  /*11b0*/  @!P5 IADD3 R3, R3, -R11.reuse, RZ ;  /* 0x8000000b0303d210 */ /* 0x080fe40007ffe0ff */
[----:B------:R-:W-:Y:S01]  /*11c0*/  @!P5 IADD3 R2, R2, 0x1, RZ ;  /* 0x000000010202d810 */ /* 0x000fe20007ffe0ff */
[----:B------:R-:W-:Y:S01]  /*11d0*/  IMAD.X R8, R16, 0x1, R8, P4 ;  /* 0x0000000110087824 */ /* 0x000fe200020e0608 */
[----:B------:R-:W-:Y:S01]  /*11e0*/  ISETP.GE.U32.AND P6, PT, R3, R11, PT ;  /* 0x0000000b0300720c */ /* 0x000fe20003fc6070 */
[C---:B------:R-:W-:Y:S01]  /*11f0*/  IMAD R11, R25.reuse, R6, RZ ;  /* 0x00000006190b7224 */ /* 0x040fe200078e02ff */
[----:B------:R-:W-:Y:S01]  /*1200*/  ISETP.NE.AND P5, PT, RZ, c[0x0][0x1c8], PT ;  /* 0x00007200ff007a0c */ /* 0x000fe20003fa5270 */
[----:B------:R-:W-:Y:S01]  /*1210*/  IMAD R3, R25, R0, RZ ;  /* 0x0000000019037224 */ /* 0x000fe200078e02ff */
[----:B------:R-:W-:Y:S01]  /*1220*/  SEL R20, R14, R4, !P1 ;  /* 0x000000040e147207 */ /* 0x000fe20004800000 */
[----:B------:R-:W-:Y:S01]  /*1230*/  @P2 IMAD R4, R39, c[0x0][0x214], RZ ;  /* 0x0000850027042a24 */ /* 0x000fe200078e02ff */
[----:B------:R-:W-:Y:S01]  /*1240*/  IADD3 R15, R15, R7, RZ ;  /* 0x000000070f0f7210 */ /* 0x000fe20007ffe0ff */
[----:B------:R-:W-:Y:S01]  /*1250*/  IMAD.WIDE.U32 R6, R24, R6, RZ ;  /* 0x0000000618067225 */ /* 0x000fe200078e00ff */
[----:B-----5:R-:W-:-:S03]  /*1260*/  ISETP.NE.AND P4, PT, R19, RZ, PT ;  /* 0x000000ff1300720c */ /* 0x020fc60003f85270 */
[----:B------:R-:W-:Y:S02]  /*1270*/  IMAD R8, R24, R8, R11 ;  /* 0x0000000818087224 */ /* 0x000fe400078e020b */
[----:B--2---:R-:W-:Y:S01]  /*1280*/  IMAD.WIDE.U32 R24, R12, c[0x0][0x3d8], RZ ;  /* 0x0000f6000c187a25 */ /* 0x004fe200078e00ff */
[----:B------:R-:W-:Y:S02]  /*1290*/  @P6 IADD3 R2, R2, 0x1, RZ ;  /* 0x0000000102026810 */ /* 0x000fe40007ffe0ff */
[----:B------:R-:W-:Y:S01]  /*12a0*/  IADD3 R14, R7, R8, RZ ;  /* 0x00000008070e7210 */ /* 0x000fe20007ffe0ff */
[----:B------:R-:W-:Y:S01]  /*12b0*/  @P1 IMAD.IADD R15, R5, 0x1, R3 ;  /* 0x00000001050f1824 */ /* 0x000fe200078e0203 */
[----:B------:R-:W-:Y:S01]  /*12c0*/  @P2 SEL R3, R4, R0, !P1 ;  /* 0x0000000004032207 */ /* 0x000fe20004800000 */
[----:B------:R-:W-:Y:S01]  /*12d0*/  IMAD R4, R12, c[0x0][0x3dc], R25 ;  /* 0x0000f7000c047a24 */ /* 0x000fe200078e0219 */
[----:B------:R-:W-:Y:S01]  /*12e0*/  @!P3 IADD3 R2, -R2, RZ, RZ ;  /* 0x000000ff0202b210 */ /* 0x000fe20007ffe1ff */
[----:B------:R-:W-:Y:S01]  /*12f0*/  IMAD R12, R38, c[0x0][0x22c], RZ ;  /* 0x00008b00260c7a24 */ /* 0x000fe200078e02ff */
[----:B------:R-:W-:Y:S01]  /*1300*/  @!P5 LOP3.LUT R2, RZ, c[0x0][0x1c8], RZ, 0x33, !PT ;  /* 0x00007200ff02da12 */ /* 0x000fe200078e33ff */
[----:B------:R-:W-:Y:S01]  /*1310*/  @!P2 IMAD R5, R39, c[0x0][0x1c0], R38 ;  /* 0x000070002705aa24 */ /* 0x000fe200078e0226 */
[----:B------:R-:W-:Y:S01]  /*1320*/  SEL R24, R24, RZ, P4 ;  /* 0x000000ff18187207 */ /* 0x000fe20002000000 */
[----:B------:R-:W-:Y:S01]  /*1330*/  @P2 IMAD R3, R38, c[0x0][0x234], R3 ;  /* 0x00008d0026032a24 */ /* 0x000fe200078e0203 */
[----:B------:R-:W-:Y:S01]  /*1340*/  SHF.R.S32.HI R34, RZ, 0x1f, R12 ;  /* 0x0000001fff227819 */ /* 0x000fe2000001140c */
[----:B------:R-:W-:Y:S01]  /*1350*/  @!P2 IMAD R3, R5, c[0x0][0x214], RZ ;  /* 0x000085000503aa24 */ /* 0x000fe200078e02ff */
[----:B------:R-:W-:-:S02]  /*1360*/  SEL R19, R4, RZ, P4 ;  /* 0x000000ff04137207 */ /* 0x000fc40002000000 */
        /* <DEDUP_REMOVED lines=9> */
.L_x_62:
[----:B------:R-:W-:-:S04]  /*1400*/  IMAD R0, R39, c[0x0][0x1c0], R38 ;  /* 0x0000700027007a24 */ /* 0x000fc800078e0226 */
[----:B------:R-:W-:Y:S02]  /*1410*/  IMAD R0, R0, c[0x0][0x224], RZ ;  /* 0x0000890000007a24 */ /* 0x000fe400078e02ff */
.L_x_63:
[----:B------:R-:W2:Y:S04]  /*1420*/  LDL.64 R42, [R1+0x8] ;  /* 0x00000800012a7983 */ /* 0x000ea80000100a00 */
[----:B------:R3:W2:Y:S04]  /*1430*/  LDL.64 R36, [R1+0x8] ;  /* 0x0000080001247983 */ /* 0x0006a80000100a00 */
[----:B------:R-:W4:Y:S04]  /*1440*/  LDL R41, [R1+0x18] ;  /* 0x0000180001297983 */ /* 0x000f280000100800 */
[----:B------:R-:W5:Y:S01]  /*1450*/  S2R R5, SR_TID.X ;  /* 0x0000000000057919 */ /* 0x000f620000002100 */
[----:B------:R-:W-:-:S02]  /*1460*/  IMAD.IADD R3, R9, 0x1, R3 ;  /* 0x0000000109037824 */ /* 0x000fc400078e0203 */
[----:B------:R-:W-:Y:S02]  /*1470*/  IMAD.MOV.U32 R35, RZ, RZ, 0x4 ;  /* 0x00000004ff237424 */ /* 0x000fe400078e00ff */
[----:B------:R-:W-:-:S04]  /*1480*/  IMAD R32, R32, c[0x0][0x1c0], RZ ;  /* 0x0000700020207a24 */ /* 0x000fc800078e02ff */
[----:B------:R-:W-:Y:S01]  /*1490*/  IMAD.SHL.U32 R7, R32, 0x40, RZ ;  /* 0x0000004020077824 */ /* 0x000fe200078e00ff */
[----:B-----5:R-:W-:-:S04]  /*14a0*/  SHF.R.S32.HI R8, RZ, 0x1f, R5 ;  /* 0x0000001fff087819 */ /* 0x020fc80000011405 */
[----:B------:R-:W-:Y:S02]  /*14b0*/  LEA.HI R8, R8, R5, RZ, 0x5 ;  /* 0x0000000508087211 */ /* 0x000fe400078f28ff */
[----:B------:R-:W-:Y:S02]  /*14c0*/  IADD3 R12, P2, P1, R6, R7, R12 ;  /* 0x00000007060c7210 */ /* 0x000fe4000795e00c */
[----:B------:R-:W-:Y:S02]  /*14d0*/  SHF.R.S32.HI R7, RZ, 0x1f, R7 ;  /* 0x0000001fff077819 */ /* 0x000fe40000011407 */
[----:B------:R-:W-:Y:S01]  /*14e0*/  SHF.R.S32.HI R25, RZ, 0x1f, R238 ;  /* 0x0000001fff197819 */ /* 0x000fe200000114ee */
[----:B------:R-:W-:Y:S01]  /*14f0*/  BSSY B1, `(.L_x_59) ;  /* 0x00004bb000017945 */ /* 0x000fe20003800000 */
[----:B--2---:R-:W-:-:S05]  /*1500*/  IMAD.MOV.U32 R36, RZ, RZ, R42 ;  /* 0x000000ffff247224 */ /* 0x004fca00078e002a */
[----:B------:R-:W-:Y:S02]  /*1510*/  IADD3 R4, P3, R36, R10, RZ ;  /* 0x0000000a24047210 */ /* 0x000fe40007f7e0ff */
[----:B------:R-:W-:Y:S01]  /*1520*/  SHF.R.S32.HI R37, RZ, 0x1f, R36 ;  /* 0x0000001fff257819 */ /* 0x000fe20000011424 */
[----:B------:R-:W-:-:S04]  /*1530*/  IMAD.WIDE R10, R3, R35, c[0x0][0x200] ;  /* 0x00008000030a7625 */ /* 0x000fc800078e0223 */
[----:B------:R-:W-:Y:S02]  /*1540*/  IMAD R3, R16, c[0x0][0x370], RZ ;  /* 0x0000dc0010037a24 */ /* 0x000fe400078e02ff */
[----:B------:R-:W-:Y:S02]  /*1550*/  IMAD.X R5, R37, 0x1, R13, P3 ;  /* 0x0000000125057824 */ /* 0x000fe400018e060d */
[C---:B------:R-:W-:Y:S01]  /*1560*/  IMAD.IADD R13, R9.reuse, 0x1, R0 ;  /* 0x00000001090d7824 */ /* 0x040fe200078e0200 */
[----:B------:R-:W-:Y:S01]  /*1570*/  SHF.R.S32.HI R0, RZ, 0x5, R8 ;  /* 0x00000005ff007819 */ /* 0x000fe20000011408 */
[C---:B------:R-:W-:Y:S02]  /*1580*/  IMAD R3, R9.reuse, c[0x0][0x374], R3 ;  /* 0x0000dd0009037a24 */ /* 0x040fe400078e0203 */
[----:B------:R-:W-:-:S04]  /*1590*/  IMAD.WIDE.U32 R4, R9, c[0x0][0x370], R4 ;  /* 0x0000dc0009047a25 */ /* 0x000fc800078e0004 */
[----:B------:R-:W-:Y:S02]  /*15a0*/  IMAD.IADD R5, R5, 0x1, R3 ;  /* 0x0000000105057824 */ /* 0x000fe400078e0203 */
[----:B----4-:R-:W-:Y:S01]  /*15b0*/  IMAD R3, R0, R32, R41 ;  /* 0x0000002000037224 */ /* 0x010fe200078e0229 */
[----:B------:R-:W-:Y:S01]  /*15c0*/  IADD3 R0, -R224, R22, R18 ;  /* 0x00000016e0007210 */ /* 0x000fe20007ffe112 */
[----:B------:R-:W-:Y:S01]  /*15d0*/  IMAD R8, R33, c[0x0][0x378], RZ ;  /* 0x0000de0021087a24 */ /* 0x000fe200078e02ff */
[----:B------:R-:W-:Y:S01]  /*15e0*/  IADD3 R6, P3, R238, R9, RZ ;  /* 0x00000009ee067210 */ /* 0x000fe20007f7e0ff */
[----:B------:R-:W-:Y:S01]  /*15f0*/  IMAD.MOV.U32 R223, RZ, RZ, R11 ;  /* 0x000000ffffdf7224 */ /* 0x000fe200078e000b */
[----:B------:R-:W-:Y:S02]  /*1600*/  MOV R225, R10 ;  /* 0x0000000a00e17202 */ /* 0x000fe40000000f00 */
[----:B------:R-:W-:Y:S02]  /*1610*/  IADD3 R0, R0, -c[0x0][0x2e8], RZ ;  /* 0x8000ba0000007a10 */ /* 0x000fe40007ffe0ff */
[----:B------:R-:W-:Y:S01]  /*1620*/  IADD3.X R10, R14, R7, R34, P2, P1 ;  /* 0x000000070e0a7210 */ /* 0x000fe200017e2422 */
[C---:B------:R-:W-:Y:S01]  /*1630*/  IMAD R8, R38.reuse, c[0x0][0x37c], R8 ;  /* 0x0000df0026087a24 */ /* 0x040fe200078e0208 */
[----:B------:R-:W-:Y:S01]  /*1640*/  IADD3.X R7, R25, R16, RZ, P3, !PT ;  /* 0x0000001019077210 */ /* 0x000fe20001ffe4ff */
[----:B------:R-:W-:Y:S01]  /*1650*/  IMAD.WIDE.U32 R4, R38, c[0x0][0x378], R4 ;  /* 0x0000de0026047a25 */ /* 0x000fe200078e0004 */
[----:B------:R-:W-:-:S02]  /*1660*/  IADD3 R11, P2, P1, R24, R12, R20 ;  /* 0x0000000c180b7210 */ /* 0x000fc4000795e014 */
[----:B------:R-:W-:Y:S01]  /*1670*/  SHF.R.S32.HI R9, RZ, 0x1f, R0 ;  /* 0x0000001fff097819 */ /* 0x000fe20000011400 */
[----:B------:R-:W-:Y:S01]  /*1680*/  IMAD R7, R7, c[0x0][0x190], RZ ;  /* 0x0000640007077a24 */ /* 0x000fe200078e02ff */
[----:B------:R-:W-:Y:S01]  /*1690*/  IADD3.X R10, R19, R10, R15, P2, P1 ;  /* 0x0000000a130a7210 */ /* 0x000fe200017e240f */
[----:B------:R-:W-:Y:S01]  /*16a0*/  IMAD.IADD R5, R5, 0x1, R8 ;  /* 0x0000000105057824 */ /* 0x000fe200078e0208 */
[----:B------:R-:W-:Y:S02]  /*16b0*/  IADD3 R11, P1, R3, R11, RZ ;  /* 0x0000000b030b7210 */ /* 0x000fe40007f3e0ff */
[----:B------:R-:W-:Y:S01]  /*16c0*/  LEA.HI R8, R9, R0, RZ, 0x6 ;  /* 0x0000000009087211 */ /* 0x000fe200078f30ff */
[C---:B------:R-:W-:Y:S01]  /*16d0*/  IMAD R12, R6.reuse, c[0x0][0x194], R7 ;  /* 0x00006500060c7a24 */ /* 0x040fe200078e0207 */
[----:B------:R-:W-:Y:S01]  /*16e0*/  LEA.HI.X.SX32 R10, R3, R10, 0x1, P1 ;  /* 0x0000000a030a7211 */ /* 0x000fe200008f0eff */
[----:B------:R-:W-:Y:S01]  /*16f0*/  IMAD.WIDE.U32 R6, R6, c[0x0][0x190], R36 ;  /* 0x0000640006067a25 */ /* 0x000fe200078e0024 */
[----:B------:R-:W-:Y:S01]  /*1700*/  SHF.R.S32.HI R3, RZ, 0x6, R8 ;  /* 0x00000006ff037819 */ /* 0x000fe20000011408 */
[----:B------:R3:W-:Y:S01]  /*1710*/  STL [R1+0xc], R37 ;  /* 0x00000c2501007387 */ /* 0x0007e20000100800 */
[----:B------:R-:W-:-:S02]  /*1720*/  LEA R206, P1, R11, c[0x0][0x350], 0x2 ;  /* 0x0000d4000bce7a11 */ /* 0x000fc400078210ff */
[----:B------:R-:W-:Y:S02]  /*1730*/  IMNMX R237, RZ, R3, !PT ;  /* 0x00000003ffed7217 */ /* 0x000fe40007800200 */
[----:B------:R-:W-:Y:S02]  /*1740*/  IADD3 R6, P2, R30, R6, RZ ;  /* 0x000000061e067210 */ /* 0x000fe40007f5e0ff */
[----:B------:R-:W-:Y:S02]  /*1750*/  LEA.HI.X R207, R11, c[0x0][0x354], R10, 0x2, P1 ;  /* 0x0000d5000bcf7a11 */ /* 0x000fe400008f140a */
[----:B------:R-:W-:Y:S01]  /*1760*/  ISETP.GT.AND P1, PT, R205, R237, PT ;  /* 0x000000edcd00720c */ /* 0x000fe20003f24270 */
[----:B------:R-:W-:Y:S01]  /*1770*/  IMAD R9, R33, c[0x0][0x1a8], RZ ;  /* 0x00006a0021097a24 */ /* 0x000fe200078e02ff */
[----:B------:R-:W-:Y:S01]  /*1780*/  IADD3.X R7, R26, R7, R12, P2, !PT ;  /* 0x000000071a077210 */ /* 0x000fe200017fe40c */
[----:B------:R-:W-:Y:S02]  /*1790*/  IMAD R0, R25, c[0x0][0x370], RZ ;  /* 0x0000dc0019007a24 */ /* 0x000fe400078e02ff */
[----:B------:R-:W-:-:S02]  /*17a0*/  IMAD R9, R38, c[0x0][0x1ac], R9 ;  /* 0x00006b0026097a24 */ /* 0x000fc400078e0209 */
[----:B------:R-:W-:-:S04]  /*17b0*/  IMAD.WIDE.U32 R6, R38, c[0x0][0x1a8], R6 ;  /* 0x00006a0026067a25 */ /* 0x000fc800078e0006 */
[C---:B------:R-:W-:Y:S02]  /*17c0*/  IMAD R0, R238.reuse, c[0x0][0x374], R0 ;  /* 0x0000dd00ee007a24 */ /* 0x040fe400078e0200 */
[----:B------:R-:W-:Y:S01]  /*17d0*/  IMAD.WIDE.U32 R4, R238, c[0x0][0x370], R4 ;  /* 0x0000dc00ee047a25 */ /* 0x000fe200078e0004 */
[----:B------:R-:W-:-:S03]  /*17e0*/  LEA R210, P3, R6, c[0x0][0x160], 0x1 ;  /* 0x0000580006d27a11 */ /* 0x000fc600078608ff */
[----:B------:R-:W-:Y:S01]  /*17f0*/  IMAD.WIDE R12, R13, R35, c[0x0][0x3c8] ;  /* 0x0000f2000d0c7625 */ /* 0x000fe200078e0223 */
[----:B------:R-:W-:-:S03]  /*1800*/  LEA R208, P2, R4, c[0x0][0x330], 0x1 ;  /* 0x0000cc0004d07a11 */ /* 0x000fc600078408ff */
[----:B------:R-:W-:Y:S02]  /*1810*/  IMAD.IADD R9, R7, 0x1, R9 ;  /* 0x0000000107097824 */ /* 0x000fe400078e0209 */
[----:B------:R-:W-:Y:S01]  /*1820*/  IMAD.IADD R0, R5, 0x1, R0 ;  /* 0x0000000105007824 */ /* 0x000fe200078e0200 */
[----:B------:R-:W-:Y:S01]  /*1830*/  MOV R222, R12 ;  /* 0x0000000c00de7202 */ /* 0x000fe20000000f00 */
[----:B------:R-:W-:Y:S01]  /*1840*/  IMAD.MOV.U32 R221, RZ, RZ, R13 ;  /* 0x000000ffffdd7224 */ /* 0x000fe200078e000d */
[----:B------:R-:W-:Y:S02]  /*1850*/  LEA.HI.X R211, R6, c[0x0][0x164], R9, 0x1, P3 ;  /* 0x0000590006d37a11 */ /* 0x000fe400018f0c09 */
[----:B------:R-:W-:Y:S02]  /*1860*/  LEA.HI.X R209, R4, c[0x0][0x334], R0, 0x1, P2 ;  /* 0x0000cd0004d17a11 */ /* 0x000fe400010f0c00 */
[----:B------:R-:W-:Y:S01]  /*1870*/  IADD3 R205, R205, -0x1, RZ ;  /* 0xffffffffcdcd7810 */ /* 0x000fe20007ffe0ff */
[----:B------:R-:W-:Y:S05]  /*1880*/  @P1 BRA `(.L_x_64) ;  /* 0x0000069000001947 */ /* 0x000fea0003800000 */
[----:B---3--:R-:W-:-:S05]  /*1890*/  @P0 IADD3 R0, R239, R40, RZ ;  /* 0x00000028ef000210 */ /* 0x008fca0007ffe0ff */
        /* <DEDUP_REMOVED lines=14> */
.L_x_65:
        /* <DEDUP_REMOVED lines=15> */
.L_x_66:
        /* <DEDUP_REMOVED lines=15> */
[----:B------:R-:W-:-:S03]  /*1b60*/  MOV R5, R8 ;  /* 0x0000000800057202 */ /* 0x000fc60000000f00 */
[C---:B------:R-:W-:Y:S02]  /*1b70*/  IMAD R0, R238.reuse, c[0x0][0x3a4], R0 ;  /* 0x0000e900ee007a24 */ /* 0x040fe400078e0200 */
[----:B------:R-:W-:-:S05]  /*1b80*/  IMAD.WIDE.U32 R4, R238, c[0x0][0x3a0], R4 ;  /* 0x0000e800ee047a25 */ /* 0x000fca00078e0004 */
[----:B------:R-:W-:Y:S02]  /*1b90*/  IADD3 R0, R5, R0, RZ ;  /* 0x0000000005007210 */ /* 0x000fe40007ffe0ff */
[----:B------:R-:W-:-:S04]  /*1ba0*/  LEA R6, P0, R4, c[0x0][0x340], 0x1 ;  /* 0x0000d00004067a11 */ /* 0x000fc800078008ff */
[----:B------:R-:W-:-:S05]  /*1bb0*/  LEA.HI.X R7, R4, c[0x0][0x344], R0, 0x1, P0 ;  /* 0x0000d10004077a11 */ /* 0x000fca00000f0c00 */
[----:B------:R2:W-:Y:S04]  /*1bc0*/  STG.E.128 [R6.64], RZ ;  /* 0x000000ff06007986 */ /* 0x0005e8000c101d06 */
[----:B------:R2:W-:Y:S02]  /*1bd0*/  STG.E.128 [R6.64+0x80], RZ ;  /* 0x000080ff06007986 */ /* 0x0005e4000c101d06 */
.L_x_68:
[----:B------:R-:W-:Y:S05]  /*1be0*/  BSYNC B0 ;  /* 0x0000000000007941 */ /* 0x000fea0003800000 */
.L_x_67:
[----:B------:R-:W-:Y:S01]  /*1bf0*/  IADD3 R0, R238, 0x20, RZ ;  /* 0x00000020ee007810 */ /* 0x000fe20007ffe0ff */
[----:B------:R-:W-:Y:S03]  /*1c00*/  BSSY B0, `(.L_x_69) ;  /* 0x000000e000007945 */ /* 0x000fe60003800000 */
[----:B------:R-:W-:-:S13]  /*1c10*/  ISETP.GE.AND P0, PT, R0, R9, PT ;  /* 0x000000090000720c */ /* 0x000fda0003f06270 */
[----:B------:R-:W-:Y:S05]  /*1c20*/  @P0 BRA `(.L_x_70) ;  /* 0x000000b000000947 */ /* 0x000fea0003800000 */
[----:B------:R-:W-:-:S04]  /*1c30*/  IADD3 R0, P2, R238, 0x20, RZ ;  /* 0x00000020ee007810 */ /* 0x000fc80007f5e0ff */
[----:B------:R-:W-:-:S05]  /*1c40*/  IADD3.X R3, RZ, R25, RZ, P2, !PT ;  /* 0x00000019ff037210 */ /* 0x000fca00017fe4ff */
[----:B------:R-:W-:Y:S01]  /*1c50*/  IMAD R4, R3, c[0x0][0x3a0], RZ ;  /* 0x0000e80003047a24 */ /* 0x000fe200078e02ff */
[----:B------:R-:W-:-:S05]  /*1c60*/  MOV R3, R8 ;  /* 0x0000000800037202 */ /* 0x000fca0000000f00 */
[----:B--2---:R-:W-:-:S04]  /*1c70*/  IMAD.WIDE.U32 R6, R0, c[0x0][0x3a0], R2 ;  /* 0x0000e80000067a25 */ /* 0x004fc800078e0002 */
[----:B------:R-:W-:Y:S01]  /*1c80*/  IMAD R0, R0, c[0x0][0x3a4], R4 ;  /* 0x0000e90000007a24 */ /* 0x000fe200078e0204 */
[----:B------:R-:W-:-:S04]  /*1c90*/  LEA R2, P2, R6, c[0x0][0x340], 0x1 ;  /* 0x0000d00006027a11 */ /* 0x000fc800078408ff */
[----:B------:R-:W-:-:S04]  /*1ca0*/  IADD3 R0, R7, R0, RZ ;  /* 0x0000000007007210 */ /* 0x000fc80007ffe0ff */
[----:B------:R-:W-:-:S05]  /*1cb0*/  LEA.HI.X R3, R6, c[0x0][0x344], R0, 0x1, P2 ;  /* 0x0000d10006037a11 */ /* 0x000fca00010f0c00 */
[----:B------:R2:W-:Y:S04]  /*1cc0*/  STG.E.128 [R2.64], RZ ;  /* 0x000000ff02007986 */ /* 0x0005e8000c101d06 */
[----:B------:R2:W-:Y:S02]  /*1cd0*/  STG.E.128 [R2.64+0x80], RZ ;  /* 0x000080ff02007986 */ /* 0x0005e4000c101d06 */
.L_x_70:
[----:B------:R-:W-:Y:S05]  /*1ce0*/  BSYNC B0 ;  /* 0x0000000000007941 */ /* 0x000fea0003800000 */
.L_x_69:
[----:B--2---:R-:W-:Y:S01]  /*1cf0*/  IMAD.WIDE.U32 R2, R18, c[0x0][0x3a8], R36 ;  /* 0x0000ea0012027a25 */ /* 0x004fe200078e0024 */
        /* <DEDUP_REMOVED lines=20> */
.L_x_72:
[----:B------:R-:W-:Y:S05]  /*1e40*/  BSYNC B0 ;  /* 0x0000000000007941 */ /* 0x000fea0003800000 */
.L_x_71:
        /* <DEDUP_REMOVED lines=11> */
[----:B------:R2:W-:Y:S01]  /*1f00*/  STG.E.128 [R2.64+0x80], RZ ;  /* 0x000080ff02007986 */ /* 0x0005e2000c101d06 */
[----:B------:R-:W-:Y:S05]  /*1f10*/  BRA `(.L_x_73) ;  /* 0x0000418000007947 */ /* 0x000fea0003800000 */
.L_x_64:
[----:B---3--:R-:W2:Y:S01]  /*1f20*/  LDL R24, [R1+0x14] ;  /* 0x0000140001187983 */ /* 0x008ea20000100800 */
[----:B------:R-:W-:Y:S01]  /*1f30*/  IMAD.WIDE.U32 R4, R18, c[0x0][0x1a0], R36 ;  /* 0x0000680012047a25 */ /* 0x000fe200078e0024 */
[----:B------:R-:W-:-:S03]  /*1f40*/  IADD3 R6, R238, 0x20, RZ ;  /* 0x00000020ee067810 */ /* 0x000fc60007ffe0ff */
[----:B------:R-:W-:Y:S01]  /*1f50*/  IMAD R0, R240, -0x40, R224 ;  /* 0xffffffc0f0007824 */ /* 0x000fe200078e02e0 */
[----:B------:R-:W-:Y:S01]  /*1f60*/  IADD3 R4, P0, R23, R4, RZ ;  /* 0x0000000417047210 */ /* 0x000fe20007f1e0ff */
[----:B------:R-:W-:Y:S01]  /*1f70*/  IMAD R19, R205, -0x40, R22 ;  /* 0xffffffc0cd137824 */ /* 0x000fe200078e0216 */
[----:B------:R-:W3:Y:S01]  /*1f80*/  LDL R23, [R1+0x10] ;  /* 0x0000100001177983 */ /* 0x000ee20000100800 */
[C---:B------:R-:W-:Y:S01]  /*1f90*/  IMAD R3, R17.reuse, c[0x0][0x1a0], RZ ;  /* 0x0000680011037a24 */ /* 0x040fe200078e02ff */
[-C--:B------:R-:W-:Y:S01]  /*1fa0*/  ISETP.GE.AND P3, PT, R238, R0.reuse, PT ;  /* 0x00000000ee00720c */ /* 0x080fe20003f66270 */
[----:B------:R-:W-:Y:S01]  /*1fb0*/  IMAD.MOV.U32 R192, RZ, RZ, 0x40 ;  /* 0x00000040ffc07424 */ /* 0x000fe200078e00ff */
[----:B------:R-:W-:Y:S01]  /*1fc0*/  ISETP.GE.AND P2, PT, R6, R0, PT ;  /* 0x000000000600720c */ /* 0x000fe20003f46270 */
[----:B------:R-:W-:Y:S01]  /*1fd0*/  IMAD R3, R18, c[0x0][0x1a4], R3 ;  /* 0x0000690012037a24 */ /* 0x000fe200078e0203 */
[----:B------:R-:W-:Y:S01]  /*1fe0*/  ISETP.GE.AND P1, PT, R6, R19, PT ;  /* 0x000000130600720c */ /* 0x000fe20003f26270 */
[----:B------:R-:W-:Y:S01]  /*1ff0*/  IMAD R0, R17, c[0x0][0x198], RZ ;  /* 0x0000660011007a24 */ /* 0x000fe200078e02ff */
[----:B------:R-:W-:Y:S01]  /*2000*/  @P4 BAR.SYNC.DEFER_BLOCKING 0x0 ;  /* 0x0000000000004b1d */ /* 0x000fe20000010000 */
[----:B------:R-:W-:Y:S01]  /*2010*/  IMAD.WIDE.U32 R6, R18, c[0x0][0x198], R36 ;  /* 0x0000660012067a25 */ /* 0x000fe200078e0024 */
[----:B------:R-:W-:-:S03]  /*2020*/  IADD3.X R5, R27, R5, R3, P0, !PT ;  /* 0x000000051b057210 */ /* 0x000fc600007fe403 */
[----:B------:R-:W-:Y:S01]  /*2030*/  IMAD R0, R18, c[0x0][0x19c], R0 ;  /* 0x0000670012007a24 */ /* 0x000fe200078e0200 */
[----:B------:R-:W-:Y:S01]  /*2040*/  IADD3 R10, P0, R28, R6, RZ ;  /* 0x000000061c0a7210 */ /* 0x000fe20007f1e0ff */
[----:B------:R-:W-:-:S03]  /*2050*/  IMAD.WIDE.U32 R14, R192, c[0x0][0x190], RZ ;  /* 0x00006400c00e7a25 */ /* 0x000fc600078e00ff */
[----:B------:R-:W-:Y:S01]  /*2060*/  IADD3.X R11, R29, R7, R0, P0, !PT ;  /* 0x000000071d0b7210 */ /* 0x000fe200007fe400 */
[----:B------:R-:W-:Y:S02]  /*2070*/  IMAD R8, R21, c[0x0][0x1b8], RZ ;  /* 0x00006e0015087a24 */ /* 0x000fe400078e02ff */
[----:B------:R-:W-:Y:S01]  /*2080*/  IMAD.WIDE.U32 R4, R2, c[0x0][0x1b8], R4 ;  /* 0x00006e0002047a25 */ /* 0x000fe200078e0004 */
[----:B------:R-:W-:-:S03]  /*2090*/  @!P1 IADD3 R14, P5, R210, R14, RZ ;  /* 0x0000000ed20e9210 */ /* 0x000fc60007fbe0ff */
[----:B------:R-:W-:Y:S02]  /*20a0*/  IMAD R0, R21, c[0x0][0x1b0], RZ ;  /* 0x00006c0015007a24 */ /* 0x000fe400078e02ff */
[----:B------:R-:W-:-:S04]  /*20b0*/  IMAD.WIDE.U32 R12, R192, c[0x0][0x370], RZ ;  /* 0x0000dc00c00c7a25 */ /* 0x000fc800078e00ff */
[----:B------:R-:W-:Y:S02]  /*20c0*/  IMAD R3, R192, c[0x0][0x194], RZ ;  /* 0x00006500c0037a24 */ /* 0x000fe400078e02ff */
[C---:B------:R-:W-:Y:S02]  /*20d0*/  IMAD R8, R2.reuse, c[0x0][0x1bc], R8 ;  /* 0x00006f0002087a24 */ /* 0x040fe400078e0208 */
[C---:B------:R-:W-:Y:S02]  /*20e0*/  IMAD R21, R2.reuse, c[0x0][0x1b4], R0 ;  /* 0x00006d0002157a24 */ /* 0x040fe400078e0200 */
[----:B------:R-:W-:Y:S01]  /*20f0*/  IMAD.WIDE.U32 R10, R2, c[0x0][0x1b0], R10 ;  /* 0x00006c00020a7a25 */ /* 0x000fe200078e000a */
[----:B------:R-:W-:Y:S02]  /*2100*/  @!P3 MOV R2, R4 ;  /* 0x000000040002b202 */ /* 0x000fe40000000f00 */
[----:B------:R-:W-:Y:S01]  /*2110*/  @!P1 IADD3 R12, P6, R208, R12, RZ ;  /* 0x0000000cd00c9210 */ /* 0x000fe20007fde0ff */
[----:B------:R-:W-:Y:S01]  /*2120*/  IMAD R6, R192, c[0x0][0x374], RZ ;  /* 0x0000dd00c0067a24 */ /* 0x000fe200078e02ff */
[----:B------:R-:W-:Y:S01]  /*2130*/  @!P1 IADD3.X R15, R211, R15, R3, P5, !PT ;  /* 0x0000000fd30f9210 */ /* 0x000fe20002ffe403 */
[----:B------:R-:W-:Y:S01]  /*2140*/  @!P2 IMAD.MOV.U32 R16, RZ, RZ, R4 ;  /* 0x000000ffff10a224 */ /* 0x000fe200078e0004 */
[----:B------:R-:W-:Y:S01]  /*2150*/  LEA.HI R0, R205, R205, RZ, 0x1 ;  /* 0x000000cdcd007211 */ /* 0x000fe200078f08ff */
[----:B------:R-:W-:-:S02]  /*2160*/  @!P3 IMAD R4, R25, c[0x0][0x1a0], RZ ;  /* 0x000068001904ba24 */ /* 0x000fc400078e02ff */
[----:B------:R-:W-:Y:S01]  /*2170*/  IMAD.IADD R3, R5, 0x1, R8 ;  /* 0x0000000105037824 */ /* 0x000fe200078e0208 */
[----:B------:R-:W-:Y:S01]  /*2180*/  @!P1 IADD3.X R13, R209, R13, R6, P6, !PT ;  /* 0x0000000dd10d9210 */ /* 0x000fe200037fe406 */
[----:B------:R-:W-:Y:S01]  /*2190*/  @!P3 IMAD R9, R238, c[0x0][0x1a4], R4 ;  /* 0x00006900ee09ba24 */ /* 0x000fe200078e0204 */
[----:B------:R-:W-:Y:S01]  /*21a0*/  LOP3.LUT R8, R0, 0xfffffffe, RZ, 0xc0, !PT ;  /* 0xfffffffe00087812 */ /* 0x000fe200078ec0ff */
[C---:B------:R-:W-:Y:S01]  /*21b0*/  @!P3 IMAD.WIDE.U32 R4, R238.reuse, c[0x0][0x1a0], R2 ;  /* 0x00006800ee04ba25 */ /* 0x040fe200078e0002 */
[----:B------:R-:W-:-:S03]  /*21c0*/  @!P2 IADD3 R6, P5, R238, 0x20, RZ ;  /* 0x00000020ee06a810 */ /* 0x000fc60007fbe0ff */
[----:B------:R-:W-:Y:S01]  /*21d0*/  IMAD.IADD R20, R205, 0x1, -R8 ;  /* 0x00000001cd147824 */ /* 0x000fe200078e0a08 */
[----:B------:R-:W-:Y:S01]  /*21e0*/  @!P2 IADD3.X R7, RZ, R25, RZ, P5, !PT ;  /* 0x00000019ff07a210 */ /* 0x000fe20002ffe4ff */
[----:B------:R-:W-:Y:S01]  /*21f0*/  @!P3 IMAD.IADD R9, R5, 0x1, R9 ;  /* 0x000000010509b824 */ /* 0x000fe200078e0209 */
[----:B------:R-:W-:-:S04]  /*2200*/  @!P3 LEA R8, P5, R4, c[0x0][0x170], 0x1 ;  /* 0x00005c000408ba11 */ /* 0x000fc800078a08ff */
[----:B------:R-:W-:Y:S01]  /*2210*/  @!P3 LEA.HI.X R9, R4, c[0x0][0x174], R9, 0x1, P5 ;  /* 0x00005d000409ba11 */ /* 0x000fe200028f0c09 */
[----:B------:R4:W-:Y:S04]  /*2220*/  @P3 STS.128 [R213+0x10000], RZ ;  /* 0x010000ffd5003388 */ /* 0x0009e80000000c00 */
[----:B------:R4:W-:Y:S04]  /*2230*/  @P3 STS.128 [R213+0x12000], RZ ;  /* 0x012000ffd5003388 */ /* 0x0009e80000000c00 */
[----:B------:R-:W-:Y:S01]  /*2240*/  @!PT LDS RZ, [RZ] ;  /* 0x00000000fffff984 */ /* 0x000fe20000000800 */
[----:B------:R-:W-:Y:S01]  /*2250*/  @!PT LDS RZ, [RZ] ;  /* 0x00000000fffff984 */ /* 0x000fe20000000800 */
[----:B------:R-:W-:Y:S01]  /*2260*/  @!PT LDS RZ, [RZ] ;  /* 0x00000000fffff984 */ /* 0x000fe20000000800 */
[----:B------:R1:W-:Y:S04]  /*2270*/  @!P3 LDGSTS.E.BYPASS.LTC128B.128 [R213+0x10000], [R8.64] ;  /* 0x1000000008d5bfae */ /* 0x0003e8000b901d46 */
[----:B------:R1:W-:Y:S04]  /*2280*/  @!P3 LDGSTS.E.BYPASS.LTC128B.128 [R213+0x12000], [R8.64+0x80] ;  /* 0x1200008008d5bfae */ /* 0x0003e8000b901d46 */
[----:B-1----:R-:W3:Y:S01]  /*2290*/  LDL R8, [R1+0x1c] ;  /* 0x00001c0001087983 */ /* 0x002ee20000100800 */
[----:B------:R-:W-:Y:S01]  /*22a0*/  @!P2 IMAD R7, R7, c[0x0][0x1a0], RZ ;  /* 0x000068000707aa24 */ /* 0x000fe200078e02ff */
[----:B------:R-:W-:Y:S01]  /*22b0*/  @!P2 IADD3 R0, P0, R238, 0x20, RZ ;  /* 0x00000020ee00a810 */ /* 0x000fe20007f1e0ff */
[----:B------:R-:W-:Y:S01]  /*22c0*/  @!P2 IMAD.MOV.U32 R17, RZ, RZ, R3 ;  /* 0x000000ffff11a224 */ /* 0x000fe200078e0003 */
[----:B------:R-:W-:Y:S01]  /*22d0*/  IADD3 R3, R11, R21, RZ ;  /* 0x000000150b037210 */ /* 0x000fe20007ffe0ff */
[----:B------:R-:W-:-:S02]  /*22e0*/  @!P2 IMAD R11, R6, c[0x0][0x1a4], R7 ;  /* 0x00006900060baa24 */ /* 0x000fc400078e0207 */
[----:B------:R-:W-:-:S04]  /*22f0*/  @!P2 IMAD.WIDE.U32 R6, R6, c[0x0][0x1a0], R16 ;  /* 0x000068000606aa25 */ /* 0x000fc800078e0010 */
[----:B------:R-:W-:Y:S01]  /*2300*/  @!P2 IMAD.X R2, RZ, RZ, R25, P0 ;  /* 0x000000ffff02a224 */ /* 0x000fe200000e0619 */
[----:B------:R-:W-:Y:S01]  /*2310*/  @!P2 IADD3 R7, R7, R11, RZ ;  /* 0x0000000b0707a210 */ /* 0x000fe20007ffe0ff */
[----:B------:R-:W-:Y:S01]  /*2320*/  @!P2 IMAD.MOV.U32 R11, RZ, RZ, R3 ;  /* 0x000000ffff0ba224 */ /* 0x000fe200078e0003 */
[----:B------:R-:W-:Y:S01]  /*2330*/  ISETP.GE.AND P4, PT, R238, R19, PT ;  /* 0x00000013ee00720c */ /* 0x000fe20003f86270 */
[----:B------:R-:W-:Y:S01]  /*2340*/  @!P2 IMAD R5, R2, c[0x0][0x198], RZ ;  /* 0x000066000205aa24 */ /* 0x000fe200078e02ff */
[----:B------:R-:W-:Y:S01]  /*2350*/  @!P2 LEA R4, P5, R6, c[0x0][0x170], 0x1 ;  /* 0x00005c000604aa11 */ /* 0x000fe200078a08ff */
[--C-:B------:R-:W-:Y:S01]  /*2360*/  @!P3 IMAD.MOV.U32 R2, RZ, RZ, R10.reuse ;  /* 0x000000ffff02b224 */ /* 0x100fe200078e000a */
[----:B------:R-:W-:Y:S01]  /*2370*/  ISETP.NE.AND P0, PT, R20, 0x1, PT ;  /* 0x000000011400780c */ /* 0x000fe20003f05270 */
[----:B------:R-:W-:Y:S01]  /*2380*/  @!P2 IMAD R16, R0, c[0x0][0x19c], R5 ;  /* 0x000067000010aa24 */ /* 0x000fe200078e0205 */
[----:B------:R-:W-:Y:S01]  /*2390*/  @!P2 LEA.HI.X R5, R6, c[0x0][0x174], R7, 0x1, P5 ;  /* 0x00005d000605aa11 */ /* 0x000fe200028f0c07 */
[----:B------:R-:W-:Y:S01]  /*23a0*/  @!P2 IMAD.WIDE.U32 R10, R0, c[0x0][0x198], R10 ;  /* 0x00006600000aaa25 */ /* 0x000fe200078e000a */
[----:B------:R4:W-:Y:S03]  /*23b0*/  @P2 STS.128 [R213+0x11000], RZ ;  /* 0x011000ffd5002388 */ /* 0x0009e60000000c00 */
[----:B------:R-:W-:Y:S01]  /*23c0*/  @!P3 IMAD R6, R25, c[0x0][0x198], RZ ;  /* 0x000066001906ba24 */ /* 0x000fe200078e02ff */
[----:B------:R4:W-:Y:S01]  /*23d0*/  @P2 STS.128 [R213+0x13000], RZ ;  /* 0x013000ffd5002388 */ /* 0x0009e20000000c00 */
[----:B------:R-:W-:-:S03]  /*23e0*/  @!P3 IMAD.WIDE.U32 R2, R238, c[0x0][0x198], R2 ;  /* 0x00006600ee02ba25 */ /* 0x000fc600078e0002 */
[----:B------:R-:W-:Y:S01]  /*23f0*/  @!PT LDS RZ, [RZ] ;  /* 0x00000000fffff984 */ /* 0x000fe20000000800 */
[----:B------:R-:W-:Y:S01]  /*2400*/  @!PT LDS RZ, [RZ] ;  /* 0x00000000fffff984 */ /* 0x000fe20000000800 */
[----:B------:R-:W-:Y:S01]  /*2410*/  @!PT LDS RZ, [RZ] ;  /* 0x00000000fffff984 */ /* 0x000fe20000000800 */
[----:B------:R1:W-:Y:S01]  /*2420*/  @!P2 LDGSTS.E.BYPASS.LTC128B.128 [R213+0x11000], [R4.64] ;  /* 0x1100000004d5afae */ /* 0x0003e2000b901d46 */
[----:B------:R-:W-:-:S03]  /*2430*/  @!P3 IMAD R6, R238, c[0x0][0x19c], R6 ;  /* 0x00006700ee06ba24 */ /* 0x000fc600078e0206 */
[----:B------:R1:W-:Y:S04]  /*2440*/  @!P2 LDGSTS.E.BYPASS.LTC128B.128 [R213+0x13000], [R4.64+0x80] ;  /* 0x1300008004d5afae */ /* 0x0003e8000b901d46 */
[----:B------:R-:W0:Y:S04]  /*2450*/  LDGDEPBAR ;  /* 0x00000000000079af */ /* 0x000e280000000000 */
[----:B------:R4:W-:Y:S04]  /*2460*/  @P4 STS.128 [R213+0x8000], RZ ;  /* 0x008000ffd5004388 */ /* 0x0009e80000000c00 */
[----:B------:R4:W-:Y:S04]  /*2470*/  @P4 STS.128 [R213+0xa000], RZ ;  /* 0x00a000ffd5004388 */ /* 0x0009e80000000c00 */
[----:B------:R-:W-:Y:S01]  /*2480*/  @!PT LDS RZ, [RZ] ;  /* 0x00000000fffff984 */ /* 0x000fe20000000800 */
[----:B------:R-:W-:Y:S01]  /*2490*/  @!PT LDS RZ, [RZ] ;  /* 0x00000000fffff984 */ /* 0x000fe20000000800 */
[----:B------:R-:W-:Y:S01]  /*24a0*/  @!PT LDS RZ, [RZ] ;  /* 0x00000000fffff984 */ /* 0x000fe20000000800 */
[----:B------:R4:W-:Y:S01]  /*24b0*/  @!P4 LDGSTS.E.BYPASS.LTC128B.128 [R213+0x8000], [R208.64] ;  /* 0x08000000d0d5cfae */ /* 0x0009e2000b901d46 */
[----:B------:R-:W-:-:S03]  /*24c0*/  @!P3 IADD3 R3, R3, R6, RZ ;  /* 0x000000060303b210 */ /* 0x000fc60007ffe0ff */
[----:B------:R4:W-:Y:S01]  /*24d0*/  @!P4 LDGSTS.E.BYPASS.LTC128B.128 [R213+0xa000], [R208.64+0x80] ;  /* 0x0a000080d0d5cfae */ /* 0x0009e2000b901d46 */
[----:B------:R-:W-:-:S03]  /*24e0*/  @!P3 LEA R6, P5, R2, c[0x0][0x168], 0x1 ;  /* 0x00005a000206ba11 */ /* 0x000fc600078a08ff */
[----:B------:R4:W-:Y:S04]  /*24f0*/  @P1 STS.128 [R213+0x9000], RZ ;  /* 0x009000ffd5001388 */ /* 0x0009e80000000c00 */
[----:B------:R4:W-:Y:S04]  /*2500*/  @P1 STS.128 [R213+0xb000], RZ ;  /* 0x00b000ffd5001388 */ /* 0x0009e80000000c00 */
[----:B------:R-:W-:Y:S01]  /*2510*/  @!PT LDS RZ, [RZ] ;  /* 0x00000000fffff984 */ /* 0x000fe20000000800 */
[----:B------:R-:W-:Y:S01]  /*2520*/  @!PT LDS RZ, [RZ] ;  /* 0x00000000fffff984 */ /* 0x000fe20000000800 */
[----:B------:R-:W-:Y:S01]  /*2530*/  @!PT LDS RZ, [RZ] ;  /* 0x00000000fffff984 */ /* 0x000fe20000000800 */
[----:B------:R4:W-:Y:S01]  /*2540*/  @!P1 LDGSTS.E.BYPASS.LTC128B.128 [R213+0x9000], [R12.64] ;  /* 0x090000000cd59fae */ /* 0x0009e2000b901d46 */
[----:B-1----:R-:W-:-:S03]  /*2550*/  @!P2 IMAD.IADD R5, R11, 0x1, R16 ;  /* 0x000000010b05a824 */ /* 0x002fc600078e0210 */
[----:B------:R4:W-:Y:S01]  /*2560*/  @!P1 LDGSTS.E.BYPASS.LTC128B.128 [R213+0xb000], [R12.64+0x80] ;  /* 0x0b0000800cd59fae */ /* 0x0009e2000b901d46 */
[----:B------:R-:W-:Y:S01]  /*2570*/  @!P3 LEA.HI.X R7, R2, c[0x0][0x16c], R3, 0x1, P5 ;  /* 0x00005b000207ba11 */ /* 0x000fe200028f0c03 */
[----:B------:R-:W-:Y:S01]  /*2580*/  IMAD.MOV.U32 R216, RZ, RZ, 0x7f800000 ;  /* 0x7f800000ffd87424 */ /* 0x000fe200078e00ff */
[----:B------:R-:W-:Y:S02]  /*2590*/  MOV R215, 0x7f800000 ;  /* 0x7f80000000d77802 */ /* 0x000fe40000000f00 */
[----:B------:R-:W-:Y:S01]  /*25a0*/  MOV R201, 0x20 ;  /* 0x0000002000c97802 */ /* 0x000fe20000000f00 */
[----:B------:R-:W-:Y:S01]  /*25b0*/  IMAD.SHL.U32 R193, R204, 0x2, RZ ;  /* 0x00000002ccc17824 */ /* 0x000fe200078e00ff */
[----:B------:R-:W-:Y:S02]  /*25c0*/  IADD3 R241, R22, 0x40, R18 ;  /* 0x0000004016f17810 */ /* 0x000fe40007ffe012 */
[----:B--2---:R-:W-:-:S04]  /*25d0*/  IADD3 R0, R24, 0x2000, RZ ;  /* 0x0000200018007810 */ /* 0x004fc80007ffe0ff */
[----:B------:R-:W-:-:S05]  /*25e0*/  SEL R0, R0, R24, !P0 ;  /* 0x0000001800007207 */ /* 0x000fca0004000000 */
[----:B------:R-:W-:-:S05]  /*25f0*/  IMAD.SHL.U32 R212, R0, 0x2, RZ ;  /* 0x0000000200d47824 */ /* 0x000fca00078e00ff */
[----:B------:R4:W-:Y:S04]  /*2600*/  @P4 STS [R212], RZ ;  /* 0x000000ffd4004388 */ /* 0x0009e80000000800 */
[----:B------:R4:W-:Y:S04]  /*2610*/  @P4 STS [R212+0x4], RZ ;  /* 0x000004ffd4004388 */ /* 0x0009e80000000800 */
[----:B------:R4:W-:Y:S04]  /*2620*/  @P4 STS [R212+0x8], RZ ;  /* 0x000008ffd4004388 */ /* 0x0009e80000000800 */
[----:B------:R4:W-:Y:S04]  /*2630*/  @P4 STS [R212+0xc], RZ ;  /* 0x00000cffd4004388 */ /* 0x0009e80000000800 */
[----:B------:R4:W-:Y:S04]  /*2640*/  @P4 STS [R212+0x2000], RZ ;  /* 0x002000ffd4004388 */ /* 0x0009e80000000800 */
[----:B------:R4:W-:Y:S04]  /*2650*/  @P4 STS [R212+0x2004], RZ ;  /* 0x002004ffd4004388 */ /* 0x0009e80000000800 */
[----:B------:R4:W-:Y:S04]  /*2660*/  @P4 STS [R212+0x2008], RZ ;  /* 0x002008ffd4004388 */ /* 0x0009e80000000800 */
[----:B------:R4:W-:Y:S04]  /*2670*/  @P4 STS [R212+0x200c], RZ ;  /* 0x00200cffd4004388 */ /* 0x0009e80000000800 */
[----:B------:R-:W-:Y:S01]  /*2680*/  @!PT LDS RZ, [RZ] ;  /* 0x00000000fffff984 */ /* 0x000fe20000000800 */
[----:B------:R-:W-:Y:S01]  /*2690*/  @!PT LDS RZ, [RZ] ;  /* 0x00000000fffff984 */ /* 0x000fe20000000800 */
[----:B------:R-:W-:Y:S01]  /*26a0*/  @!PT LDS RZ, [RZ] ;  /* 0x00000000fffff984 */ /* 0x000fe20000000800 */
[----:B------:R4:W-:Y:S04]  /*26b0*/  @!P4 LDGSTS.E.BYPASS.LTC128B.128 [R212], [R210.64] ;  /* 0x00000000d2d4cfae */ /* 0x0009e8000b901d46 */
[----:B------:R4:W-:Y:S01]  /*26c0*/  @!P4 LDGSTS.E.BYPASS.LTC128B.128 [R212+0x2000], [R210.64+0x80] ;  /* 0x02000080d2d4cfae */ /* 0x0009e2000b901d46 */
[----:B------:R-:W-:-:S03]  /*26d0*/  @!P2 LEA R4, P4, R10, c[0x0][0x168], 0x1 ;  /* 0x00005a000a04aa11 */ /* 0x000fc600078808ff */
[----:B------:R4:W-:Y:S01]  /*26e0*/  @P1 STS [R212+0x1000], RZ ;  /* 0x001000ffd4001388 */ /* 0x0009e20000000800 */
[----:B------:R-:W-:-:S03]  /*26f0*/  @!P2 LEA.HI.X R5, R10, c[0x0][0x16c], R5, 0x1, P4 ;  /* 0x00005b000a05aa11 */ /* 0x000fc600020f0c05 */
        /* <DEDUP_REMOVED lines=11> */
[----:B------:R4:W-:Y:S04]  /*27b0*/  @!P1 LDGSTS.E.BYPASS.LTC128B.128 [R212+0x3000], [R14.64+0x80] ;  /* 0x030000800ed49fae */ /* 0x0009e8000b901d46 */
[----:B------:R4:W-:Y:S04]  /*27c0*/  @P3 STS.128 [R213+0xc000], RZ ;  /* 0x00c000ffd5003388 */ /* 0x0009e80000000c00 */
[----:B------:R4:W-:Y:S04]  /*27d0*/  @P3 STS.128 [R213+0xe000], RZ ;  /* 0x00e000ffd5003388 */ /* 0x0009e80000000c00 */
        /* <DEDUP_REMOVED lines=12> */
[----:B------:R-:W0:Y:S01]  /*28a0*/  LDGDEPBAR ;  /* 0x00000000000079af */ /* 0x000e220000000000 */
[C---:B---3--:R-:W-:Y:S01]  /*28b0*/  IADD3 R0, R23.reuse, 0x8, RZ ;  /* 0x0000000817007810 */ /* 0x048fe20007ffe0ff */
[C---:B------:R-:W-:Y:S01]  /*28c0*/  IMAD.SHL.U32 R233, R23.reuse, 0x4, RZ ;  /* 0x0000000417e97824 */ /* 0x040fe200078e00ff */
[----:B------:R-:W-:-:S02]  /*28d0*/  ISETP.GE.AND P5, PT, R23, R19, PT ;  /* 0x000000131700720c */ /* 0x000fc40003fa6270 */
[----:B------:R-:W-:Y:S02]  /*28e0*/  ISETP.GE.AND P6, PT, R0, R19, PT ;  /* 0x000000130000720c */ /* 0x000fe40003fc6270 */
[----:B------:R-:W-:Y:S02]  /*28f0*/  SHF.R.S32.HI R0, RZ, 0x1f, R23 ;  /* 0x0000001fff007819 */ /* 0x000fe40000011417 */
[----:B------:R-:W-:Y:S02]  /*2900*/  IADD3 R2, P1, R233, R225, RZ ;  /* 0x000000e1e9027210 */ /* 0x000fe40007f3e0ff */
[----:B------:R-:W-:-:S05]  /*2910*/  SHF.L.U64.HI R232, R23, 0x2, R0 ;  /* 0x0000000217e87819 */ /* 0x000fca0000010200 */
[----:B------:R-:W-:-:S05]  /*2920*/  IMAD.X R3, R232, 0x1, R223, P1 ;  /* 0x00000001e8037824 */ /* 0x000fca00008e06df */
[----:B------:R2:W5:Y:S01]  /*2930*/  @!P5 LDG.E R215, [R2.64] ;  /* 0x0000000602d7d981 */ /* 0x000562000c1e1900 */
[----:B------:R-:W-:-:S04]  /*2940*/  DEPBAR.LE SB0, 0x1 ;  /* 0x000080400000791a */ /* 0x000fc80000000000 */
[----:B------:R2:W5:Y:S04]  /*2950*/  @!P6 LDG.E R216, [R2.64+0x20] ;  /* 0x0000200602d8e981 */ /* 0x000568000c1e1900 */
[----:B------:R-:W-:Y:S01]  /*2960*/  BAR.SYNC.DEFER_BLOCKING 0x0 ;  /* 0x0000000000007b1d */ /* 0x000fe20000010000 */
[----:B------:R-:W-:-:S04]  /*2970*/  IADD3 R0, R23, 0x1, RZ ;  /* 0x0000000117007810 */ /* 0x000fc80007ffe0ff */
[----:B------:R-:W-:Y:S02]  /*2980*/  IADD3 R243, R224, R0, -R22 ;  /* 0x00000000e0f37210 */ /* 0x000fe40007ffe816 */
[----:B------:R-:W-:-:S04]  /*2990*/  IADD3 R0, R202, 0x2000, RZ ;  /* 0x00002000ca007810 */ /* 0x000fc80007ffe0ff */
[----:B------:R-:W-:-:S04]  /*29a0*/  SEL R0, R0, R202, !P0 ;  /* 0x000000ca00007207 */ /* 0x000fc80004000000 */
[----:B------:R-:W-:Y:S01]  /*29b0*/  SHF.L.U32 R184, R0, 0x1, RZ ;  /* 0x0000000100b87819 */ /* 0x000fe200000006ff */
[----:B------:R-:W-:Y:S01]  /*29c0*/  IMAD.MOV.U32 R0, RZ, RZ, c[0x0][0x22c] ;  /* 0x00008b00ff007624 */ /* 0x000fe200078e00ff */
[----:B------:R4:W3:Y:S04]  /*29d0*/  LDSM.16.M88.4 R104, [R188+0x10000] ;  /* 0x01000000bc68783b */ /* 0x0008e80000000200 */
[----:B------:R4:W1:Y:S04]  /*29e0*/  LDSM.16.M88.4 R108, [R188+0x10800] ;  /* 0x01080000bc6c783b */ /* 0x0008680000000200 */
        /* <DEDUP_REMOVED lines=8> */
[----:B------:R4:W3:Y:S04]  /*2a70*/  LDSM.16.M88.4 R144, [R189+0x12000] ;  /* 0x01200000bd90783b */ /* 0x0008e80000000200 */
[----:B------:R4:W3:Y:S04]  /*2a80*/  LDSM.16.M88.4 R148, [R189+0x12800] ;  /* 0x01280000bd94783b */ /* 0x0008e80000000200 */
[----:B------:R4:W3:Y:S04]  /*2a90*/  LDSM.16.M88.4 R152, [R190+0x12000] ;  /* 0x01200000be98783b */ /* 0x0008e80000000200 */
[----:B------:R4:W3:Y:S04]  /*2aa0*/  LDSM.16.M88.4 R156, [R190+0x12800] ;  /* 0x01280000be9c783b */ /* 0x0008e80000000200 */
[----:B------:R4:W3:Y:S04]  /*2ab0*/  LDSM.16.M88.4 R160, [R203+0x12000] ;  /* 0x01200000cba0783b */ /* 0x0008e80000000200 */
[----:B------:R4:W3:Y:S01]  /*2ac0*/  LDSM.16.M88.4 R164, [R203+0x12800] ;  /* 0x01280000cba4783b */ /* 0x0008e20000000200 */
[----:B------:R-:W-:-:S04]  /*2ad0*/  IMAD R0, R0, c[0x0][0x1c0], RZ ;  /* 0x0000700000007a24 */ /* 0x000fc800078e02ff */
[----:B------:R-:W-:Y:S01]  /*2ae0*/  IMAD.SHL.U32 R244, R0, 0x10, RZ ;  /* 0x0000001000f47824 */ /* 0x000fe200078e00ff */
[----:B--2---:R-:W-:Y:S02]  /*2af0*/  IADD3 R2, R204, 0x2000, RZ ;  /* 0x00002000cc027810 */ /* 0x004fe40007ffe0ff */
[----:B------:R-:W-:Y:S02]  /*2b00*/  SHF.L.U32 R214, R0, 0x3, RZ ;  /* 0x0000000300d67819 */ /* 0x000fe400000006ff */
[C---:B------:R-:W-:Y:S02]  /*2b10*/  IADD3 R250, R244.reuse, 0x20, RZ ;  /* 0x00000020f4fa7810 */ /* 0x040fe40007ffe0ff */
[C---:B------:R-:W-:Y:S02]  /*2b20*/  IADD3 R249, R244.reuse, 0x40, RZ ;  /* 0x00000040f4f97810 */ /* 0x040fe40007ffe0ff */
[----:B------:R-:W-:Y:S01]  /*2b30*/  IADD3 R248, R244, 0x60, RZ ;  /* 0x00000060f4f87810 */ /* 0x000fe20007ffe0ff */
[----:B------:R-:W-:Y:S01]  /*2b40*/  IMAD.IADD R247, R214, 0x1, R250 ;  /* 0x00000001d6f77824 */ /* 0x000fe200078e02fa */
[----:B------:R-:W-:Y:S01]  /*2b50*/  SEL R2, R2, R204, !P0 ;  /* 0x000000cc02027207 */ /* 0x000fe20004000000 */
[C---:B------:R-:W-:Y:S01]  /*2b60*/  IMAD.IADD R246, R214.reuse, 0x1, R249 ;  /* 0x00000001d6f67824 */ /* 0x040fe200078e02f9 */
[C---:B------:R-:W-:Y:S01]  /*2b70*/  IADD3 R245, R214.reuse, R248, RZ ;  /* 0x000000f8d6f57210 */ /* 0x040fe20007ffe0ff */
[----:B-1----:R-:W-:Y:S01]  /*2b80*/  IMAD.IADD R4, R214, 0x1, R247 ;  /* 0x00000001d6047824 */ /* 0x002fe200078e02f7 */
[----:B------:R-:W-:Y:S01]  /*2b90*/  R2P PR, R8, 0x6 ;  /* 0x0000000608007804 */ /* 0x000fe20000000000 */
[----:B------:R-:W-:Y:S01]  /*2ba0*/  IMAD.SHL.U32 R187, R2, 0x2, RZ ;  /* 0x0000000202bb7824 */ /* 0x000fe200078e00ff */
[C---:B------:R-:W-:Y:S01]  /*2bb0*/  IADD3 R2, R214.reuse, R245, RZ ;  /* 0x000000f5d6027210 */ /* 0x040fe20007ffe0ff */
[----:B------:R-:W-:-:S02]  /*2bc0*/  IMAD.IADD R3, R214, 0x1, R246 ;  /* 0x00000001d6037824 */ /* 0x000fc400078e02f6 */
[----:B------:R-:W-:Y:S01]  /*2bd0*/  SEL R201, R201, 0xffffffe0, !P1 ;  /* 0xffffffe0c9c97807 */ /* 0x000fe20004800000 */
[C---:B------:R-:W-:Y:S01]  /*2be0*/  IMAD.IADD R231, R214.reuse, 0x1, R4 ;  /* 0x00000001d6e77824 */ /* 0x040fe200078e0204 */
[C---:B------:R-:W-:Y:S01]  /*2bf0*/  IADD3 R227, R214.reuse, R2, RZ ;  /* 0x00000002d6e37210 */ /* 0x040fe20007ffe0ff */
[----:B------:R-:W-:Y:S01]  /*2c00*/  IMAD.IADD R229, R214, 0x1, R3 ;  /* 0x00000001d6e57824 */ /* 0x000fe200078e0203 */
[----:B------:R-:W-:Y:S01]  /*2c10*/  SEL R192, R192, 0xffffffc0, !P2 ;  /* 0xffffffc0c0c07807 */ /* 0x000fe20005000000 */
[----:B------:R-:W-:Y:S01]  /*2c20*/  IMAD.IADD R230, R214, 0x1, R231 ;  /* 0x00000001d6e67824 */ /* 0x000fe200078e02e7 */
[----:B------:R-:W-:Y:S01]  /*2c30*/  IADD3 R196, R194, R201, RZ ;  /* 0x000000c9c2c47210 */ /* 0x000fe20007ffe0ff */
[----:B------:R-:W-:Y:S01]  /*2c40*/  IMAD.IADD R195, R201, 0x1, R193 ;  /* 0x00000001c9c37824 */ /* 0x000fe200078e02c1 */
[C---:B------:R-:W-:Y:S01]  /*2c50*/  IADD3 R226, R214.reuse, R227, RZ ;  /* 0x000000e3d6e27210 */ /* 0x040fe20007ffe0ff */
[----:B------:R-:W-:Y:S01]  /*2c60*/  IMAD.IADD R228, R214, 0x1, R229 ;  /* 0x00000001d6e47824 */ /* 0x000fe200078e02e5 */
[----:B------:R-:W-:Y:S01]  /*2c70*/  IADD3 R242, R18, 0x40, RZ ;  /* 0x0000004012f27810 */ /* 0x000fe20007ffe0ff */
        /* <DEDUP_REMOVED lines=32> */
[----:B------:R-:W-:Y:S01]  /*2e80*/  IMAD.IADD R241, R241, 0x1, -R224 ;  /* 0x00000001f1f17824 */ /* 0x000fe200078e0ae0 */
[----:B------:R-:W-:Y:S01]  /*2e90*/  IADD3 R198, R192, R193, RZ ;  /* 0x000000c1c0c67210 */ /* 0x000fe20007ffe0ff */
[----:B------:R-:W-:Y:S01]  /*2ea0*/  IMAD.IADD R199, R194, 0x1, R192 ;  /* 0x00000001c2c77824 */ /* 0x000fe200078e02c0 */
[----:B------:R-:W-:Y:S01]  /*2eb0*/  IADD3 R236, R214, R230, RZ ;  /* 0x000000e6d6ec7210 */ /* 0x000fe20007ffe0ff */
[----:B------:R-:W-:Y:S01]  /*2ec0*/  IMAD.IADD R200, R192, 0x1, R196 ;  /* 0x00000001c0c87824 */ /* 0x000fe200078e02c4 */
[----:B------:R-:W-:Y:S01]  /*2ed0*/  IADD3 R234, R214, R226, RZ ;  /* 0x000000e2d6ea7210 */ /* 0x000fe20007ffe0ff */
[----:B------:R-:W-:-:S02]  /*2ee0*/  IMAD.IADD R197, R192, 0x1, R195 ;  /* 0x00000001c0c57824 */ /* 0x000fc400078e02c3 */
[----:B---34-:R-:W-:Y:S02]  /*2ef0*/  IMAD.IADD R235, R214, 0x1, R228 ;  /* 0x00000001d6eb7824 */ /* 0x018fe400078e02e4 */
.L_x_76:
[----:B------:R-:W0:Y:S01]  /*2f00*/  LDGDEPBAR ;  /* 0x00000000000079af */ /* 0x000e220000000000 */
[----:B------:R-:W-:Y:S01]  /*2f10*/  IMAD.IADD R0, R187, 0x1, R201 ;  /* 0x00000001bb007824 */ /* 0x000fe200078e02c9 */
[----:B-----5:R-:W-:Y:S01]  /*2f20*/  FSETP.NEU.FTZ.AND P0, PT, R215, -INF , PT ;  /* 0xff800000d700780b */ /* 0x020fe20003f1d000 */
[--C-:B------:R-:W-:Y:S01]  /*2f30*/  IMAD.IADD R3, R187, 0x1, R192.reuse ;  /* 0x00000001bb037824 */ /* 0x100fe200078e02c0 */
[C---:B------:R-:W-:Y:S01]  /*2f40*/  ISETP.GT.AND P4, PT, R205.reuse, R237, PT ;  /* 0x000000edcd00720c */ /* 0x040fe20003f84270 */
[----:B------:R-:W-:Y:S02]  /*2f50*/  IMAD.IADD R2, R0, 0x1, R192 ;  /* 0x0000000100027824 */ /* 0x000fe400078e02c0 */
[----:B------:R-:W-:Y:S01]  /*2f60*/  IMAD.MOV.U32 R170, RZ, RZ, c[0x0][0x22c] ;  /* 0x00008b00ffaa7624 */ /* 0x000fe200078e00ff */
[----:B------:R-:W2:Y:S03]  /*2f70*/  LDL R168, [R1] ;  /* 0x0000000001a87983 */ /* 0x000ea60000100800 */
[----:B------:R-:W-:Y:S04]  /*2f80*/  IMAD R170, R170, c[0x0][0x1c0], RZ ;  /* 0x00007000aaaa7a24 */ /* 0x000fe800078e02ff */
[----:B------:R-:W-:Y:S01]  /*2f90*/  IMAD.U32 R170, R170, -0x40, RZ ;  /* 0xffffffc0aaaa7824 */ /* 0x000fe200078e00ff */
[----:B------:R-:W-:Y:S04]  /*2fa0*/  DEPBAR.LE SB0, 0x0 ;  /* 0x000080000000791a */ /* 0x000fe80000000000 */
[----:B------:R-:W-:Y:S08]  /*2fb0*/  BAR.SYNC.DEFER_BLOCKING 0x0 ;  /* 0x0000000000007b1d */ /* 0x000ff00000010000 */
[----:B------:R-:W-:Y:S08]  /*2fc0*/  LDSM.16.M88.4 R16, [R187] ;  /* 0x00000000bb10783b */ /* 0x000ff00000000200 */
[----:B------:R-:W1:Y:S08]  /*2fd0*/  LDSM.16.M88.4 R8, [R188+0xc000] ;  /* 0x00c00000bc08783b */ /* 0x000e700000000200 */
[----:B------:R-:W3:Y:S08]  /*2fe0*/  LDSM.16.M88.4 R52, [R188+0xc800] ;  /* 0x00c80000bc34783b */ /* 0x000ef00000000200 */
[----:B------:R-:W-:Y:S08]  /*2ff0*/  LDSM.16.M88.4 R56, [R0] ;  /* 0x000000000038783b */ /* 0x000ff00000000200 */
[----:B------:R-:W4:Y:S08]  /*3000*/  LDSM.16.M88.4 R60, [R189+0xc000] ;  /* 0x00c00000bd3c783b */ /* 0x000f300000000200 */
[----:B------:R-:W4:Y:S01]  /*3010*/  LDSM.16.M88.4 R64, [R189+0xc800] ;  /* 0x00c80000bd40783b */ /* 0x000f220000000200 */
[C---:B-1----:R-:W-:Y:S07]  /*3020*/  HMMA.16816.F32.BF16 R4, R16.reuse, R8, RZ ;  /* 0x000000081004723c */ /* 0x042fee00000418ff */
[----:B------:R-:W-:Y:S01]  /*3030*/  LDSM.16.M88.4 R100, [R190+0xc000] ;  /* 0x00c00000be64783b */ /* 0x000fe20000000200 */
[C---:B------:R-:W-:Y:S08]  /*3040*/  HMMA.16816.F32.BF16 R8, R16.reuse, R10, RZ ;  /* 0x0000000a1008723c */ /* 0x040ff000000418ff */
[C---:B---3--:R-:W-:Y:S08]  /*3050*/  HMMA.16816.F32.BF16 R12, R16.reuse, R52, RZ ;  /* 0x00000034100c723c */ /* 0x048ff000000418ff */
[----:B------:R-:W-:Y:S01]  /*3060*/  HMMA.16816.F32.BF16 R16, R16, R54, RZ ;  /* 0x000000361010723c */ /* 0x000fe200000418ff */
[----:B------:R-:W1:Y:S07]  /*3070*/  LDSM.16.M88.4 R52, [R3] ;  /* 0x000000000334783b */ /* 0x000e6e0000000200 */
[C---:B----4-:R-:W-:Y:S08]  /*3080*/  HMMA.16816.F32.BF16 R4, R56.reuse, R60, R4 ;  /* 0x0000003c3804723c */ /* 0x050ff00000041804 */
[C---:B------:R-:W-:Y:S01]  /*3090*/  HMMA.16816.F32.BF16 R8, R56.reuse, R62, R8 ;  /* 0x0000003e3808723c */ /* 0x040fe20000041808 */
[----:B------:R-:W3:Y:S07]  /*30a0*/  LDSM.16.M88.4 R60, [R190+0xc800] ;  /* 0x00c80000be3c783b */ /* 0x000eee0000000200 */
[C---:B------:R-:W-:Y:S08]  /*30b0*/  HMMA.16816.F32.BF16 R12, R56.reuse, R64, R12 ;  /* 0x00000040380c723c */ /* 0x040ff0000004180c */
[----:B------:R-:W-:Y:S01]  /*30c0*/  HMMA.16816.F32.BF16 R16, R56, R66, R16 ;  /* 0x000000423810723c */ /* 0x000fe20000041810 */
[----:B------:R-:W-:Y:S07]  /*30d0*/  LDSM.16.M88.4 R56, [R2] ;  /* 0x000000000238783b */ /* 0x000fee0000000200 */
[C---:B-1----:R-:W-:Y:S01]  /*30e0*/  HMMA.16816.F32.BF16 R4, R52.reuse, R100, R4 ;  /* 0x000000643404723c */ /* 0x042fe20000041804 */
[----:B------:R-:W1:Y:S07]  /*30f0*/  LDSM.16.M88.4 R64, [R191+0xc000] ;  /* 0x00c00000bf40783b */ /* 0x000e6e0000000200 */
[C---:B------:R-:W-:Y:S01]  /*3100*/  HMMA.16816.F32.BF16 R8, R52.reuse, R102, R8 ;  /* 0x000000663408723c */ /* 0x040fe20000041808 */
[----:B------:R-:W4:Y:S07]  /*3110*/  LDSM.16.M88.4 R100, [R191+0xc800] ;  /* 0x00c80000bf64783b */ /* 0x000f2e0000000200 */
[C---:B---3--:R-:W-:Y:S08]  /*3120*/  HMMA.16816.F32.BF16 R12, R52.reuse, R60, R12 ;  /* 0x0000003c340c723c */ /* 0x048ff0000004180c */
[----:B------:R-:W-:Y:S01]  /*3130*/  HMMA.16816.F32.BF16 R16, R52, R62, R16 ;  /* 0x0000003e3410723c */ /* 0x000fe20000041810 */
[----:B------:R-:W-:Y:S08]  /*3140*/  LDSM.16.M88.4 R52, [R187+0x2000] ;  /* 0x00200000bb34783b */ /* 0x000ff00000000200 */
[----:B------:R-:W3:Y:S01]  /*3150*/  LDSM.16.M88.4 R60, [R188+0xe000] ;  /* 0x00e00000bc3c783b */ /* 0x000ee20000000200 */
[C---:B-1----:R-:W-:Y:S08]  /*3160*/  HMMA.16816.F32.BF16 R4, R56.reuse, R64, R4 ;  /* 0x000000403804723c */ /* 0x042ff00000041804 */
[C---:B------:R-:W-:Y:S01]  /*3170*/  HMMA.16816.F32.BF16 R8, R56.reuse, R66, R8 ;  /* 0x000000423808723c */ /* 0x040fe20000041808 */
[----:B------:R-:W1:Y:S07]  /*3180*/  LDSM.16.M88.4 R64, [R188+0xe800] ;  /* 0x00e80000bc40783b */ /* 0x000e6e0000000200 */
[C---:B----4-:R-:W-:Y:S08]  /*3190*/  HMMA.16816.F32.BF16 R12, R56.reuse, R100, R12 ;  /* 0x00000064380c723c */ /* 0x050ff0000004180c */
[----:B------:R-:W-:Y:S01]  /*31a0*/  HMMA.16816.F32.BF16 R16, R56, R102, R16 ;  /* 0x000000663810723c */ /* 0x000fe20000041810 */
[----:B------:R4:W-:Y:S07]  /*31b0*/  LDSM.16.M88.4 R56, [R0+0x2000] ;  /* 0x002000000038783b */ /* 0x0009ee0000000200 */
[C---:B---3--:R-:W-:Y:S01]  /*31c0*/  HMMA.16816.F32.BF16 R4, R52.reuse, R60, R4 ;  /* 0x0000003c3404723c */ /* 0x048fe20000041804 */
[----:B------:R-:W-:Y:S07]  /*31d0*/  LDSM.16.M88.4 R100, [R189+0xe800] ;  /* 0x00e80000bd64783b */ /* 0x000fee0000000200 */
[C---:B------:R-:W-:Y:S01]  /*31e0*/  HMMA.16816.F32.BF16 R8, R52.reuse, R62, R8 ;  /* 0x0000003e3408723c */ /* 0x040fe20000041808 */
[----:B------:R-:W3:Y:S03]  /*31f0*/  LDSM.16.M88.4 R60, [R189+0xe000] ;  /* 0x00e00000bd3c783b */ /* 0x000ee60000000200 */
[----:B----4-:R-:W-:Y:S04]  /*3200*/  IMAD.SHL.U32 R0, R205, 0x40, RZ ;  /* 0x00000040cd007824 */ /* 0x010fe800078e00ff */
[C---:B-1----:R-:W-:Y:S03]  /*3210*/  HMMA.16816.F32.BF16 R12, R52.reuse, R64, R12 ;  /* 0x00000040340c723c */ /* 0x042fe6000004180c */
[----:B------:R-:W-:Y:S05]  /*3220*/  ISETP.GE.AND P2, PT, R0, R241, PT ;  /* 0x000000f10000720c */ /* 0x000fea0003f46270 */
[----:B------:R-:W-:Y:S01]  /*3230*/  HMMA.16816.F32.BF16 R16, R52, R66, R16 ;  /* 0x000000423410723c */ /* 0x000fe20000041810 */
[----:B------:R2:W-:Y:S02]  /*3240*/  LDSM.16.M88.4 R52, [R3+0x2000] ;  /* 0x002000000334783b */ /* 0x0005e40000000200 */
[-C--:B------:R-:W-:Y:S06]  /*3250*/  ISETP.LT.AND P2, PT, R242, R224.reuse, P2 ;  /* 0x000000e0f200720c */ /* 0x080fec0001741270 */
[----:B------:R-:W1:Y:S07]  /*3260*/  LDSM.16.M88.4 R64, [R190+0xe000] ;  /* 0x00e00000be40783b */ /* 0x000e6e0000000200 */
[----:B------:R-:W-:Y:S01]  /*3270*/  @!P2 IMAD.IADD R0, R243, 0x1, R0 ;  /* 0x00000001f300a824 */ /* 0x000fe200078e0200 */
[C---:B---3--:R-:W-:Y:S08]  /*3280*/  HMMA.16816.F32.BF16 R4, R56.reuse, R60, R4 ;  /* 0x0000003c3804723c */ /* 0x048ff00000041804 */
[C---:B------:R-:W-:Y:S01]  /*3290*/  HMMA.16816.F32.BF16 R8, R56.reuse, R62, R8 ;  /* 0x0000003e3808723c */ /* 0x040fe20000041808 */
[----:B------:R-:W3:Y:S07]  /*32a0*/  LDSM.16.M88.4 R60, [R190+0xe800] ;  /* 0x00e80000be3c783b */ /* 0x000eee0000000200 */
[C---:B------:R-:W-:Y:S04]  /*32b0*/  HMMA.16816.F32.BF16 R12, R56.reuse, R100, R12 ;  /* 0x00000064380c723c */ /* 0x040fe8000004180c */
[----:B--2---:R-:W-:Y:S04]  /*32c0*/  @!P2 IMAD R3, R240, 0x40, R168 ;  /* 0x00000040f003a824 */ /* 0x004fe800078e02a8 */
[----:B------:R-:W-:Y:S01]  /*32d0*/  HMMA.16816.F32.BF16 R16, R56, R102, R16 ;  /* 0x000000663810723c */ /* 0x000fe20000041810 */
[----:B------:R2:W-:Y:S07]  /*32e0*/  LDSM.16.M88.4 R56, [R2+0x2000] ;  /* 0x002000000238783b */ /* 0x0005ee0000000200 */
[C---:B-1----:R-:W-:Y:S01]  /*32f0*/  HMMA.16816.F32.BF16 R4, R52.reuse, R64, R4 ;  /* 0x000000403404723c */ /* 0x042fe20000041804 */
[----:B------:R-:W1:Y:S07]  /*3300*/  LDSM.16.M88.4 R100, [R191+0xe000] ;  /* 0x00e00000bf64783b */ /* 0x000e6e0000000200 */
[C---:B------:R-:W-:Y:S04]  /*3310*/  HMMA.16816.F32.BF16 R8, R52.reuse, R66, R8 ;  /* 0x000000423408723c */ /* 0x040fe80000041808 */
[----:B--2---:R-:W-:Y:S04]  /*3320*/  FMUL.FTZ R2, R215, 1.4426950216293334961 ;  /* 0x3fb8aa3bd7027820 */ /* 0x004fe80000410000 */
[C---:B---3--:R-:W-:Y:S04]  /*3330*/  HMMA.16816.F32.BF16 R12, R52.reuse, R60, R12 ;  /* 0x0000003c340c723c */ /* 0x048fe8000004180c */
[----:B------:R-:W-:Y:S03]  /*3340*/  FSEL R2, R2, RZ, P0 ;  /* 0x000000ff02027208 */ /* 0x000fe60000000000 */
[----:B------:R-:W-:Y:S01]  /*3350*/  @!P2 IADD3 R61, R3, 0x1, RZ ;  /* 0x00000001033da810 */ /* 0x000fe20007ffe0ff */
[----:B------:R-:W-:Y:S01]  /*3360*/  HMMA.16816.F32.BF16 R16, R52, R62, R16 ;  /* 0x0000003e3410723c */ /* 0x000fe20000041810 */
[----:B------:R-:W2:Y:S03]  /*3370*/  LDSM.16.M88.4 R52, [R191+0xe800] ;  /* 0x00e80000bf34783b */ /* 0x000ea60000000200 */
[C---:B------:R-:W-:Y:S02]  /*3380*/  @!P2 IMNMX R60, R0.reuse, R224, PT ;  /* 0x000000e0003ca217 */ /* 0x040fe40003800200 */
[----:B------:R-:W-:Y:S02]  /*3390*/  @!P2 IADD3 R0, R0, 0x8, RZ ;  /* 0x000000080000a810 */ /* 0x000fe40007ffe0ff */
[-C--:B------:R-:W-:Y:S02]  /*33a0*/  @!P2 ISETP.GE.AND P0, PT, R61, R60.reuse, PT ;  /* 0x0000003c3d00a20c */ /* 0x080fe40003f06270 */
        /* <DEDUP_REMOVED lines=141> */
[C---:B------:R-:W-:Y:S04]  /*3c80*/  FADD.FTZ R5, -R2.reuse, R5 ;  /* 0x0000000502057221 */ /* 0x040fe80000010100 */
[C---:B------:R-:W-:Y:S02]  /*3c90*/  FADD.FTZ R8, -R2.reuse, R8 ;  /* 0x0000000802087221 */ /* 0x040fe40000010100 */
[----:B------:R-:W-:Y:S03]  /*3ca0*/  FADD.FTZ R9, -R2, R9 ;  /* 0x0000000902097221 */ /* 0x000fe60000010100 */
[----:B--2---:R-:W-:Y:S02]  /*3cb0*/  FADD.FTZ R10, -R0, R10 ;  /* 0x0000000a000a7221 */ /* 0x004fe40000010100 */
        /* <DEDUP_REMOVED lines=51> */
.L_x_74:
        /* <DEDUP_REMOVED lines=85> */
.L_x_75:
        /* <DEDUP_REMOVED lines=215> */
[----:B------:R-:W2:Y:S01]  /*52b0*/  LDL R169, [R1+0x4] ;  /* 0x0000040001a97983 */ /* 0x000ea20000100800 */
        /* <DEDUP_REMOVED lines=38> */
[----:B------:R-:W-:Y:S01]  /*5520*/  STS [R251+0x400], R15 ;  /* 0x0004000ffb007388 */ /* 0x000fe20000000800 */
        /* <DEDUP_REMOVED lines=38> */
[----:B------:R-:W-:Y:S04]  /*5790*/  STS [R251+0x3000], R6 ;  /* 0x00300006fb007388 */ /* 0x000fe80000000800 */
[----:B------:R1:W-:Y:S04]  /*57a0*/  STS [R251+0x3400], R5 ;  /* 0x00340005fb007388 */ /* 0x0003e80000000800 */
[----:B------:R-:W-:Y:S04]  /*57b0*/  STS [R252+0x3000], R2 ;  /* 0x00300002fc007388 */ /* 0x000fe80000000800 */
[----:B------:R3:W-:Y:S04]  /*57c0*/  STS [R252+0x3400], R0 ;  /* 0x00340000fc007388 */ /* 0x0007e80000000800 */
        /* <DEDUP_REMOVED lines=8> */
[----:B------:R-:W1:Y:S04]  /*5850*/  S2R R168, SR_CTAID.Y ;  /* 0x0000000000a87919 */ /* 0x000e680000002600 */
[----:B------:R4:W-:Y:S04]  /*5860*/  STS [R251+0x6000], R36 ;  /* 0x00600024fb007388 */ /* 0x0009e80000000800 */
[----:B------:R4:W-:Y:S04]  /*5870*/  STS [R251+0x6400], R38 ;  /* 0x00640026fb007388 */ /* 0x0009e80000000800 */
[----:B------:R4:W-:Y:S04]  /*5880*/  STS [R252+0x6000], R48 ;  /* 0x00600030fc007388 */ /* 0x0009e80000000800 */
[----:B------:R4:W-:Y:S04]  /*5890*/  STS [R252+0x6400], R50 ;  /* 0x00640032fc007388 */ /* 0x0009e80000000800 */
[----:B------:R4:W-:Y:S04]  /*58a0*/  STS [R251+0x7000], R40 ;  /* 0x00700028fb007388 */ /* 0x0009e80000000800 */
[----:B------:R4:W-:Y:S01]  /*58b0*/  STS [R251+0x7400], R42 ;  /* 0x0074002afb007388 */ /* 0x0009e20000000800 */
[----:B-1----:R-:W-:-:S03]  /*58c0*/  SHF.R.S32.HI R5, RZ, 0x1f, R168 ;  /* 0x0000001fff057819 */ /* 0x002fc600000114a8 */
[----:B------:R4:W-:Y:S04]  /*58d0*/  STS [R252+0x7000], R44 ;  /* 0x0070002cfc007388 */ /* 0x0009e80000000800 */
[----:B------:R4:W-:Y:S01]  /*58e0*/  STS [R252+0x7400], R46 ;  /* 0x0074002efc007388 */ /* 0x0009e20000000800 */
[----:B--2---:R-:W-:-:S13]  /*58f0*/  ISETP.NE.AND P0, PT, R169, -0x1, PT ;  /* 0xffffffffa900780c */ /* 0x004fda0003f05270 */
[----:B---3--:R-:W-:-:S05]  /*5900*/  @P0 IADD3 R0, R239, R169, RZ ;  /* 0x000000a9ef000210 */ /* 0x008fca0007ffe0ff */
[----:B------:R-:W-:-:S04]  /*5910*/  @P0 IMAD.WIDE.U32 R2, R0, c[0x0][0x3a0], RZ ;  /* 0x0000e80000020a25 */ /* 0x000fc800078e00ff */
[----:B------:R-:W-:Y:S01]  /*5920*/  @P0 IMAD R8, R0, c[0x0][0x3a4], R3 ;  /* 0x0000e90000080a24 */ /* 0x000fe200078e0203 */
[----:B------:R-:W-:Y:S01]  /*5930*/  @P0 MOV R7, R2 ;  /* 0x0000000200070202 */ /* 0x000fe20000000f00 */
[----:B------:R-:W-:Y:S05]  /*5940*/  @P0 BRA `(.L_x_77) ;  /* 0x000000a000000947 */ /* 0x000fea0003800000 */
[----:B----4-:R-:W-:Y:S01]  /*5950*/  SHF.R.S32.HI R0, RZ, 0x1f, R239 ;  /* 0x0000001fff007819 */ /* 0x010fe200000114ef */
        /* <DEDUP_REMOVED lines=9> */
.L_x_77:
[----:B----4-:R-:W-:-:S05]  /*59f0*/  @P0 IADD3 R0, R239, R169, RZ ;  /* 0x000000a9ef000210 */ /* 0x010fca0007ffe0ff */
        /* <DEDUP_REMOVED lines=14> */
.L_x_78:
[----:B------:R-:W2:Y:S01]  /*5ae0*/  LDL.64 R4, [R1+0x8] ;  /* 0x0000080001047983 */ /* 0x000ea20000100a00 */
[C---:B------:R-:W-:Y:S01]  /*5af0*/  SHF.L.U32 R0, R240.reuse, 0x6, RZ ;  /* 0x00000006f0007819 */ /* 0x040fe200000006ff */
[----:B------:R-:W-:Y:S01]  /*5b00*/  IMAD R11, R240, -0x40, R224 ;  /* 0xffffffc0f00b7824 */ /* 0x000fe200078e02e0 */
[----:B------:R-:W-:Y:S01]  /*5b10*/  BSSY B0, `(.L_x_79) ;  /* 0x0000025000007945 */ /* 0x000fe20003800000 */
[----:B------:R-:W-:Y:S01]  /*5b20*/  BAR.SYNC.DEFER_BLOCKING 0x0 ;  /* 0x0000000000007b1d */ /* 0x000fe20000010000 */
[----:B------:R-:W-:Y:S02]  /*5b30*/  SHF.R.S32.HI R20, RZ, 0x1f, R0 ;  /* 0x0000001fff147819 */ /* 0x000fe40000011400 */
[----:B------:R-:W-:Y:S02]  /*5b40*/  ISETP.GE.AND P2, PT, R238, R11, PT ;  /* 0x0000000bee00720c */ /* 0x000fe40003f46270 */
[----:B------:R-:W-:Y:S01]  /*5b50*/  SHF.R.S32.HI R23, RZ, 0x1f, R238 ;  /* 0x0000001fff177819 */ /* 0x000fe200000114ee */
[----:B------:R-:W1:Y:S01]  /*5b60*/  S2R R49, SR_CTAID.Z ;  /* 0x0000000000317919 */ /* 0x000e620000002700 */
[----:B------:R-:W-:-:S04]  /*5b70*/  IMAD R6, R20, c[0x0][0x3a0], RZ ;  /* 0x0000e80014067a24 */ /* 0x000fc800078e02ff */
[----:B------:R-:W-:Y:S01]  /*5b80*/  IMAD R6, R0, c[0x0][0x3a4], R6 ;  /* 0x0000e90000067a24 */ /* 0x000fe200078e0206 */
[----:B------:R3:W4:Y:S04]  /*5b90*/  LDS.128 R28, [R213+0xd000] ;  /* 0x00d00000d51c7984 */ /* 0x0007280000000c00 */
[----:B------:R3:W2:Y:S01]  /*5ba0*/  LDS.128 R24, [R213+0xf000] ;  /* 0x00f00000d5187984 */ /* 0x0006a20000000c00 */
[----:B-1----:R-:W-:-:S03]  /*5bb0*/  SHF.R.S32.HI R48, RZ, 0x1f, R49 ;  /* 0x0000001fff307819 */ /* 0x002fc60000011431 */
[----:B------:R3:W1:Y:S04]  /*5bc0*/  LDS.128 R36, [R213+0x10000] ;  /* 0x01000000d5247984 */ /* 0x0006680000000c00 */
[----:B------:R3:W1:Y:S04]  /*5bd0*/  LDS.128 R44, [R213+0x11000] ;  /* 0x01100000d52c7984 */ /* 0x0006680000000c00 */
[----:B------:R3:W1:Y:S04]  /*5be0*/  LDS.128 R32, [R213+0x12000] ;  /* 0x01200000d5207984 */ /* 0x0006680000000c00 */
[----:B------:R3:W1:Y:S01]  /*5bf0*/  LDS.128 R40, [R213+0x13000] ;  /* 0x01300000d5287984 */ /* 0x0006620000000c00 */
[----:B--2---:R-:W-:-:S02]  /*5c00*/  SHF.R.S32.HI R3, RZ, 0x1f, R4 ;  /* 0x0000001fff037819 */ /* 0x004fc40000011404 */
[----:B------:R-:W-:-:S05]  /*5c10*/  MOV R2, R4 ;  /* 0x0000000400027202 */ /* 0x000fca0000000f00 */
[----:B------:R-:W-:-:S05]  /*5c20*/  IMAD.WIDE.U32 R4, R0, c[0x0][0x3a0], R2 ;  /* 0x0000e80000047a25 */ /* 0x000fca00078e0002 */
[----:B------:R-:W-:-:S04]  /*5c30*/  IADD3 R4, P0, R7, R4, RZ ;  /* 0x0000000407047210 */ /* 0x000fc80007f1e0ff */
[----:B------:R-:W-:Y:S01]  /*5c40*/  IADD3.X R5, R8, R5, R6, P0, !PT ;  /* 0x0000000508057210 */ /* 0x000fe200007fe406 */
[----:B------:R-:W-:-:S04]  /*5c50*/  IMAD R6, R48, c[0x0][0x3b8], RZ ;  /* 0x0000ee0030067a24 */ /* 0x000fc800078e02ff */
[C---:B------:R-:W-:Y:S02]  /*5c60*/  IMAD R6, R49.reuse, c[0x0][0x3bc], R6 ;  /* 0x0000ef0031067a24 */ /* 0x040fe400078e0206 */
[----:B------:R-:W-:-:S05]  /*5c70*/  IMAD.WIDE.U32 R4, R49, c[0x0][0x3b8], R4 ;  /* 0x0000ee0031047a25 */ /* 0x000fca00078e0004 */
[----:B------:R-:W-:Y:S01]  /*5c80*/  IADD3 R10, R6, R5, RZ ;  /* 0x00000005060a7210 */ /* 0x000fe20007ffe0ff */
[----:B------:R-:W-:Y:S05]  /*5c90*/  @P2 BRA `(.L_x_80) ;  /* 0x000000c000002947 */ /* 0x000fea0003800000 */
[----:B-1-34-:R-:W1:Y:S01]  /*5ca0*/  LDS.128 R12, [R213+0xc000] ;  /* 0x00c00000d50c7984 */ /* 0x01ae620000000c00 */
[----:B------:R-:W-:Y:S01]  /*5cb0*/  MOV R6, R4 ;  /* 0x0000000400067202 */ /* 0x000fe20000000f00 */
[----:B------:R-:W-:Y:S01]  /*5cc0*/  IMAD R8, R23, c[0x0][0x3a0], RZ ;  /* 0x0000e80017087a24 */ /* 0x000fe200078e02ff */
[----:B------:R-:W-:Y:S01]  /*5cd0*/  MOV R7, R10 ;  /* 0x0000000a00077202 */ /* 0x000fe20000000f00 */
[----:B------:R-:W2:Y:S02]  /*5ce0*/  LDS.128 R16, [R213+0xe000] ;  /* 0x00e00000d5107984 */ /* 0x000ea40000000c00 */
[C---:B------:R-:W-:Y:S02]  /*5cf0*/  IMAD R8, R238.reuse, c[0x0][0x3a4], R8 ;  /* 0x0000e900ee087a24 */ /* 0x040fe400078e0208 */
[----:B------:R-:W-:-:S05]  /*5d00*/  IMAD.WIDE.U32 R6, R238, c[0x0][0x3a0], R6 ;  /* 0x0000e800ee067a25 */ /* 0x000fca00078e0006 */
[----:B------:R-:W-:Y:S02]  /*5d10*/  IADD3 R7, R8, R7, RZ ;  /* 0x0000000708077210 */ /* 0x000fe40007ffe0ff */
[----:B------:R-:W-:-:S04]  /*5d20*/  LEA R8, P0, R6, c[0x0][0x340], 0x1 ;  /* 0x0000d00006087a11 */ /* 0x000fc800078008ff */
[----:B------:R-:W-:-:S05]  /*5d30*/  LEA.HI.X R9, R6, c[0x0][0x344], R7, 0x1, P0 ;  /* 0x0000d10006097a11 */ /* 0x000fca00000f0c07 */
[----:B-1----:R1:W-:Y:S04]  /*5d40*/  STG.E.128 [R8.64], R12 ;  /* 0x0000000c08007986 */ /* 0x0023e8000c101d06 */
[----:B--2---:R1:W-:Y:S02]  /*5d50*/  STG.E.128 [R8.64+0x80], R16 ;  /* 0x0000801008007986 */ /* 0x0043e4000c101d06 */
.L_x_80:
[----:B-1-34-:R-:W-:Y:S05]  /*5d60*/  BSYNC B0 ;  /* 0x0000000000007941 */ /* 0x01afea0003800000 */
.L_x_79:
[----:B------:R-:W-:Y:S01]  /*5d70*/  IADD3 R6, R238, 0x20, RZ ;  /* 0x00000020ee067810 */ /* 0x000fe20007ffe0ff */
[----:B------:R-:W-:Y:S03]  /*5d80*/  BSSY B0, `(.L_x_81) ;  /* 0x000000f000007945 */ /* 0x000fe60003800000 */
[----:B------:R-:W-:-:S13]  /*5d90*/  ISETP.GE.AND P1, PT, R6, R11, PT ;  /* 0x0000000b0600720c */ /* 0x000fda0003f26270 */
[----:B------:R-:W-:Y:S05]  /*5da0*/  @P1 BRA `(.L_x_82) ;  /* 0x000000c000001947 */ /* 0x000fea0003800000 */
[----:B------:R-:W-:Y:S02]  /*5db0*/  IADD3 R5, P0, R238, 0x20, RZ ;  /* 0x00000020ee057810 */ /* 0x000fe40007f1e0ff */
[----:B------:R-:W-:-:S03]  /*5dc0*/  MOV R7, R10 ;  /* 0x0000000a00077202 */ /* 0x000fc60000000f00 */
[----:B------:R-:W-:-:S04]  /*5dd0*/  IMAD.X R6, RZ, RZ, R23, P0 ;  /* 0x000000ffff067224 */ /* 0x000fc800000e0617 */
[----:B------:R-:W-:Y:S02]  /*5de0*/  IMAD R8, R6, c[0x0][0x3a0], RZ ;  /* 0x0000e80006087a24 */ /* 0x000fe400078e02ff */
[----:B------:R-:W-:-:S04]  /*5df0*/  IMAD.MOV.U32 R6, RZ, RZ, R4 ;  /* 0x000000ffff067224 */ /* 0x000fc800078e0004 */
[----:B------:R-:W-:-:S04]  /*5e00*/  IMAD.WIDE.U32 R6, R5, c[0x0][0x3a0], R6 ;  /* 0x0000e80005067a25 */ /* 0x000fc800078e0006 */
[----:B------:R-:W-:Y:S01]  /*5e10*/  IMAD R5, R5, c[0x0][0x3a4], R8 ;  /* 0x0000e90005057a24 */ /* 0x000fe200078e0208 */
[----:B------:R-:W-:-:S04]  /*5e20*/  LEA R4, P0, R6, c[0x0][0x340], 0x1 ;  /* 0x0000d00006047a11 */ /* 0x000fc800078008ff */
[----:B------:R-:W-:-:S04]  /*5e30*/  IADD3 R5, R5, R7, RZ ;  /* 0x0000000705057210 */ /* 0x000fc80007ffe0ff */
[----:B------:R-:W-:-:S05]  /*5e40*/  LEA.HI.X R5, R6, c[0x0][0x344], R5, 0x1, P0 ;  /* 0x0000d10006057a11 */ /* 0x000fca00000f0c05 */
[----:B------:R1:W-:Y:S04]  /*5e50*/  STG.E.128 [R4.64], R28 ;  /* 0x0000001c04007986 */ /* 0x0003e8000c101d06 */
[----:B------:R1:W-:Y:S02]  /*5e60*/  STG.E.128 [R4.64+0x80], R24 ;  /* 0x0000801804007986 */ /* 0x0003e4000c101d06 */
.L_x_82:
[----:B------:R-:W-:Y:S05]  /*5e70*/  BSYNC B0 ;  /* 0x0000000000007941 */ /* 0x000fea0003800000 */
.L_x_81:
[----:B------:R-:W-:Y:S01]  /*5e80*/  IMAD.WIDE.U32 R2, R0, c[0x0][0x3a8], R2 ;  /* 0x0000ea0000027a25 */ /* 0x000fe200078e0002 */
[----:B------:R-:W-:Y:S03]  /*5e90*/  BSSY B0, `(.L_x_83) ;  /* 0x0000014000007945 */ /* 0x000fe60003800000 */
[----:B-1----:R-:W-:Y:S01]  /*5ea0*/  IMAD R4, R20, c[0x0][0x3a8], RZ ;  /* 0x0000ea0014047a24 */ /* 0x002fe200078e02ff */
[----:B------:R-:W-:-:S03]  /*5eb0*/  IADD3 R2, P0, R21, R2, RZ ;  /* 0x0000000215027210 */ /* 0x000fc60007f1e0ff */
[----:B------:R-:W-:Y:S02]  /*5ec0*/  IMAD R0, R0, c[0x0][0x3ac], R4 ;  /* 0x0000eb0000007a24 */ /* 0x000fe400078e0204 */
        /* <DEDUP_REMOVED lines=14> */
[----:B------:R1:W-:Y:S04]  /*5fb0*/  STG.E.128 [R6.64], R36 ;  /* 0x0000002406007986 */ /* 0x0003e8000c101d06 */
[----:B------:R1:W-:Y:S02]  /*5fc0*/  STG.E.128 [R6.64+0x80], R32 ;  /* 0x0000802006007986 */ /* 0x0003e4000c101d06 */
.L_x_84:
[----:B------:R-:W-:Y:S05]  /*5fd0*/  BSYNC B0 ;  /* 0x0000000000007941 */ /* 0x000fea0003800000 */
.L_x_83:
[----:B------:R-:W-:Y:S05]  /*5fe0*/  @P1 BRA `(.L_x_73) ;  /* 0x000000b000001947 */ /* 0x000fea0003800000 */
[----:B------:R-:W-:-:S04]  /*5ff0*/  IADD3 R0, P0, R238, 0x20, RZ ;  /* 0x00000020ee007810 */ /* 0x000fc80007f1e0ff */
[----:B------:R-:W-:-:S05]  /*6000*/  IADD3.X R3, RZ, R23, RZ, P0, !PT ;  /* 0x00000017ff037210 */ /* 0x000fca00007fe4ff */
[----:B------:R-:W-:Y:S01]  /*6010*/  IMAD R4, R3, c[0x0][0x3a8], RZ ;  /* 0x0000ea0003047a24 */ /* 0x000fe200078e02ff */
[----:B------:R-:W-:-:S05]  /*6020*/  MOV R3, R8 ;  /* 0x0000000800037202 */ /* 0x000fca0000000f00 */
[----:B-1----:R-:W-:-:S04]  /*6030*/  IMAD.WIDE.U32 R6, R0, c[0x0][0x3a8], R2 ;  /* 0x0000ea0000067a25 */ /* 0x002fc800078e0002 */
[----:B------:R-:W-:Y:S01]  /*6040*/  IMAD R0, R0, c[0x0][0x3ac], R4 ;  /* 0x0000eb0000007a24 */ /* 0x000fe200078e0204 */
[----:B------:R-:W-:-:S04]  /*6050*/  LEA R2, P0, R6, c[0x0][0x348], 0x1 ;  /* 0x0000d20006027a11 */ /* 0x000fc800078008ff */
[----:B------:R-:W-:-:S04]  /*6060*/  IADD3 R0, R0, R7, RZ ;  /* 0x0000000700007210 */ /* 0x000fc80007ffe0ff */
[----:B------:R-:W-:-:S05]  /*6070*/  LEA.HI.X R3, R6, c[0x0][0x34c], R0, 0x1, P0 ;  /* 0x0000d30006037a11 */ /* 0x000fca00000f0c00 */
[----:B------:R1:W-:Y:S04]  /*6080*/  STG.E.128 [R2.64], R44 ;  /* 0x0000002c02007986 */ /* 0x0003e8000c101d06 */
[----:B------:R1:W-:Y:S02]  /*6090*/  STG.E.128 [R2.64+0x80], R40 ;  /* 0x0000802802007986 */ /* 0x0003e4000c101d06 */
.L_x_73:
[----:B------:R-:W-:Y:S05]  /*60a0*/  BSYNC B1 ;  /* 0x0000000000017941 */ /* 0x000fea0003800000 */
.L_x_59:
        /* <DEDUP_REMOVED lines=9> */
.L_x_85:
[----:B------:R-:W-:Y:S05]  /*6140*/  EXIT ;  /* 0x000000000000794d */ /* 0x000fea0003800000 */
.L_x_87:
        /* <DEDUP_REMOVED lines=11> */
.L_x_1064:


//--------------------- .text._ZN5flash44flash_bwd_dq_dk_dv_loop_seqk_parallel_kernelI23Flash_bwd_kernel_traitsILi128ELi64ELi64ELi8ELi4ELi2ELi2ELb1ELb0EN7cutlass10bfloat16_tE19Flash_kernel_traitsILi128ELi64ELi64ELi8ES3_EELb0ELb1ELb0ELb1ELb0ELb0ELb0EEEvNS_16Flash_bwd_paramsE --------------------------
	.section	.text._ZN5flash44flash_bwd_dq_dk_dv_loop_seqk_parallel_kernelI23Flash_bwd_kernel_traitsILi128ELi64ELi64ELi8ELi4ELi2ELi2ELb1ELb0EN7cutlass10bfloat16_tE19Flash_kernel_traitsILi128ELi64ELi64ELi8ES3_EELb0ELb1ELb0ELb1ELb0ELb0ELb0EEEvNS_16Flash_bwd_paramsE,"ax",@progbits
	.sectioninfo	@"SHI_REGISTERS=255"
	.align	128
        .global         _ZN5flash44flash_bwd_dq_dk_dv_loop_seqk_parallel_kernelI23Flash_bwd_kernel_traitsILi128ELi64ELi64ELi8ELi4ELi2ELi2ELb1ELb0EN7cutlass10bfloat16_tE19Flash_kernel_traitsILi128ELi64ELi64ELi8ES3_EELb0ELb1ELb0ELb1ELb0ELb0ELb0EEEvNS_16Flash_bwd_paramsE
        .type           _ZN5flash44flash_bwd_dq_dk_dv_loop_seqk_parallel_kernelI23Flash_bwd_kernel_traitsILi128ELi64ELi64ELi8ELi4ELi2ELi2ELb1ELb0EN7cutlass10bfloat16_tE19Flash_kernel_traitsILi128ELi64ELi64ELi8ES3_EELb0ELb1ELb0ELb1ELb0ELb0ELb0EEEvNS_16Flash_bwd_paramsE,@function
        .size           _ZN5flash44flash_bwd_dq_dk_dv_loop_seqk_parallel_kernelI23Flash_bwd_kernel_traitsILi128ELi64ELi64ELi8ELi4ELi2ELi2ELb1ELb0EN7cutlass10bfloat16_tE19Flash_kernel_traitsILi128ELi64ELi64ELi8ES3_EELb0ELb1ELb0ELb1ELb0ELb0ELb0EEEvNS_16Flash_bwd_paramsE,(.L_x_1065 - _ZN5flash44flash_bwd_dq_dk_dv_loop_seqk_parallel_kernelI23Flash_bwd_kernel_traitsILi128ELi64ELi64ELi8ELi4ELi2ELi2ELb1ELb0EN7cutlass10bfloat16_tE19Flash_kernel_traitsILi128ELi64ELi64ELi8ES3_EELb0ELb1ELb0ELb1ELb0ELb0ELb0EEEvNS_16Flash_bwd_paramsE)
        .other          _ZN5flash44flash_bwd_dq_dk_dv_loop_seqk_parallel_kernelI23Flash_bwd_kernel_traitsILi128ELi64ELi64ELi8ELi4ELi2ELi2ELb1ELb0EN7cutlass10bfloat16_tE19Flash_kernel_traitsILi128ELi64ELi64ELi8ES3_EELb0ELb1ELb0ELb1ELb0ELb0ELb0EEEvNS_16Flash_bwd_paramsE,@"STO_CUDA_ENTRY STV_DEFAULT"
_ZN5flash44flash_bwd_dq_dk_dv_loop_seqk_parallel_kernelI23Flash_bwd_kernel_traitsILi128ELi64ELi64ELi8ELi4ELi2ELi2ELb1ELb0EN7cutlass10bfloat16_tE19Flash_kernel_traitsILi128ELi64ELi64ELi8ES3_EELb0ELb1ELb0ELb1ELb0ELb0ELb0EEEvNS_16Flash_bwd_paramsE:
.text._ZN5flash44flash_bwd_dq_dk_dv_loop_seqk_parallel_kernelI23Flash_bwd_kernel_traitsILi128ELi64ELi64ELi8ELi4ELi2ELi2ELb1ELb0EN7cutlass10bfloat16_tE19Flash_kernel_traitsILi128ELi64ELi64ELi8ES3_EELb0ELb1ELb0ELb1ELb0ELb0ELb0EEEvNS_16Flash_bwd_paramsE:
        /* <DEDUP_REMOVED lines=19> */
[----:B------:R-:W-:Y:S02]  /*0130*/  SHF.R.S32.HI R7, RZ, 0x4, R6 ;  /* 0x00000004ff077819 */ /* 0x000fe40000011406 */
[----:B------:R-:W-:-:S02]  /*0140*/  LEA.HI R3, R3, R0, RZ, 0x2 ;  /* 0x0000000003037211 */ /* 0x000fc400078f10ff */
[----:B------:R-:W-:Y:S02]  /*0150*/  LEA.HI R2, R2, R0, RZ, 0x1 ;  /* 0x0000000002027211 */ /* 0x000fe400078f08ff */
[----:B------:R-:W-:Y:S02]  /*0160*/  LEA.HI R5, R6, R7, RZ, 0x1 ;  /* 0x0000000706057211 */ /* 0x000fe400078f08ff */
[-C--:B------:R-:W-:Y:S02]  /*0170*/  LEA.HI R14, R12, R13.reuse, RZ, 0x2 ;  /* 0x0000000d0c0e7211 */ /* 0x080fe400078f10ff */
[----:B------:R-:W-:Y:S02]  /*0180*/  LOP3.LUT R4, R3, 0xfffffffc, RZ, 0xc0, !PT ;  /* 0xfffffffc03047812 */ /* 0x000fe400078ec0ff */
[----:B------:R-:W-:Y:S02]  /*0190*/  LOP3.LUT R2, R2, 0xfffffffe, RZ, 0xc0, !PT ;  /* 0xfffffffe02027812 */ /* 0x000fe400078ec0ff */
[----:B------:R-:W-:Y:S01]  /*01a0*/  LOP3.LUT R3, R5, 0xfffffffe, RZ, 0xc0, !PT ;  /* 0xfffffffe05037812 */ /* 0x000fe200078ec0ff */
[----:B------:R-:W-:Y:S01]  /*01b0*/  IMAD.IADD R203, R0, 0x1, -R4 ;  /* 0x0000000100cb7824 */ /* 0x000fe200078e0a04 */
[----:B------:R-:W-:Y:S01]  /*01c0*/  LEA.HI R15, R12, R13, RZ, 0x3 ;  /* 0x0000000d0c0f7211 */ /* 0x000fe200078f18ff */
[----:B------:R-:W-:Y:S01]  /*01d0*/  IMAD.IADD R194, R0, 0x1, -R2 ;  /* 0x0000000100c27824 */ /* 0x000fe200078e0a02 */
[--C-:B------:R-:W-:Y:S01]  /*01e0*/  SHF.R.S32.HI R8, RZ, 0x2, R14.reuse ;  /* 0x00000002ff087819 */ /* 0x100fe2000001140e */
[----:B------:R-:W-:Y:S01]  /*01f0*/  IMAD.IADD R10, R7, 0x1, -R3 ;  /* 0x00000001070a7824 */ /* 0x000fe200078e0a03 */
[----:B------:R-:W-:-:S02]  /*0200*/  SHF.R.S32.HI R5, RZ, 0x1f, R14 ;  /* 0x0000001fff057819 */ /* 0x000fc4000001140e */
[----:B------:R-:W-:Y:S01]  /*0210*/  SHF.R.S32.HI R4, RZ, 0x3, R15 ;  /* 0x00000003ff047819 */ /* 0x000fe2000001140f */
[----:B------:R-:W-:Y:S01]  /*0220*/  IMAD.SHL.U32 R186, R10, 0x200, RZ ;  /* 0x000002000aba7824 */ /* 0x000fe200078e00ff */
[----:B------:R-:W-:Y:S02]  /*0230*/  LEA.HI R0, R5, R8, RZ, 0x3 ;  /* 0x0000000805007211 */ /* 0x000fe400078f18ff */
[----:B------:R-:W-:Y:S01]  /*0240*/  LOP3.LUT R5, R15, 0xfffffff8, RZ, 0xc0, !PT ;  /* 0xfffffff80f057812 */ /* 0x000fe200078ec0ff */
[----:B------:R-:W-:Y:S01]  /*0250*/  IMAD.SHL.U32 R4, R4, 0x40, RZ ;  /* 0x0000004004047824 */ /* 0x000fe200078e00ff */
[----:B------:R-:W-:Y:S02]  /*0260*/  LOP3.LUT R2, R6, 0xfffffff0, RZ, 0xc0, !PT ;  /* 0xfffffff006027812 */ /* 0x000fe400078ec0ff */
[----:B------:R-:W-:Y:S01]  /*0270*/  LOP3.LUT R3, R0, 0xfffffff8, RZ, 0xc0, !PT ;  /* 0xfffffff800037812 */ /* 0x000fe200078ec0ff */
[C---:B------:R-:W-:Y:S02]  /*0280*/  IMAD.IADD R0, R13.reuse, 0x1, -R5 ;  /* 0x000000010d007824 */ /* 0x040fe400078e0a05 */
[----:B------:R-:W-:-:S02]  /*0290*/  IMAD.IADD R2, R13, 0x1, -R2 ;  /* 0x000000010d027824 */ /* 0x000fc400078e0a02 */
[----:B------:R-:W-:Y:S01]  /*02a0*/  IMAD.IADD R5, R8, 0x1, -R3 ;  /* 0x0000000108057824 */ /* 0x000fe200078e0a03 */
[----:B------:R-:W-:Y:S01]  /*02b0*/  LOP3.LUT R3, R4, 0x1c0, RZ, 0xc0, !PT ;  /* 0x000001c004037812 */ /* 0x000fe200078ec0ff */
[C---:B------:R-:W-:Y:S01]  /*02c0*/  IMAD.SHL.U32 R216, R0.reuse, 0x8, RZ ;  /* 0x0000000800d87824 */ /* 0x040fe200078e00ff */
[----:B------:R-:W-:Y:S02]  /*02d0*/  SHF.R.S32.HI R6, RZ, 0x1f, R2 ;  /* 0x0000001fff067819 */ /* 0x000fe40000011402 */
[----:B------:R-:W-:Y:S02]  /*02e0*/  SHF.R.U32.HI R4, RZ, 0x3, R3 ;  /* 0x00000003ff047819 */ /* 0x000fe40000011603 */
[C---:B------:R-:W-:Y:S02]  /*02f0*/  LOP3.LUT P4, RZ, R0.reuse, 0x2, RZ, 0xc0, !PT ;  /* 0x0000000200ff7812 */ /* 0x040fe4000788c0ff */
[----:B------:R-:W-:Y:S02]  /*0300*/  LOP3.LUT R3, R3, 0x38, R216, 0xf8, !PT ;  /* 0x0000003803037812 */ /* 0x000fe400078ef8d8 */
[C---:B------:R-:W-:Y:S01]  /*0310*/  LOP3.LUT P3, RZ, R0.reuse, 0x4, RZ, 0xc0, !PT ;  /* 0x0000000400ff7812 */ /* 0x040fe2000786c0ff */
[----:B------:R-:W-:Y:S01]  /*0320*/  IMAD.SHL.U32 R0, R0, 0x40, RZ ;  /* 0x0000004000007824 */ /* 0x000fe200078e00ff */
[----:B------:R-:W-:-:S02]  /*0330*/  LEA.HI R11, R6, R2, RZ, 0x3 ;  /* 0x00000002060b7211 */ /* 0x000fc400078f18ff */
[----:B------:R-:W-:Y:S01]  /*0340*/  LOP3.LUT R7, R3, R4, RZ, 0x3c, !PT ;  /* 0x0000000403077212 */ /* 0x000fe200078e3cff */
[----:B------:R-:W-:Y:S01]  /*0350*/  IMAD.SHL.U32 R3, R194, 0x10, RZ ;  /* 0x00000010c2037824 */ /* 0x000fe200078e00ff */
[----:B------:R-:W-:Y:S02]  /*0360*/  LOP3.LUT R0, R0, 0x1c0, RZ, 0xc0, !PT ;  /* 0x000001c000007812 */ /* 0x000fe400078ec0ff */
[----:B------:R-:W-:Y:S02]  /*0370*/  LOP3.LUT R4, R11, 0xfffffff8, RZ, 0xc0, !PT ;  /* 0xfffffff80b047812 */ /* 0x000fe400078ec0ff */
[----:B------:R-:W-:Y:S02]  /*0380*/  LEA.HI R6, R12, R13, RZ, 0x7 ;  /* 0x0000000d0c067211 */ /* 0x000fe400078f38ff */
[----:B------:R-:W-:Y:S01]  /*0390*/  LOP3.LUT R189, R0, 0x8, R15, 0xf8, !PT ;  /* 0x0000000800bd7812 */ /* 0x000fe200078ef80f */
[----:B------:R-:W-:Y:S01]  /*03a0*/  IMAD.IADD R9, R2, 0x1, -R4 ;  /* 0x0000000102097824 */ /* 0x000fe200078e0a04 */
[----:B------:R-:W-:-:S02]  /*03b0*/  LOP3.LUT R3, R0, 0x10, R3, 0xf8, !PT ;  /* 0x0000001000037812 */ /* 0x000fc400078ef803 */
[----:B------:R-:W-:Y:S02]  /*03c0*/  SHF.R.S32.HI R6, RZ, 0x7, R6 ;  /* 0x00000007ff067819 */ /* 0x000fe40000011406 */
[----:B------:R-:W-:Y:S02]  /*03d0*/  SHF.R.U32.HI R0, RZ, 0x3, R0 ;  /* 0x00000003ff007819 */ /* 0x000fe40000011600 */
[----:B------:R-:W-:Y:S01]  /*03e0*/  LOP3.LUT R2, R5, 0x1, RZ, 0xc0, !PT ;  /* 0x0000000105027812 */ /* 0x000fe200078ec0ff */
[----:B------:R-:W-:Y:S01]  /*03f0*/  IMAD R4, R6, 0x800, R186 ;  /* 0x0000080006047824 */ /* 0x000fe200078e02ba */
[----:B------:R-:W-:Y:S02]  /*0400*/  LEA.HI R8, R12, R13, RZ, 0x6 ;  /* 0x0000000d0c087211 */ /* 0x000fe400078f30ff */
[----:B------:R-:W-:Y:S02]  /*0410*/  LOP3.LUT R189, R189, R0, RZ, 0x3c, !PT ;  /* 0x00000000bdbd7212 */ /* 0x000fe400078e3cff */
[----:B------:R-:W-:-:S02]  /*0420*/  ISETP.NE.U32.AND P0, PT, R2, 0x1, PT ;  /* 0x000000010200780c */ /* 0x000fc40003f05070 */
[----:B------:R-:W-:Y:S01]  /*0430*/  LOP3.LUT R3, R3, 0x8, R15, 0xf8, !PT ;  /* 0x0000000803037812 */ /* 0x000fe200078ef80f */
[----:B------:R-:W-:Y:S01]  /*0440*/  IMAD.IADD R189, R4, 0x1, R189 ;  /* 0x0000000104bd7824 */ /* 0x000fe200078e02bd */
[----:B------:R-:W-:Y:S02]  /*0450*/  SHF.R.S32.HI R2, RZ, 0x6, R8 ;  /* 0x00000006ff027819 */ /* 0x000fe40000011408 */
[----:B------:R-:W-:Y:S01]  /*0460*/  LOP3.LUT R4, R14, 0x7ffffffc, RZ, 0xc0, !PT ;  /* 0x7ffffffc0e047812 */ /* 0x000fe200078ec0ff */
[----:B------:R-:W-:Y:S01]  /*0470*/  IMAD.SHL.U32 R189, R189, 0x2, RZ ;  /* 0x00000002bdbd7824 */ /* 0x000fe200078e00ff */
[----:B------:R-:W-:Y:S01]  /*0480*/  LOP3.LUT R186, R186, R3, R0, 0xf6, !PT ;  /* 0x00000003baba7212 */ /* 0x000fe200078ef600 */
[----:B------:R-:W-:Y:S01]  /*0490*/  IMAD R0, R2, 0x200, R7 ;  /* 0x0000020002007824 */ /* 0x000fe200078e0207 */
[----:B------:R-:W-:Y:S01]  /*04a0*/  R2P PR, R5, 0x6 ;  /* 0x0000000605007804 */ /* 0x000fe20000000000 */
[----:B------:R-:W-:Y:S01]  /*04b0*/  IMAD.IADD R3, R13, 0x1, -R4 ;  /* 0x000000010d037824 */ /* 0x000fe200078e0a04 */
[----:B------:R-:W-:Y:S01]  /*04c0*/  SEL R185, R185, 0xffffffc0, !P3 ;  /* 0xffffffc0b9b97807 */ /* 0x000fe20005800000 */
[----:B------:R-:W-:Y:S01]  /*04d0*/  IMAD.SHL.U32 R13, R13, 0x2, RZ ;  /* 0x000000020d0d7824 */ /* 0x000fe200078e00ff */
[----:B------:R1:W-:Y:S01]  /*04e0*/  STL [R1+0x18], R0 ;  /* 0x0000180001007387 */ /* 0x0003e20000100800 */
[----:B------:R-:W-:Y:S01]  /*04f0*/  IMAD.SHL.U32 R4, R6, 0x20, RZ ;  /* 0x0000002006047824 */ /* 0x000fe200078e00ff */
[----:B------:R-:W-:Y:S01]  /*0500*/  SEL R223, R223, 0x10, !P0 ;  /* 0x00000010dfdf7807 */ /* 0x000fe20004000000 */
[----:B------:R-:W-:-:S02]  /*0510*/  IMAD.SHL.U32 R2, R2, 0x8, RZ ;  /* 0x0000000802027824 */ /* 0x000fc400078e00ff */
[----:B------:R-:W-:Y:S01]  /*0520*/  IMAD.SHL.U32 R7, R3, 0x2, RZ ;  /* 0x0000000203077824 */ /* 0x000fe200078e00ff */
[----:B------:R-:W-:Y:S01]  /*0530*/  LOP3.LUT R6, R4, 0x6, R13, 0xf8, !PT ;  /* 0x0000000604067812 */ /* 0x000fe200078ef80d */
[----:B------:R-:W-:Y:S01]  /*0540*/  IMAD.IADD R188, R189, 0x1, R185 ;  /* 0x00000001bdbc7824 */ /* 0x000fe200078e02b9 */
[----:B------:R-:W-:-:S03]  /*0550*/  LOP3.LUT R2, R2, 0x18, RZ, 0xc0, !PT ;  /* 0x0000001802027812 */ /* 0x000fc600078ec0ff */
[----:B------:R2:W-:Y:S01]  /*0560*/  STL [R1+0x8], R6 ;  /* 0x0000080601007387 */ /* 0x0005e20000100800 */
[----:B-1----:R-:W-:Y:S02]  /*0570*/  IMAD.SHL.U32 R0, R5, 0x40, RZ ;  /* 0x0000004005007824 */ /* 0x002fe400078e00ff */
[----:B------:R-:W-:-:S03]  /*0580*/  IMAD.SHL.U32 R5, R10, 0x20, RZ ;  /* 0x000000200a057824 */ /* 0x000fc600078e00ff */
[----:B------:R-:W-:Y:S02]  /*0590*/  LOP3.LUT R0, R0, 0x1c0, RZ, 0xc0, !PT ;  /* 0x000001c000007812 */ /* 0x000fe400078ec0ff */
[----:B------:R-:W-:Y:S01]  /*05a0*/  LOP3.LUT R8, R2, 0x20, R5, 0xf8, !PT ;  /* 0x0000002002087812 */ /* 0x000fe200078ef805 */
[----:B------:R-:W-:Y:S01]  /*05b0*/  IMAD.SHL.U32 R5, R11, 0x40, RZ ;  /* 0x000000400b057824 */ /* 0x000fe200078e00ff */
[----:B------:R-:W-:Y:S01]  /*05c0*/  SHF.R.U32.HI R3, RZ, 0x3, R0 ;  /* 0x00000003ff037819 */ /* 0x000fe20000011600 */
[----:B--2---:R-:W-:Y:S01]  /*05d0*/  IMAD.SHL.U32 R6, R9, 0x40, RZ ;  /* 0x0000004009067824 */ /* 0x004fe200078e00ff */
[----:B------:R-:W-:Y:S02]  /*05e0*/  LOP3.LUT R4, R0, 0x20, R4, 0xf8, !PT ;  /* 0x0000002000047812 */ /* 0x000fe400078ef804 */
[----:B------:R-:W-:Y:S02]  /*05f0*/  LOP3.LUT R9, R3, R0, R2, 0x1e, !PT ;  /* 0x0000000003097212 */ /* 0x000fe400078e1e02 */
[----:B------:R-:W-:Y:S01]  /*0600*/  LOP3.LUT R2, R6, 0x1c0, RZ, 0xc0, !PT ;  /* 0x000001c006027812 */ /* 0x000fe200078ec0ff */
[----:B------:R-:W-:Y:S01]  /*0610*/  IMAD.SHL.U32 R6, R10, 0x8, RZ ;  /* 0x000000080a067824 */ /* 0x000fe200078e00ff */
[----:B------:R-:W-:Y:S01]  /*0620*/  LOP3.LUT R0, R4, R3, RZ, 0x3c, !PT ;  /* 0x0000000304007212 */ /* 0x000fe200078e3cff */
[----:B------:R-:W-:Y:S01]  /*0630*/  IMAD R4, R203, 0x400, R7 ;  /* 0x00000400cb047824 */ /* 0x000fe200078e0207 */
[----:B------:R-:W-:-:S02]  /*0640*/  SHF.R.U32.HI R3, RZ, 0x3, R2 ;  /* 0x00000003ff037819 */ /* 0x000fc40000011602 */
[----:B------:R-:W-:Y:S01]  /*0650*/  LOP3.LUT R6, R2, 0x8, R6, 0xf8, !PT ;  /* 0x0000000802067812 */ /* 0x000fe200078ef806 */
[----:B------:R-:W-:Y:S01]  /*0660*/  IMAD.IADD R221, R4, 0x1, R0 ;  /* 0x0000000104dd7824 */ /* 0x000fe200078e0200 */
[----:B------:R-:W-:Y:S01]  /*0670*/  LOP3.LUT R0, R5, 0xfffffe00, RZ, 0xc0, !PT ;  /* 0xfffffe0005007812 */ /* 0x000fe200078ec0ff */
[----:B------:R-:W-:Y:S01]  /*0680*/  IMAD R4, R194, 0x400, R7 ;  /* 0x00000400c2047824 */ /* 0x000fe200078e0207 */
[----:B------:R-:W-:Y:S01]  /*0690*/  LOP3.LUT R2, R3, R8, R2, 0x1e, !PT ;  /* 0x0000000803027212 */ /* 0x000fe200078e1e02 */
[----:B------:R-:W-:Y:S01]  /*06a0*/  IMAD.SHL.U32 R221, R221, 0x2, RZ ;  /* 0x00000002dddd7824 */ /* 0x000fe200078e00ff */
[----:B------:R-:W-:Y:S01]  /*06b0*/  LOP3.LUT R3, R6, R3, RZ, 0x3c, !PT ;  /* 0x0000000306037212 */ /* 0x000fe200078e3cff */
[--C-:B------:R-:W-:Y:S01]  /*06c0*/  IMAD R203, R203, 0x400, R0.reuse ;  /* 0x00000400cbcb7824 */ /* 0x100fe200078e0200 */
[----:B------:R-:W-:Y:S01]  /*06d0*/  LOP3.LUT R202, R2, R0, RZ, 0xfc, !PT ;  /* 0x0000000002ca7212 */ /* 0x000fe200078efcff */
[----:B------:R-:W-:Y:S01]  /*06e0*/  IMAD R194, R194, 0x400, R0 ;  /* 0x00000400c2c27824 */ /* 0x000fe200078e0200 */
[C---:B------:R-:W-:Y:S01]  /*06f0*/  IADD3 R222, R221.reuse, 0x20, RZ ;  /* 0x00000020ddde7810 */ /* 0x040fe20007ffe0ff */
[----:B------:R-:W-:Y:S01]  /*0700*/  IMAD.MOV.U32 R0, RZ, RZ, 0x20 ;  /* 0x00000020ff007424 */ /* 0x000fe200078e00ff */
[----:B------:R-:W-:Y:S01]  /*0710*/  @P1 IADD3 R222, R221, -0x20, RZ ;  /* 0xffffffe0ddde1810 */ /* 0x000fe20007ffe0ff */
[----:B------:R-:W-:-:S02]  /*0720*/  IMAD.IADD R4, R4, 0x1, R9 ;  /* 0x0000000104047824 */ /* 0x000fc400078e0209 */
[----:B------:R-:W-:Y:S01]  /*0730*/  IMAD.IADD R194, R3, 0x1, R194 ;  /* 0x0000000103c27824 */ /* 0x000fe200078e02c2 */
[----:B------:R-:W-:Y:S01]  /*0740*/  SEL R0, R0, 0xffffffe0, !P4 ;  /* 0xffffffe000007807 */ /* 0x000fe20006000000 */
[----:B------:R-:W-:Y:S01]  /*0750*/  IMAD.IADD R224, R221, 0x1, R223 ;  /* 0x00000001dde07824 */ /* 0x000fe200078e02df */
[----:B------:R-:W-:Y:S01]  /*0760*/  LEA R2, R4, 0xc000, 0x1 ;  /* 0x0000c00004027811 */ /* 0x000fe200078e08ff */
[----:B------:R-:W-:Y:S01]  /*0770*/  IMAD.IADD R203, R203, 0x1, R3 ;  /* 0x00000001cbcb7824 */ /* 0x000fe200078e0203 */
[--C-:B------:R-:W-:Y:S01]  /*0780*/  IADD3 R191, R185, R189, R0.reuse ;  /* 0x000000bdb9bf7210 */ /* 0x100fe20007ffe000 */
[----:B------:R-:W-:Y:S01]  /*0790*/  IMAD.IADD R190, R189, 0x1, R0 ;  /* 0x00000001bdbe7824 */ /* 0x000fe200078e0200 */
[C---:B------:R-:W-:Y:S01]  /*07a0*/  IADD3 R0, R2.reuse, 0x40, RZ ;  /* 0x0000004002007810 */ /* 0x040fe20007ffe0ff */
[----:B------:R1:W-:Y:S01]  /*07b0*/  STL [R1+0xc], R2 ;  /* 0x00000c0201007387 */ /* 0x0003e20000100800 */
[----:B------:R-:W-:Y:S01]  /*07c0*/  @P2 IADD3 R0, R2, -0x40, RZ ;  /* 0xffffffc002002810 */ /* 0x000fe20007ffe0ff */
[----:B------:R-:W-:Y:S01]  /*07d0*/  IMAD R185, R186, 0x2, R185 ;  /* 0x00000002bab97824 */ /* 0x000fe200078e02b9 */
[----:B------:R-:W-:Y:S01]  /*07e0*/  LEA R194, R194, 0x10000, 0x1 ;  /* 0x00010000c2c27811 */ /* 0x000fe200078e08ff */
[----:B------:R-:W-:-:S02]  /*07f0*/  IMAD.SHL.U32 R186, R186, 0x2, RZ ;  /* 0x00000002baba7824 */ /* 0x000fc400078e00ff */
[----:B------:R2:W-:Y:S01]  /*0800*/  STL [R1+0x10], R0 ;  /* 0x0000100001007387 */ /* 0x0005e20000100800 */
[----:B------:R-:W-:-:S03]  /*0810*/  IMAD.IADD R223, R223, 0x1, R222 ;  /* 0x00000001dfdf7824 */ /* 0x000fc600078e02de */
[----:B-1----:R-:W1:Y:S04]  /*0820*/  S2R R2, SR_CTAID.Z ;  /* 0x0000000000027919 */ /* 0x002e680000002700 */
[----:B-1----:R2:W-:Y:S02]  /*0830*/  STL [R1], R2 ;  /* 0x0000000201007387 */ /* 0x0025e40000100800 */
.L_x_134:
[----:B-1----:R-:W1:Y:S01]  /*0840*/  S2R R38, SR_CTAID.Y ;  /* 0x0000000000267919 */ /* 0x002e620000002600 */
[----:B--2---:R-:W2:Y:S01]  /*0850*/  LDC.U8 R0, c[0x0][0x312] ;  /* 0x0000c480ff007b82 */ /* 0x004ea20000000000 */
[----:B------:R-:W-:Y:S02]  /*0860*/  ISETP.NE.U32.AND P2, PT, RZ, c[0x0][0x240], PT ;  /* 0x00009000ff007a0c */ /* 0x000fe40003f45070 */
[----:B------:R-:W-:Y:S02]  /*0870*/  ISETP.EQ.U32.AND P5, PT, RZ, c[0x0][0x248], PT ;  /* 0x00009200ff007a0c */ /* 0x000fe40003fa2070 */
[----:B------:R-:W-:-:S02]  /*0880*/  ISETP.NE.AND.EX P2, PT, RZ, c[0x0][0x244], PT, P2 ;  /* 0x00009100ff007a0c */ /* 0x000fc40003f45320 */
[----:B------:R-:W-:Y:S01]  /*0890*/  ISETP.NE.U32.AND P3, PT, RZ, c[0x0][0x250], PT ;  /* 0x00009400ff007a0c */ /* 0x000fe20003f65070 */
[----:B------:R-:W-:-:S03]  /*08a0*/  IMAD.MOV.U32 R39, RZ, RZ, -0x1 ;  /* 0xffffffffff277424 */ /* 0x000fc600078e00ff */
[----:B------:R-:W-:Y:S01]  /*08b0*/  ISETP.NE.AND.EX P3, PT, RZ, c[0x0][0x254], PT, P3 ;  /* 0x00009500ff007a0c */ /* 0x000fe20003f65330 */
[----:B-1----:R-:W-:Y:S01]  /*08c0*/  IMAD.SHL.U32 R8, R38, 0x4, RZ ;  /* 0x0000000426087824 */ /* 0x002fe200078e00ff */
[----:B------:R-:W-:Y:S02]  /*08d0*/  SHF.R.S32.HI R35, RZ, 0x1f, R38 ;  /* 0x0000001fff237819 */ /* 0x000fe40000011426 */
[----:B--2---:R-:W-:Y:S01]  /*08e0*/  ISETP.NE.AND P4, PT, R0, RZ, PT ;  /* 0x000000ff0000720c */ /* 0x004fe20003f85270 */
        /* <DEDUP_REMOVED lines=13> */
[----:B---3--:R-:W3:Y:S01]  /*09c0*/  @!P5 LDG.E R39, [R2.64] ;  /* 0x000000060227d981 */ /* 0x008ee2000c1e1900 */
        /* <DEDUP_REMOVED lines=10> */
.L_x_88:
        /* <DEDUP_REMOVED lines=17> */
[C---:B------:R-:W-:Y:S02]  /*0b80*/  ISETP.NE.AND P1, PT, R0.reuse, -0x1, PT ;  /* 0xffffffff0000780c */ /* 0x040fe40003f25270 */
[----:B------:R-:W-:Y:S01]  /*0b90*/  SHF.R.S32.HI R7, RZ, 0x1f, R2 ;  /* 0x0000001fff077819 */ /* 0x000fe20000011402 */
[----:B------:R-:W-:-:S03]  /*0ba0*/  IMAD.WIDE.U32 R4, R0, c[0x0][0x190], RZ ;  /* 0x0000640000047a25 */ /* 0x000fc600078e00ff */
[----:B------:R-:W-:Y:S01]  /*0bb0*/  LEA.HI R7, R7, R2, RZ, 0x6 ;  /* 0x0000000207077211 */ /* 0x000fe200078f30ff */
[----:B------:R-:W-:Y:S01]  /*0bc0*/  IMAD R3, R38, c[0x0][0x17c], R3 ;  /* 0x00005f0026037a24 */ /* 0x000fe200078e0203 */
[----:B------:R-:W-:Y:S01]  /*0bd0*/  SEL R29, R10, R4, !P1 ;  /* 0x000000040a1d7207 */ /* 0x000fe20004800000 */
[----:B------:R-:W-:Y:S01]  /*0be0*/  @P0 IMAD.IADD R6, R250, 0x1, R39 ;  /* 0x00000001fa060824 */ /* 0x000fe200078e0227 */
[----:B------:R-:W-:Y:S01]  /*0bf0*/  LOP3.LUT R8, R7, 0xffffffc0, RZ, 0xc0, !PT ;  /* 0xffffffc007087812 */ /* 0x000fe200078ec0ff */
[----:B------:R-:W-:Y:S01]  /*0c00*/  IMAD R9, R0, c[0x0][0x194], RZ ;  /* 0x0000650000097a24 */ /* 0x000fe200078e02ff */
[----:B------:R-:W-:Y:S01]  /*0c10*/  SHF.R.S32.HI R209, RZ, 0x6, R7 ;  /* 0x00000006ffd17819 */ /* 0x000fe20000011407 */
[----:B------:R-:W-:Y:S01]  /*0c20*/  IMAD.IADD R26, R11, 0x1, R3 ;  /* 0x000000010b1a7824 */ /* 0x000fe200078e0203 */
[----:B------:R-:W-:Y:S01]  /*0c30*/  IADD3 R10, R8, -0x40, RZ ;  /* 0xffffffc0080a7810 */ /* 0x000fe20007ffe0ff */
[----:B------:R-:W-:Y:S01]  /*0c40*/  @P0 IMAD.WIDE.U32 R2, R6, c[0x0][0x198], RZ ;  /* 0x0000660006020a25 */ /* 0x000fe200078e00ff */
[----:B------:R-:W-:-:S02]  /*0c50*/  @P1 IADD3 R26, R5, R9, RZ ;  /* 0x00000009051a1210 */ /* 0x000fc40007ffe0ff */
[----:B------:R-:W-:Y:S01]  /*0c60*/  SHF.R.S32.HI R19, RZ, 0x1f, R10 ;  /* 0x0000001fff137819 */ /* 0x000fe2000001140a */
[----:B------:R-:W-:Y:S02]  /*0c70*/  @P0 IMAD R31, R6, c[0x0][0x19c], R3 ;  /* 0x00006700061f0a24 */ /* 0x000fe400078e0203 */
        /* <DEDUP_REMOVED lines=12> */
.L_x_90:
        /* <DEDUP_REMOVED lines=15> */
.L_x_91:
[----:B------:R-:W2:Y:S04]  /*0e30*/  LDL.64 R4, [R1] ;  /* 0x0000000001047983 */ /* 0x000ea80000100a00 */
[----:B------:R3:W2:Y:S01]  /*0e40*/  LDL.64 R40, [R1] ;  /* 0x0000000001287983 */ /* 0x0006a20000100a00 */
[----:B------:R-:W-:Y:S01]  /*0e50*/  IABS R9, c[0x0][0x1c8] ;  /* 0x0000720000097a13 */ /* 0x000fe20000000000 */
[----:B------:R-:W4:Y:S01]  /*0e60*/  LDC.U8 R15, c[0x0][0x328] ;  /* 0x0000ca00ff0f7b82 */ /* 0x000f220000000000 */
[----:B------:R-:W-:Y:S02]  /*0e70*/  IMAD.MOV.U32 R11, RZ, RZ, c[0x0][0x224] ;  /* 0x00008900ff0b7624 */ /* 0x000fe400078e00ff */
[----:B------:R-:W5:Y:S01]  /*0e80*/  I2F.RP R2, R9 ;  /* 0x0000000900027306 */ /* 0x000f620000209400 */
[----:B------:R-:W-:-:S02]  /*0e90*/  IMAD.MOV.U32 R37, RZ, RZ, c[0x0][0x22c] ;  /* 0x00008b00ff257624 */ /* 0x000fc400078e00ff */
[----:B------:R-:W-:Y:S01]  /*0ea0*/  SHF.R.S32.HI R11, RZ, 0x1f, R11 ;  /* 0x0000001fff0b7819 */ /* 0x000fe2000001140b */
[----:B------:R-:W-:Y:S01]  /*0eb0*/  IMAD.WIDE.U32 R12, R38, c[0x0][0x224], RZ ;  /* 0x00008900260c7a25 */ /* 0x000fe200078e00ff */
[----:B------:R-:W1:Y:S03]  /*0ec0*/  LDC.U8 R21, c[0x0][0x3d0] ;  /* 0x0000f400ff157b82 */ /* 0x000e660000000000 */
[----:B------:R-:W-:Y:S01]  /*0ed0*/  IMAD.WIDE R22, R37, c[0x0][0x1c0], RZ ;  /* 0x0000700025167a25 */ /* 0x000fe200078e02ff */
[----:B-----5:R-:W5:Y:S01]  /*0ee0*/  MUFU.RCP R2, R2 ;  /* 0x0000000200027308 */ /* 0x020f620000001000 */
[----:B----4-:R-:W-:Y:S02]  /*0ef0*/  ISETP.NE.AND P3, PT, R15, RZ, PT ;  /* 0x000000ff0f00720c */ /* 0x010fe40003f65270 */
[----:B-----5:R-:W-:-:S05]  /*0f00*/  IADD3 R2, R2, 0xffffffe, RZ ;  /* 0x0ffffffe02027810 */ /* 0x020fca0007ffe0ff */
[----:B------:R-:W4:Y:S02]  /*0f10*/  F2I.FTZ.U32.TRUNC.NTZ R3, R2 ;  /* 0x0000000200037305 */ /* 0x000f24000021f000 */
[----:B----4-:R-:W-:-:S05]  /*0f20*/  IADD3 R2, RZ, -R3, RZ ;  /* 0x80000003ff027210 */ /* 0x010fca0007ffe0ff */
[----:B------:R-:W-:Y:S01]  /*0f30*/  IMAD R6, R2, R9, RZ ;  /* 0x0000000902067224 */ /* 0x000fe200078e02ff */
[----:B------:R-:W-:-:S05]  /*0f40*/  MOV R2, RZ ;  /* 0x000000ff00027202 */ /* 0x000fca0000000f00 */
[----:B------:R-:W-:-:S04]  /*0f50*/  IMAD.HI.U32 R2, R3, R6, R2 ;  /* 0x0000000603027227 */ /* 0x000fc800078e0002 */
[----:B------:R-:W-:-:S04]  /*0f60*/  @!P1 IMAD R6, R35, c[0x0][0x368], RZ ;  /* 0x0000da0023069a24 */ /* 0x000fc800078e02ff */
[----:B------:R-:W-:Y:S02]  /*0f70*/  @!P1 IMAD R6, R38, c[0x0][0x36c], R6 ;  /* 0x0000db0026069a24 */ /* 0x000fe400078e0206 */
[----:B--2---:R-:W-:Y:S02]  /*0f80*/  IMAD.MOV.U32 R40, RZ, RZ, R4 ;  /* 0x000000ffff287224 */ /* 0x004fe400078e0004 */
[----:B------:R-:W-:-:S03]  /*0f90*/  @P1 IMAD.WIDE.U32 R4, R0, c[0x0][0x370], RZ ;  /* 0x0000dc0000041a25 */ /* 0x000fc600078e00ff */
[----:B------:R-:W-:Y:S01]  /*0fa0*/  IABS R7, R40 ;  /* 0x0000002800077213 */ /* 0x000fe20000000000 */
[----:B------:R-:W-:Y:S01]  /*0fb0*/  @P1 IMAD R17, R0, c[0x0][0x374], R5 ;  /* 0x0000dd0000111a24 */ /* 0x000fe200078e0205 */
[----:B------:R-:W-:Y:S01]  /*0fc0*/  @P1 MOV R14, R4 ;  /* 0x00000004000e1202 */ /* 0x000fe20000000f00 */
[----:B------:R-:W-:Y:S01]  /*0fd0*/  @!P1 IMAD.WIDE.U32 R4, R38, c[0x0][0x368], RZ ;  /* 0x0000da0026049a25 */ /* 0x000fe200078e00ff */
[----:B------:R-:W-:-:S03]  /*0fe0*/  SHF.R.S32.HI R41, RZ, 0x1f, R40 ;  /* 0x0000001fff297819 */ /* 0x000fc60000011428 */
[----:B------:R-:W-:Y:S01]  /*0ff0*/  IMAD.MOV.U32 R8, RZ, RZ, R7 ;  /* 0x000000ffff087224 */ /* 0x000fe200078e0007 */
[----:B------:R-:W-:Y:S01]  /*1000*/  LOP3.LUT R7, R40, c[0x0][0x1c8], RZ, 0x3c, !PT ;  /* 0x0000720028077a12 */ /* 0x000fe200078e3cff */
[----:B------:R-:W-:Y:S01]  /*1010*/  @!P1 IMAD.MOV.U32 R14, RZ, RZ, R4 ;  /* 0x000000ffff0e9224 */ /* 0x000fe200078e0004 */
[----:B------:R-:W-:Y:S01]  /*1020*/  @!P1 IADD3 R17, R5, R6, RZ ;  /* 0x0000000605119210 */ /* 0x000fe20007ffe0ff */
[----:B------:R-:W-:Y:S01]  /*1030*/  IMAD.HI.U32 R2, R2, R8, RZ ;  /* 0x0000000802027227 */ /* 0x000fe200078e00ff */
[----:B------:R-:W-:Y:S01]  /*1040*/  ISETP.GE.AND P4, PT, R7, RZ, PT ;  /* 0x000000ff0700720c */ /* 0x000fe20003f86270 */
[----:B------:R3:W-:Y:S02]  /*1050*/  STL [R1+0x4], R41 ;  /* 0x0000042901007387 */ /* 0x0007e40000100800 */
[----:B------:R-:W-:Y:S01]  /*1060*/  IMAD R7, R11, R38, RZ ;  /* 0x000000260b077224 */ /* 0x000fe200078e02ff */
[----:B------:R-:W-:Y:S01]  /*1070*/  IADD3 R3, -R2, RZ, RZ ;  /* 0x000000ff02037210 */ /* 0x000fe20007ffe1ff */
[----:B------:R-:W2:Y:S01]  /*1080*/  S2R R11, SR_CTAID.X ;  /* 0x00000000000b7919 */ /* 0x000ea20000002500 */
[----:B------:R-:W-:-:S02]  /*1090*/  IMAD.SHL.U32 R6, R38, 0x80, RZ ;  /* 0x0000008026067824 */ /* 0x000fc400078e00ff */
[----:B------:R-:W-:Y:S02]  /*10a0*/  IMAD R5, R35, c[0x0][0x224], R7 ;  /* 0x0000890023057a24 */ /* 0x000fe400078e0207 */
[----:B------:R-:W-:Y:S01]  /*10b0*/  IMAD R3, R9, R3, R8 ;  /* 0x0000000309037224 */ /* 0x000fe200078e0208 */
[----:B------:R-:W-:Y:S01]  /*10c0*/  SHF.L.U64.HI R8, R38, 0x7, R35 ;  /* 0x0000000726087819 */ /* 0x000fe20000010223 */
[-C--:B------:R-:W-:Y:S01]  /*10d0*/  IMAD R7, R23, R12.reuse, RZ ;  /* 0x0000000c17077224 */ /* 0x080fe200078e02ff */
[----:B------:R-:W-:Y:S01]  /*10e0*/  IADD3 R4, R13, R5, RZ ;  /* 0x000000050d047210 */ /* 0x000fe20007ffe0ff */
[----:B------:R-:W-:Y:S01]  /*10f0*/  IMAD.WIDE.U32 R12, R22, R12, RZ ;  /* 0x0000000c160c7225 */ /* 0x000fe200078e00ff */
[----:B------:R-:W-:Y:S02]  /*1100*/  ISETP.GT.U32.AND P5, PT, R9, R3, PT ;  /* 0x000000030900720c */ /* 0x000fe40003fa4070 */
[----:B------:R-:W-:Y:S01]  /*1110*/  SEL R6, R6, RZ, P2 ;  /* 0x000000ff06067207 */ /* 0x000fe20001000000 */
[----:B------:R-:W-:Y:S01]  /*1120*/  IMAD R7, R22, R4, R7 ;  /* 0x0000000416077224 */ /* 0x000fe200078e0207 */
[----:B------:R-:W-:Y:S01]  /*1130*/  SEL R8, R8, RZ, P2 ;  /* 0x000000ff08087207 */ /* 0x000fe20001000000 */
[----:B------:R-:W-:Y:S01]  /*1140*/  IMAD.WIDE.U32 R4, R22, R0, RZ ;  /* 0x0000000016047225 */ /* 0x000fe200078e00ff */
[----:B------:R-:W-:-:S02]  /*1150*/  IADD3 R6, P2, R10, R6, RZ ;  /* 0x000000060a067210 */ /* 0x000fc40007f5e0ff */
[----:B------:R-:W-:Y:S02]  /*1160*/  IADD3 R16, R13, R7, RZ ;  /* 0x000000070d107210 */ /* 0x000fe40007ffe0ff */
[----:B------:R-:W-:Y:S01]  /*1170*/  SEL R20, R12, R4, !P1 ;  /* 0x000000040c147207 */ /* 0x000fe20004800000 */
[----:B------:R-:W-:Y:S02]  /*1180*/  @P3 IMAD R4, R38, c[0x0][0x214], RZ ;  /* 0x0000850026043a24 */ /* 0x000fe400078e02ff */
[-C--:B------:R-:W-:Y:S01]  /*1190*/  @!P5 IADD3 R3, R3, -R9.reuse, RZ ;  /* 0x800000090303d210 */ /* 0x080fe20007ffe0ff */
[----:B------:R-:W-:Y:S01]  /*11a0*/  IMAD.X R8, R19, 0x1, R8, P2 ;  /* 0x0000000113087824 */ /* 0x000fe200010e0608 */
[----:B------:R-:W-:Y:S01]  /*11b0*/  @!P5 IADD3 R2, R2, 0x1, RZ ;  /* 0x000000010202d810 */ /* 0x000fe20007ffe0ff */
[----:B--2---:R-:W-:Y:S01]  /*11c0*/  IMAD.WIDE.U32 R12, R11, c[0x0][0x3d8], RZ ;  /* 0x0000f6000b0c7a25 */ /* 0x004fe200078e00ff */
[----:B------:R-:W-:Y:S02]  /*11d0*/  ISETP.GE.U32.AND P6, PT, R3, R9, PT ;  /* 0x000000090300720c */ /* 0x000fe40003fc6070 */
[----:B------:R-:W-:Y:S01]  /*11e0*/  ISETP.NE.AND P5, PT, RZ, c[0x0][0x1c8], PT ;  /* 0x00007200ff007a0c */ /* 0x000fe20003fa5270 */
[----:B------:R-:W-:Y:S01]  /*11f0*/  IMAD R3, R23, R0, RZ ;  /* 0x0000000017037224 */ /* 0x000fe200078e02ff */
[----:B-1----:R-:W-:Y:S01]  /*1200*/  ISETP.NE.AND P2, PT, R21, RZ, PT ;  /* 0x000000ff1500720c */ /* 0x002fe20003f45270 */
[----:B------:R-:W-:-:S02]  /*1210*/  IMAD R9, R23, R6, RZ ;  /* 0x0000000617097224 */ /* 0x000fc400078e02ff */
[----:B------:R-:W-:Y:S01]  /*1220*/  IMAD.WIDE.U32 R6, R22, R6, RZ ;  /* 0x0000000616067225 */ /* 0x000fe200078e00ff */
[----:B------:R-:W-:Y:S02]  /*1230*/  @P1 IADD3 R16, R5, R3, RZ ;  /* 0x0000000305101210 */ /* 0x000fe40007ffe0ff */
[----:B------:R-:W-:Y:S01]  /*1240*/  @P3 SEL R3, R4, R0, !P1 ;  /* 0x0000000004033207 */ /* 0x000fe20004800000 */
[----:B------:R-:W-:Y:S01]  /*1250*/  IMAD R8, R22, R8, R9 ;  /* 0x0000000816087224 */ /* 0x000fe200078e0209 */
[----:B------:R-:W-:Y:S01]  /*1260*/  SHF.R.S32.HI R22, RZ, 0x1f, R18 ;  /* 0x0000001fff167819 */ /* 0x000fe20000011412 */
[----:B------:R-:W-:Y:S01]  /*1270*/  IMAD R4, R11, c[0x0][0x3dc], R13 ;  /* 0x0000f7000b047a24 */ /* 0x000fe200078e020d */
[----:B------:R-:W-:Y:S01]  /*1280*/  @P6 IADD3 R2, R2, 0x1, RZ ;  /* 0x0000000102026810 */ /* 0x000fe20007ffe0ff */
[----:B------:R-:W-:Y:S01]  /*1290*/  @!P3 IMAD R5, R38, c[0x0][0x1c0], R40 ;  /* 0x000070002605ba24 */ /* 0x000fe200078e0228 */
[----:B------:R-:W-:Y:S02]  /*12a0*/  SEL R13, R12, RZ, P2 ;  /* 0x000000ff0c0d7207 */ /* 0x000fe40001000000 */
[----:B------:R-:W-:Y:S01]  /*12b0*/  SEL R21, R4, RZ, P2 ;  /* 0x000000ff04157207 */ /* 0x000fe20001000000 */
[----:B------:R-:W-:Y:S01]  /*12c0*/  IMAD.MOV.U32 R15, RZ, RZ, R2 ;  /* 0x000000ffff0f7224 */ /* 0x000fe200078e0002 */
[----:B------:R-:W-:Y:S01]  /*12d0*/  IADD3 R11, R7, R8, RZ ;  /* 0x00000008070b7210 */ /* 0x000fe20007ffe0ff */
[----:B------:R-:W-:-:S02]  /*12e0*/  @P3 IMAD R2, R40, c[0x0][0x234], R3 ;  /* 0x00008d0028023a24 */ /* 0x000fc400078e0203 */
[----:B------:R-:W-:Y:S01]  /*12f0*/  IMAD R3, R40, c[0x0][0x22c], RZ ;  /* 0x00008b0028037a24 */ /* 0x000fe200078e02ff */
[----:B------:R-:W-:Y:S01]  /*1300*/  @!P4 IADD3 R15, -R15, RZ, RZ ;  /* 0x000000ff0f0fc210 */ /* 0x000fe20007ffe1ff */
[----:B------:R-:W-:Y:S01]  /*1310*/  @!P3 IMAD R2, R5, c[0x0][0x214], RZ ;  /* 0x000085000502ba24 */ /* 0x000fe200078e02ff */
[----:B------:R-:W-:Y:S02]  /*1320*/  @!P5 LOP3.LUT R15, RZ, c[0x0][0x1c8], RZ, 0x33, !PT ;  /* 0x00007200ff0fda12 */ /* 0x000fe400078e33ff */
[----:B------:R-:W-:Y:S02]  /*1330*/  SHF.R.S32.HI R12, RZ, 0x1f, R3 ;  /* 0x0000001fff0c7819 */ /* 0x000fe40000011403 */
[----:B------:R-:W-:Y:S01]  /*1340*/  SHF.R.S32.HI R23, RZ, 0x1f, R15 ;  /* 0x0000001fff177819 */ /* 0x000fe2000001140f */
[----:B------:R-:W-:Y:S05]  /*1350*/  @!P3 BRA `(.L_x_92) ;  /* 0x000000700000b947 */ /* 0x000fea0003800000 */
[----:B---3--:R-:W-:Y:S01]  /*1360*/  @!P1 IMAD R0, R38, c[0x0][0x224], RZ ;  /* 0x0000890026009a24 */ /* 0x008fe200078e02ff */
[----:B------:R-:W-:Y:S02]  /*1370*/  MOV R5, 0x80 ;  /* 0x0000008000057802 */ /* 0x000fe40000000f00 */
[----:B------:R-:W-:-:S02]  /*1380*/  MOV R4, c[0x0][0x210] ;  /* 0x0000840000047a02 */ /* 0x000fc40000000f00 */
[----:B------:R-:W-:-:S03]  /*1390*/  LEA R0, R38, R0, 0x7 ;  /* 0x0000000026007211 */ /* 0x000fc600078e38ff */
[----:B------:R-:W-:-:S04]  /*13a0*/  IMAD R4, R5, R4, c[0x0][0x234] ;  /* 0x00008d0005047624 */ /* 0x000fc800078e0204 */
[----:B------:R-:W-:Y:S01]  /*13b0*/  IMAD R0, R4, R40, R0 ;  /* 0x0000002804007224 */ /* 0x000fe200078e0200 */
[----:B------:R-:W-:Y:S05]  /*13c0*/  BRA `(.L_x_93) ;  /* 0x0000002000007947 */ /* 0x000fea0003800000 */
.L_x_92:
[----:B---3--:R-:W-:-:S04]  /*13d0*/  IMAD R0, R38, c[0x0][0x1c0], R40 ;  /* 0x0000700026007a24 */ /* 0x008fc800078e0228 */
[----:B------:R-:W-:Y:S02]  /*13e0*/  IMAD R0, R0, c[0x0][0x224], RZ ;  /* 0x0000890000007a24 */ /* 0x000fe400078e02ff */
.L_x_93:
[----:B------:R-:W1:Y:S01]  /*13f0*/  S2R R34, SR_TID.X ;  /* 0x0000000000227919 */ /* 0x000e620000002100 */
[----:B------:R-:W-:Y:S01]  /*1400*/  IMAD R37, R37, c[0x0][0x1c0], RZ ;  /* 0x0000700025257a24 */ /* 0x000fe200078e02ff */
[----:B------:R-:W-:Y:S01]  /*1410*/  SHF.R.S32.HI R217, RZ, 0x1f, R216 ;  /* 0x0000001fffd97819 */ /* 0x000fe200000114d8 */
[----:B------:R-:W-:Y:S01]  /*1420*/  IMAD.IADD R2, R10, 0x1, R2 ;  /* 0x000000010a027824 */ /* 0x000fe200078e0202 */
[----:B------:R-:W-:Y:S01]  /*1430*/  BSSY B1, `(.L_x_89) ;  /* 0x00005ea000017945 */ /* 0x000fe20003800000 */
[----:B------:R-:W-:Y:S01]  /*1440*/  IMAD.MOV.U32 R4, RZ, RZ, 0x4 ;  /* 0x00000004ff047424 */ /* 0x000fe200078e00ff */
[----:B------:R-:W-:Y:S01]  /*1450*/  IADD3 R218, R216, 0x40, RZ ;  /* 0x00000040d8da7810 */ /* 0x000fe20007ffe0ff */
[----:B------:R-:W-:Y:S02]  /*1460*/  IMAD.IADD R0, R10, 0x1, R0 ;  /* 0x000000010a007824 */ /* 0x000fe400078e0200 */
[----:B------:R-:W-:Y:S02]  /*1470*/  IMAD.SHL.U32 R7, R37, 0x40, RZ ;  /* 0x0000004025077824 */ /* 0x000fe400078e00ff */
[----:B------:R-:W-:Y:S01]  /*1480*/  IMAD.WIDE R8, R2, R4, c[0x0][0x200] ;  /* 0x0000800002087625 */ /* 0x000fe200078e0204 */
[----:B------:R-:W-:-:S02]  /*1490*/  IADD3 R2, P4, R216, R14, RZ ;  /* 0x0000000ed8027210 */ /* 0x000fc40007f9e0ff */
[----:B------:R-:W-:Y:S01]  /*14a0*/  IADD3 R6, P3, P1, R6, R7, R3 ;  /* 0x0000000706067210 */ /* 0x000fe2000797e003 */
[----:B------:R-:W-:Y:S01]  /*14b0*/  IMAD.WIDE R4, R0, R4, c[0x0][0x3c8] ;  /* 0x0000f20000047625 */ /* 0x000fe200078e0204 */
[----:B------:R-:W-:Y:S02]  /*14c0*/  SHF.R.S32.HI R0, RZ, 0x1f, R7 ;  /* 0x0000001fff007819 */ /* 0x000fe40000011407 */
[----:B------:R-:W-:Y:S01]  /*14d0*/  IADD3.X R3, R217, R17, RZ, P4, !PT ;  /* 0x00000011d9037210 */ /* 0x000fe200027fe4ff */
[----:B------:R-:W-:Y:S01]  /*14e0*/  IMAD.MOV.U32 R229, RZ, RZ, R4 ;  /* 0x000000ffffe57224 */ /* 0x000fe200078e0004 */
[----:B------:R-:W-:Y:S01]  /*14f0*/  IADD3.X R11, R11, R0, R12, P3, P1 ;  /* 0x000000000b0b7210 */ /* 0x000fe20001fe240c */
[----:B------:R-:W-:Y:S01]  /*1500*/  IMAD R4, R19, c[0x0][0x370], RZ ;  /* 0x0000dc0013047a24 */ /* 0x000fe200078e02ff */
[----:B------:R-:W-:Y:S01]  /*1510*/  IADD3 R0, -R227, R24, R18 ;  /* 0x00000018e3007210 */ /* 0x000fe20007ffe112 */
[----:B------:R-:W-:Y:S01]  /*1520*/  IMAD.WIDE.U32 R2, R10, c[0x0][0x370], R2 ;  /* 0x0000dc000a027a25 */ /* 0x000fe200078e0002 */
[----:B-1----:R-:W-:-:S02]  /*1530*/  SHF.R.S32.HI R36, RZ, 0x1f, R34 ;  /* 0x0000001fff247819 */ /* 0x002fc40000011422 */
[----:B------:R-:W-:Y:S01]  /*1540*/  IADD3 R0, R0, -c[0x0][0x2e8], RZ ;  /* 0x8000ba0000007a10 */ /* 0x000fe20007ffe0ff */
[----:B------:R-:W-:Y:S01]  /*1550*/  IMAD.MOV.U32 R226, RZ, RZ, R8 ;  /* 0x000000ffffe27224 */ /* 0x000fe200078e0008 */
[----:B------:R-:W-:Y:S01]  /*1560*/  IADD3 R12, P3, P1, R13, R6, R20 ;  /* 0x000000060d0c7210 */ /* 0x000fe2000797e014 */
[----:B------:R-:W-:Y:S01]  /*1570*/  IMAD R6, R10, c[0x0][0x374], R4 ;  /* 0x0000dd000a067a24 */ /* 0x000fe200078e0204 */
[----:B------:R-:W-:Y:S01]  /*1580*/  SHF.R.S32.HI R4, RZ, 0x1f, R0 ;  /* 0x0000001fff047819 */ /* 0x000fe20000011400 */
[----:B------:R-:W-:Y:S01]  /*1590*/  IMAD.MOV.U32 R225, RZ, RZ, R9 ;  /* 0x000000ffffe17224 */ /* 0x000fe200078e0009 */
[CC--:B------:R-:W-:Y:S01]  /*15a0*/  LEA.HI R28, R36.reuse, R34.reuse, RZ, 0x3 ;  /* 0x00000022241c7211 */ /* 0x0c0fe200078f18ff */
[----:B------:R-:W-:Y:S01]  /*15b0*/  IMAD.IADD R3, R3, 0x1, R6 ;  /* 0x0000000103037824 */ /* 0x000fe200078e0206 */
[----:B------:R-:W-:Y:S01]  /*15c0*/  LEA.HI R32, R36, R34, RZ, 0x5 ;  /* 0x0000002224207211 */ /* 0x000fe200078f28ff */
[----:B------:R-:W-:Y:S01]  /*15d0*/  IMAD.MOV.U32 R228, RZ, RZ, R5 ;  /* 0x000000ffffe47224 */ /* 0x000fe200078e0005 */
[----:B------:R-:W-:Y:S01]  /*15e0*/  LEA.HI R14, R4, R0, RZ, 0x6 ;  /* 0x00000000040e7211 */ /* 0x000fe200078f30ff */
[----:B------:R-:W-:Y:S01]  /*15f0*/  IMAD.WIDE.U32 R2, R40, c[0x0][0x378], R2 ;  /* 0x0000de0028027a25 */ /* 0x000fe200078e0002 */
[----:B------:R-:W-:-:S02]  /*1600*/  SHF.R.S32.HI R13, RZ, 0x3, R28 ;  /* 0x00000003ff0d7819 */ /* 0x000fc4000001141c */
[----:B------:R-:W-:Y:S01]  /*1610*/  LOP3.LUT R4, R32, 0xffffffe0, RZ, 0xc0, !PT ;  /* 0xffffffe020047812 */ /* 0x000fe200078ec0ff */
[----:B------:R-:W-:Y:S01]  /*1620*/  IMAD R5, R41, c[0x0][0x378], RZ ;  /* 0x0000de0029057a24 */ /* 0x000fe200078e02ff */
[----:B------:R-:W-:Y:S02]  /*1630*/  IADD3 R0, P4, R13, R10, RZ ;  /* 0x0000000a0d007210 */ /* 0x000fe40007f9e0ff */
[----:B------:R-:W-:Y:S01]  /*1640*/  SHF.R.S32.HI R33, RZ, 0x1f, R13 ;  /* 0x0000001fff217819 */ /* 0x000fe2000001140d */
[----:B------:R-:W-:Y:S01]  /*1650*/  IMAD.IADD R17, R34, 0x1, -R4 ;  /* 0x0000000122117824 */ /* 0x000fe200078e0a04 */
[----:B------:R-:W-:Y:S01]  /*1660*/  SHF.R.S32.HI R20, RZ, 0x5, R32 ;  /* 0x00000005ff147819 */ /* 0x000fe20000011420 */
[----:B------:R-:W-:-:S04]  /*1670*/  IMAD.WIDE.U32 R6, R0, c[0x0][0x190], R216 ;  /* 0x0000640000067a25 */ /* 0x000fc800078e00d8 */
[----:B------:R-:W-:Y:S02]  /*1680*/  IMAD.X R8, R33, 0x1, R19, P4 ;  /* 0x0000000121087824 */ /* 0x000fe400020e0613 */
[----:B------:R-:W-:Y:S02]  /*1690*/  IMAD R4, R20, R37, R17 ;  /* 0x0000002514047224 */ /* 0x000fe400078e0211 */
[----:B------:R-:W-:Y:S01]  /*16a0*/  IMAD R9, R8, c[0x0][0x190], RZ ;  /* 0x0000640008097a24 */ /* 0x000fe200078e02ff */
[----:B------:R-:W-:Y:S01]  /*16b0*/  IADD3.X R8, R21, R11, R16, P3, P1 ;  /* 0x0000000b15087210 */ /* 0x000fe20001fe2410 */
[----:B------:R-:W-:Y:S01]  /*16c0*/  IMAD R5, R40, c[0x0][0x37c], R5 ;  /* 0x0000df0028057a24 */ /* 0x000fe200078e0205 */
[----:B------:R-:W-:Y:S01]  /*16d0*/  IADD3 R10, P1, R4, R12, RZ ;  /* 0x0000000c040a7210 */ /* 0x000fe20007f3e0ff */
[----:B------:R-:W-:Y:S01]  /*16e0*/  IMAD R9, R0, c[0x0][0x194], R9 ;  /* 0x0000650000097a24 */ /* 0x000fe200078e0209 */
[----:B------:R-:W-:Y:S01]  /*16f0*/  IADD3 R6, P3, R29, R6, RZ ;  /* 0x000000061d067210 */ /* 0x000fe20007f7e0ff */
[----:B------:R-:W-:Y:S01]  /*1700*/  IMAD.IADD R5, R3, 0x1, R5 ;  /* 0x0000000103057824 */ /* 0x000fe200078e0205 */
[----:B------:R-:W-:Y:S01]  /*1710*/  LEA.HI.X.SX32 R11, R4, R8, 0x1, P1 ;  /* 0x00000008040b7211 */ /* 0x000fe200008f0eff */
[----:B------:R-:W-:Y:S01]  /*1720*/  IMAD R3, R41, c[0x0][0x1a8], RZ ;  /* 0x00006a0029037a24 */ /* 0x000fe200078e02ff */
[----:B------:R-:W-:Y:S01]  /*1730*/  MOV R4, R2 ;  /* 0x0000000200047202 */ /* 0x000fe20000000f00 */
[----:B------:R-:W-:Y:S01]  /*1740*/  IMAD R0, R33, c[0x0][0x370], RZ ;  /* 0x0000dc0021007a24 */ /* 0x000fe200078e02ff */
[----:B------:R-:W-:Y:S01]  /*1750*/  SHF.R.S32.HI R2, RZ, 0x6, R14 ;  /* 0x00000006ff027819 */ /* 0x000fe2000001140e */
[----:B------:R-:W-:Y:S01]  /*1760*/  IMAD R3, R40, c[0x0][0x1ac], R3 ;  /* 0x00006b0028037a24 */ /* 0x000fe200078e0203 */
[----:B------:R-:W-:Y:S01]  /*1770*/  IADD3.X R7, R26, R7, R9, P3, !PT ;  /* 0x000000071a077210 */ /* 0x000fe20001ffe409 */
[C---:B------:R-:W-:Y:S01]  /*1780*/  IMAD R0, R13.reuse, c[0x0][0x374], R0 ;  /* 0x0000dd000d007a24 */ /* 0x040fe200078e0200 */
[----:B------:R-:W-:Y:S01]  /*1790*/  IMNMX R249, RZ, R2, !PT ;  /* 0x00000002fff97217 */ /* 0x000fe20007800200 */
[----:B------:R-:W-:Y:S01]  /*17a0*/  IMAD.WIDE.U32 R4, R13, c[0x0][0x370], R4 ;  /* 0x0000dc000d047a25 */ /* 0x000fe200078e0004 */
[----:B------:R-:W-:-:S02]  /*17b0*/  LEA R204, P1, R10, c[0x0][0x350], 0x2 ;  /* 0x0000d4000acc7a11 */ /* 0x000fc400078210ff */
[----:B------:R-:W-:Y:S01]  /*17c0*/  ISETP.GT.AND P5, PT, R209, R249, PT ;  /* 0x000000f9d100720c */ /* 0x000fe20003fa4270 */
[----:B------:R-:W-:Y:S01]  /*17d0*/  IMAD.WIDE.U32 R8, R40, c[0x0][0x1a8], R6 ;  /* 0x00006a0028087a25 */ /* 0x000fe200078e0006 */
[----:B------:R-:W-:Y:S02]  /*17e0*/  LEA R214, P3, R4, c[0x0][0x330], 0x1 ;  /* 0x0000cc0004d67a11 */ /* 0x000fe400078608ff */
[----:B------:R-:W-:Y:S01]  /*17f0*/  LEA.HI.X R205, R10, c[0x0][0x354], R11, 0x2, P1 ;  /* 0x0000d5000acd7a11 */ /* 0x000fe200008f140b */
[----:B------:R-:W-:Y:S01]  /*1800*/  IMAD.IADD R16, R5, 0x1, R0 ;  /* 0x0000000105107824 */ /* 0x000fe200078e0200 */
[----:B------:R-:W-:Y:S01]  /*1810*/  LEA R212, P4, R8, c[0x0][0x160], 0x1 ;  /* 0x0000580008d47a11 */ /* 0x000fe200078808ff */
[----:B------:R-:W-:Y:S01]  /*1820*/  IMAD.IADD R19, R9, 0x1, R3 ;  /* 0x0000000109137824 */ /* 0x000fe200078e0203 */
[----:B------:R-:W-:Y:S02]  /*1830*/  IADD3 R209, R209, -0x1, RZ ;  /* 0xffffffffd1d17810 */ /* 0x000fe40007ffe0ff */
[----:B------:R-:W-:-:S02]  /*1840*/  LEA.HI.X R215, R4, c[0x0][0x334], R16, 0x1, P3 ;  /* 0x0000cd0004d77a11 */ /* 0x000fc400018f0c10 */
        /* <DEDUP_REMOVED lines=17> */
.L_x_95:
        /* <DEDUP_REMOVED lines=15> */
.L_x_96:
        /* <DEDUP_REMOVED lines=25> */
.L_x_98:
[----:B------:R-:W-:Y:S05]  /*1be0*/  BSYNC B0 ;  /* 0x0000000000007941 */ /* 0x000fea0003800000 */
.L_x_97:
        /* <DEDUP_REMOVED lines=17> */
.L_x_100:
[----:B------:R-:W-:Y:S05]  /*1d00*/  BSYNC B0 ;  /* 0x0000000000007941 */ /* 0x000fea0003800000 */
.L_x_99:
        /* <DEDUP_REMOVED lines=23> */
.L_x_102:
[----:B------:R-:W-:Y:S05]  /*1e80*/  BSYNC B0 ;  /* 0x0000000000007941 */ /* 0x000fea0003800000 */
.L_x_101:
        /* <DEDUP_REMOVED lines=16> */
.L_x_94:
[----:B------:R-:W2:Y:S01]  /*1f90*/  LDL R21, [R1+0x18] ;  /* 0x0000180001157983 */ /* 0x000ea20000100800 */
[----:B------:R-:W-:Y:S01]  /*1fa0*/  IMAD R14, R236, -0x40, R227 ;  /* 0xffffffc0ec0e7824 */ /* 0x000fe200078e02e3 */
[----:B------:R-:W-:Y:S01]  /*1fb0*/  LEA.HI R7, R209, R209, RZ, 0x1 ;  /* 0x000000d1d1077211 */ /* 0x000fe200078f08ff */
[----:B------:R-:W-:Y:S01]  /*1fc0*/  IMAD.WIDE.U32 R2, R18, c[0x0][0x1a0], R216 ;  /* 0x0000680012027a25 */ /* 0x000fe200078e00d8 */
[----:B------:R-:W-:Y:S01]  /*1fd0*/  BSSY B0, `(.L_x_104) ;  /* 0x0000029000007945 */ /* 0x000fe20003800000 */
[----:B------:R-:W-:Y:S01]  /*1fe0*/  @P2 BAR.SYNC.DEFER_BLOCKING 0x0 ;  /* 0x0000000000002b1d */ /* 0x000fe20000010000 */
[----:B------:R-:W-:Y:S01]  /*1ff0*/  ISETP.GE.AND P6, PT, R13, R14, PT ;  /* 0x0000000e0d00720c */ /* 0x000fe20003fc6270 */
[----:B------:R-:W-:Y:S01]  /*2000*/  IMAD R0, R22, c[0x0][0x1a0], RZ ;  /* 0x0000680016007a24 */ /* 0x000fe200078e02ff */
[----:B------:R-:W-:Y:S02]  /*2010*/  IADD3 R6, P0, R25, R2, RZ ;  /* 0x0000000219067210 */ /* 0x000fe40007f1e0ff */
[----:B------:R-:W-:Y:S01]  /*2020*/  LOP3.LUT R2, R7, 0xfffffffe, RZ, 0xc0, !PT ;  /* 0xfffffffe07027812 */ /* 0x000fe200078ec0ff */
[----:B------:R-:W-:-:S03]  /*2030*/  IMAD R0, R18, c[0x0][0x1a4], R0 ;  /* 0x0000690012007a24 */ /* 0x000fc600078e0200 */
[----:B------:R-:W-:Y:S02]  /*2040*/  IADD3 R2, R209, -R2, RZ ;  /* 0x80000002d1027210 */ /* 0x000fe40007ffe0ff */
[----:B------:R-:W-:Y:S01]  /*2050*/  IADD3.X R7, R27, R3, R0, P0, !PT ;  /* 0x000000031b077210 */ /* 0x000fe200007fe400 */
[----:B------:R-:W-:Y:S01]  /*2060*/  IMAD R0, R23, c[0x0][0x1b8], RZ ;  /* 0x00006e0017007a24 */ /* 0x000fe200078e02ff */
[----:B------:R-:W-:-:S03]  /*2070*/  ISETP.NE.AND P0, PT, R2, 0x1, PT ;  /* 0x000000010200780c */ /* 0x000fc60003f05270 */
[C---:B------:R-:W-:Y:S02]  /*2080*/  IMAD R0, R15.reuse, c[0x0][0x1bc], R0 ;  /* 0x00006f000f007a24 */ /* 0x040fe400078e0200 */
[----:B------:R-:W-:-:S05]  /*2090*/  IMAD.WIDE.U32 R6, R15, c[0x0][0x1b8], R6 ;  /* 0x00006e000f067a25 */ /* 0x000fca00078e0006 */
[----:B------:R-:W-:Y:S02]  /*20a0*/  IADD3 R12, R7, R0, RZ ;  /* 0x00000000070c7210 */ /* 0x000fe40007ffe0ff */
[----:B--2---:R-:W-:-:S05]  /*20b0*/  SHF.L.U32 R208, R21, 0x1, RZ ;  /* 0x0000000115d07819 */ /* 0x004fca00000006ff */
[----:B------:R1:W-:Y:S04]  /*20c0*/  @P6 STS.128 [R208+0x10000], RZ ;  /* 0x010000ffd0006388 */ /* 0x0003e80000000c00 */
[----:B------:R1:W-:Y:S01]  /*20d0*/  @P6 STS.128 [R208+0x12000], RZ ;  /* 0x012000ffd0006388 */ /* 0x0003e20000000c00 */
        /* <DEDUP_REMOVED lines=24> */
.L_x_105:
[----:B------:R-:W-:Y:S05]  /*2260*/  BSYNC B0 ;  /* 0x0000000000007941 */ /* 0x000fea0003800000 */
.L_x_104:
        /* <DEDUP_REMOVED lines=30> */
.L_x_107:
[----:B------:R-:W-:Y:S05]  /*2450*/  BSYNC B0 ;  /* 0x0000000000007941 */ /* 0x000fea0003800000 */
.L_x_106:
        /* <DEDUP_REMOVED lines=20> */
.L_x_109:
[----:B------:R-:W-:Y:S05]  /*25a0*/  BSYNC B0 ;  /* 0x0000000000007941 */ /* 0x000fea0003800000 */
.L_x_108:
        /* <DEDUP_REMOVED lines=28> */
.L_x_111:
[----:B------:R-:W-:Y:S05]  /*2770*/  BSYNC B0 ;  /* 0x0000000000007941 */ /* 0x000fea0003800000 */
.L_x_110:
[----:B------:R-:W-:Y:S01]  /*2780*/  IADD3 R0, R21, 0x2000, RZ ;  /* 0x0000200015007810 */ /* 0x000fe20007ffe0ff */
[----:B------:R-:W-:Y:S03]  /*2790*/  BSSY B0, `(.L_x_112) ;  /* 0x0000020000007945 */ /* 0x000fe60003800000 */
        /* <DEDUP_REMOVED lines=12> */
.L_x_113:
        /* <DEDUP_REMOVED lines=19> */
.L_x_114:
[----:B------:R-:W-:Y:S05]  /*2990*/  BSYNC B0 ;  /* 0x0000000000007941 */ /* 0x000fea0003800000 */
.L_x_112:
        /* <DEDUP_REMOVED lines=14> */
.L_x_116:
[----:B------:R-:W-:Y:S02]  /*2a80*/  ISETP.GE.AND P2, PT, R216, c[0x0][0x220], PT ;  /* 0x00008800d8007a0c */ /* 0x000fe40003f46270 */
[----:B------:R-:W-:-:S11]  /*2a90*/  ISETP.GE.AND P1, PT, R218, c[0x0][0x220], PT ;  /* 0x00008800da007a0c */ /* 0x000fd60003f26270 */
[----:B------:R-:W-:Y:S01]  /*2aa0*/  @!P2 IMAD.MOV.U32 R0, RZ, RZ, c[0x0][0x190] ;  /* 0x00006400ff00a624 */ /* 0x000fe200078e00ff */
[----:B------:R1:W-:Y:S02]  /*2ab0*/  @P2 STS [R206+0x1000], RZ ;  /* 0x001000ffce002388 */ /* 0x0003e40000000800 */
[----:B-1-3--:R-:W-:Y:S02]  /*2ac0*/  @!P2 IMAD.MOV.U32 R3, RZ, RZ, c[0x0][0x194] ;  /* 0x00006500ff03a624 */ /* 0x00afe400078e00ff */
        /* <DEDUP_REMOVED lines=10> */
[----:B------:R1:W-:Y:S01]  /*2b70*/  @P1 STS [R206+0x3000], RZ ;  /* 0x003000ffce001388 */ /* 0x0003e20000000800 */
[----:B------:R-:W-:-:S03]  /*2b80*/  IADD3.X R0, R19, R5, R7, P2, !PT ;  /* 0x0000000513007210 */ /* 0x000fc600017fe407 */
[----:B------:R1:W-:Y:S04]  /*2b90*/  @P1 STS [R206+0x3004], RZ ;  /* 0x003004ffce001388 */ /* 0x0003e80000000800 */
[----:B------:R1:W-:Y:S04]  /*2ba0*/  @P1 STS [R206+0x3008], RZ ;  /* 0x003008ffce001388 */ /* 0x0003e80000000800 */
[----:B------:R1:W-:Y:S01]  /*2bb0*/  @P1 STS [R206+0x300c], RZ ;  /* 0x00300cffce001388 */ /* 0x0003e20000000800 */
[----:B------:R-:W-:Y:S05]  /*2bc0*/  @P1 BRA `(.L_x_117) ;  /* 0x0000006000001947 */ /* 0x000fea0003800000 */
[----:B-1----:R-:W-:-:S04]  /*2bd0*/  LEA R2, P1, R8, c[0x0][0x160], 0x1 ;  /* 0x0000580008027a11 */ /* 0x002fc800078208ff */
[----:B------:R-:W-:-:S05]  /*2be0*/  LEA.HI.X R3, R8, c[0x0][0x164], R0, 0x1, P1 ;  /* 0x0000590008037a11 */ /* 0x000fca00008f0c00 */
[----:B------:R-:W-:Y:S01]  /*2bf0*/  @!PT LDS RZ, [RZ] ;  /* 0x00000000fffff984 */ /* 0x000fe20000000800 */
[----:B------:R-:W-:Y:S01]  /*2c00*/  @!PT LDS RZ, [RZ] ;  /* 0x00000000fffff984 */ /* 0x000fe20000000800 */
[----:B------:R-:W-:Y:S01]  /*2c10*/  @!PT LDS RZ, [RZ] ;  /* 0x00000000fffff984 */ /* 0x000fe20000000800 */
[----:B------:R1:W-:Y:S04]  /*2c20*/  LDGSTS.E.BYPASS.LTC128B.128 [R206+0x3000], [R2.64+0x80] ;  /* 0x0300008002ce7fae */ /* 0x0003e8000b901d46 */
.L_x_117:
[----:B------:R-:W-:Y:S05]  /*2c30*/  BSYNC B0 ;  /* 0x0000000000007941 */ /* 0x000fea0003800000 */
.L_x_115:
[----:B-1-3--:R-:W-:Y:S01]  /*2c40*/  SHF.R.S32.HI R2, RZ, 0x1f, R32 ;  /* 0x0000001fff027819 */ /* 0x00afe20000011420 */
        /* <DEDUP_REMOVED lines=12> */
[-C--:B------:R-:W-:Y:S02]  /*2d10*/  ISETP.GE.AND P3, PT, R0, R6.reuse, PT ;  /* 0x000000060000720c */ /* 0x080fe40003f66270 */
        /* <DEDUP_REMOVED lines=11> */
[----:B---3--:R-:W-:-:S05]  /*2dd0*/  IMAD.WIDE.U32 R2, R18, c[0x0][0x198], R216 ;  /* 0x0000660012027a25 */ /* 0x008fca00078e00d8 */
        /* <DEDUP_REMOVED lines=30> */
.L_x_119:
[----:B-1----:R-:W-:Y:S05]  /*2fc0*/  BSYNC B0 ;  /* 0x0000000000007941 */ /* 0x002fea0003800000 */
.L_x_118:
        /* <DEDUP_REMOVED lines=28> */
.L_x_121:
[----:B------:R-:W-:Y:S05]  /*3190*/  BSYNC B0 ;  /* 0x0000000000007941 */ /* 0x000fea0003800000 */
.L_x_120:
[----:B------:R-:W0:Y:S01]  /*31a0*/  LDGDEPBAR ;  /* 0x00000000000079af */ /* 0x000e220000000000 */
[----:B------:R-:W-:-:S03]  /*31b0*/  ISETP.NE.U32.AND P4, PT, RZ, c[0x0][0x318], PT ;  /* 0x0000c600ff007a0c */ /* 0x000fc60003f85070 */
[----:B--2---:R-:W2:Y:S01]  /*31c0*/  LDL R7, [R1+0x8] ;  /* 0x0000080001077983 */ /* 0x004ea20000100800 */
[----:B------:R-:W-:-:S13]  /*31d0*/  ISETP.NE.AND.EX P4, PT, RZ, c[0x0][0x31c], PT, P4 ;  /* 0x0000c700ff007a0c */ /* 0x000fda0003f85340 */
[----:B------:R-:W-:Y:S02]  /*31e0*/  @P4 IMAD R4, R35, c[0x0][0x320], RZ ;  /* 0x0000c80023044a24 */ /* 0x000fe400078e02ff */
[----:B---3--:R-:W-:Y:S01]  /*31f0*/  @P4 IMAD.WIDE.U32 R2, R38, c[0x0][0x320], R40 ;  /* 0x0000c80026024a25 */ /* 0x008fe200078e0028 */
[----:B------:R-:W-:-:S04]  /*3200*/  DEPBAR.LE SB0, 0x1 ;  /* 0x000080400000791a */ /* 0x000fc80000000000 */
[----:B------:R-:W-:Y:S01]  /*3210*/  BAR.SYNC.DEFER_BLOCKING 0x0 ;  /* 0x0000000000007b1d */ /* 0x000fe20000010000 */
[----:B------:R-:W-:-:S04]  /*3220*/  @P4 IMAD R4, R38, c[0x0][0x324], R4 ;  /* 0x0000c90026044a24 */ /* 0x000fc800078e0204 */
[----:B------:R-:W-:Y:S01]  /*3230*/  @P4 IMAD.IADD R3, R3, 0x1, R4 ;  /* 0x0000000103034824 */ /* 0x000fe200078e0204 */
[----:B------:R-:W-:-:S04]  /*3240*/  @P4 LEA R4, P1, R2, c[0x0][0x318], 0x2 ;  /* 0x0000c60002044a11 */ /* 0x000fc800078210ff */
[----:B------:R-:W-:-:S06]  /*3250*/  @P4 LEA.HI.X R5, R2, c[0x0][0x31c], R3, 0x2, P1 ;  /* 0x0000c70002054a11 */ /* 0x000fcc00008f1403 */
[----:B----4-:R3:W4:Y:S01]  /*3260*/  @P4 LDG.E R5, [R4.64] ;  /* 0x0000000604054981 */ /* 0x010722000c1e1900 */
[----:B------:R-:W-:Y:S01]  /*3270*/  LEA.HI R2, R36, R34, RZ, 0x4 ;  /* 0x0000002224027211 */ /* 0x000fe200078f20ff */
[----:B------:R-:W4:Y:S01]  /*3280*/  @P4 MUFU.RCP R6, c[0x0][0x238] ;  /* 0x00008e0000064b08 */ /* 0x000f220000001000 */
[----:B------:R-:W-:Y:S01]  /*3290*/  IADD3 R0, R0, 0x1, RZ ;  /* 0x0000000100007810 */ /* 0x000fe20007ffe0ff */
[----:B------:R1:W1:Y:S01]  /*32a0*/  LDSM.16.M88.4 R104, [R189+0x10000] ;  /* 0x01000000bd68783b */ /* 0x0002620000000200 */
[----:B------:R-:W-:Y:S01]  /*32b0*/  LOP3.LUT R2, R2, 0xfffffff0, RZ, 0xc0, !PT ;  /* 0xfffffff002027812 */ /* 0x000fe200078ec0ff */
[----:B------:R-:W-:Y:S01]  /*32c0*/  IMAD.MOV.U32 R207, RZ, RZ, RZ ;  /* 0x000000ffffcf7224 */ /* 0x000fe200078e00ff */
[----:B------:R-:W-:Y:S01]  /*32d0*/  MOV R164, 0x20 ;  /* 0x0000002000a47802 */ /* 0x000fe20000000f00 */
[----:B------:R1:W1:Y:S01]  /*32e0*/  LDSM.16.M88.4 R108, [R189+0x10800] ;  /* 0x01080000bd6c783b */ /* 0x0002620000000200 */
[----:B------:R-:W-:Y:S01]  /*32f0*/  IADD3 R252, R227, R0, -R24 ;  /* 0x00000000e3fc7210 */ /* 0x000fe20007ffe818 */
[----:B------:R-:W-:Y:S01]  /*3300*/  IMAD.IADD R2, R34, 0x1, -R2 ;  /* 0x0000000122027824 */ /* 0x000fe200078e0a02 */
[----:B------:R-:W-:Y:S01]  /*3310*/  IADD3 R184, R202, 0x2000, RZ ;  /* 0x00002000cab87810 */ /* 0x000fe20007ffe0ff */
[----:B------:R1:W1:Y:S01]  /*3320*/  LDSM.16.M88.4 R112, [R190+0x10000] ;  /* 0x01000000be70783b */ /* 0x0002620000000200 */
[----:B------:R-:W-:Y:S01]  /*3330*/  IMAD.MOV.U32 R192, RZ, RZ, 0x40 ;  /* 0x00000040ffc07424 */ /* 0x000fe200078e00ff */
[C---:B------:R-:W-:Y:S01]  /*3340*/  IADD3 R187, R203.reuse, 0x2000, RZ ;  /* 0x00002000cbbb7810 */ /* 0x040fe20007ffe0ff */
[----:B------:R-:W-:Y:S01]  /*3350*/  IMAD.SHL.U32 R193, R203, 0x2, RZ ;  /* 0x00000002cbc17824 */ /* 0x000fe200078e00ff */
[----:B------:R-:W-:Y:S01]  /*3360*/  SHF.R.S32.HI R3, RZ, 0x1f, R2 ;  /* 0x0000001fff037819 */ /* 0x000fe20000011402 */
[----:B------:R1:W1:Y:S01]  /*3370*/  LDSM.16.M88.4 R116, [R190+0x10800] ;  /* 0x01080000be74783b */ /* 0x0002620000000200 */
[----:B------:R-:W-:Y:S01]  /*3380*/  SEL R184, R184, R202, !P0 ;  /* 0x000000cab8b87207 */ /* 0x000fe20004000000 */
[----:B------:R-:W-:Y:S01]  /*3390*/  IMAD.MOV.U32 R210, RZ, RZ, R206 ;  /* 0x000000ffffd27224 */ /* 0x000fe200078e00ce */
[----:B------:R-:W-:Y:S01]  /*33a0*/  LEA.HI R3, R3, R2, RZ, 0x3 ;  /* 0x0000000203037211 */ /* 0x000fe200078f18ff */
[----:B------:R1:W1:Y:S01]  /*33b0*/  LDSM.16.M88.4 R120, [R188+0x10000] ;  /* 0x01000000bc78783b */ /* 0x0002620000000200 */
[----:B------:R-:W-:Y:S01]  /*33c0*/  SEL R187, R187, R203, !P0 ;  /* 0x000000cbbbbb7207 */ /* 0x000fe20004000000 */
[----:B------:R-:W-:Y:S01]  /*33d0*/  CS2R R94, SRZ ;  /* 0x00000000005e7805 */ /* 0x000fe2000001ff00 */
[----:B------:R-:W-:Y:S01]  /*33e0*/  LOP3.LUT R3, R3, 0xfffffff8, RZ, 0xc0, !PT ;  /* 0xfffffff803037812 */ /* 0x000fe200078ec0ff */
[----:B------:R1:W1:Y:S01]  /*33f0*/  LDSM.16.M88.4 R124, [R188+0x10800] ;  /* 0x01080000bc7c783b */ /* 0x0002620000000200 */
[----:B---3--:R-:W-:Y:S01]  /*3400*/  LOP3.LUT R4, R28, 0xfffffff8, RZ, 0xc0, !PT ;  /* 0xfffffff81c047812 */ /* 0x008fe200078ec0ff */
[----:B------:R-:W-:Y:S01]  /*3410*/  CS2R R92, SRZ ;  /* 0x00000000005c7805 */ /* 0x000fe2000001ff00 */
[----:B------:R-:W-:Y:S01]  /*3420*/  IADD3 R251, R24, 0x40, R18 ;  /* 0x0000004018fb7810 */ /* 0x000fe20007ffe012 */
[----:B------:R-:W-:Y:S01]  /*3430*/  IMAD.IADD R2, R2, 0x1, -R3 ;  /* 0x0000000102027824 */ /* 0x000fe200078e0a03 */
[----:B------:R3:W1:Y:S01]  /*3440*/  LDSM.16.M88.4 R136, [R189+0x12000] ;  /* 0x01200000bd88783b */ /* 0x0006620000000200 */
[----:B------:R-:W-:Y:S01]  /*3450*/  IMAD.IADD R4, R34, 0x1, -R4 ;  /* 0x0000000122047824 */ /* 0x000fe200078e0a04 */
[----:B------:R-:W-:Y:S01]  /*3460*/  CS2R R98, SRZ ;  /* 0x0000000000627805 */ /* 0x000fe2000001ff00 */
[----:B------:R-:W-:Y:S01]  /*3470*/  CS2R R96, SRZ ;  /* 0x0000000000607805 */ /* 0x000fe2000001ff00 */
[----:B------:R3:W1:Y:S01]  /*3480*/  LDSM.16.M88.4 R140, [R189+0x12800] ;  /* 0x01280000bd8c783b */ /* 0x0006620000000200 */
[----:B------:R-:W-:Y:S01]  /*3490*/  CS2R R90, SRZ ;  /* 0x00000000005a7805 */ /* 0x000fe2000001ff00 */
[----:B------:R-:W-:Y:S01]  /*34a0*/  LOP3.LUT P3, RZ, R4, 0x2, RZ, 0xc0, !PT ;  /* 0x0000000204ff7812 */ /* 0x000fe2000786c0ff */
[----:B------:R-:W-:Y:S01]  /*34b0*/  CS2R R88, SRZ ;  /* 0x0000000000587805 */ /* 0x000fe2000001ff00 */
[----:B------:R3:W1:Y:S01]  /*34c0*/  LDSM.16.M88.4 R144, [R190+0x12000] ;  /* 0x01200000be90783b */ /* 0x0006620000000200 */
[----:B------:R-:W-:Y:S01]  /*34d0*/  CS2R R86, SRZ ;  /* 0x0000000000567805 */ /* 0x000fe2000001ff00 */
[----:B------:R-:W-:Y:S01]  /*34e0*/  SEL R164, R164, 0xffffffe0, !P3 ;  /* 0xffffffe0a4a47807 */ /* 0x000fe20005800000 */
[----:B------:R-:W-:Y:S01]  /*34f0*/  CS2R R84, SRZ ;  /* 0x0000000000547805 */ /* 0x000fe2000001ff00 */
[----:B------:R-:W-:Y:S01]  /*3500*/  R2P PR, R2, 0x6 ;  /* 0x0000000602007804 */ /* 0x000fe20000000000 */
[----:B------:R3:W1:Y:S01]  /*3510*/  LDSM.16.M88.4 R148, [R190+0x12800] ;  /* 0x01280000be94783b */ /* 0x0006620000000200 */
[----:B------:R-:W-:Y:S01]  /*3520*/  CS2R R78, SRZ ;  /* 0x00000000004e7805 */ /* 0x000fe2000001ff00 */
[----:B------:R-:W-:Y:S01]  /*3530*/  IMAD.IADD R164, R164, 0x1, R188 ;  /* 0x00000001a4a47824 */ /* 0x000fe200078e02bc */
[----:B------:R-:W-:Y:S01]  /*3540*/  CS2R R76, SRZ ;  /* 0x00000000004c7805 */ /* 0x000fe2000001ff00 */
[----:B------:R3:W1:Y:S01]  /*3550*/  LDSM.16.M88.4 R152, [R188+0x12000] ;  /* 0x01200000bc98783b */ /* 0x0006620000000200 */
[----:B------:R-:W-:Y:S01]  /*3560*/  SEL R201, R201, 0xffffffe0, !P1 ;  /* 0xffffffe0c9c97807 */ /* 0x000fe20004800000 */
[----:B------:R-:W-:Y:S01]  /*3570*/  CS2R R82, SRZ ;  /* 0x0000000000527805 */ /* 0x000fe2000001ff00 */
[----:B------:R-:W-:Y:S01]  /*3580*/  SEL R192, R192, 0xffffffc0, !P2 ;  /* 0xffffffc0c0c07807 */ /* 0x000fe20005000000 */
[----:B------:R3:W1:Y:S01]  /*3590*/  LDSM.16.M88.4 R128, [R164+0x10000] ;  /* 0x01000000a480783b */ /* 0x0006620000000200 */
[----:B------:R-:W-:Y:S01]  /*35a0*/  IADD3 R196, R194, R201, RZ ;  /* 0x000000c9c2c47210 */ /* 0x000fe20007ffe0ff */
[----:B------:R-:W-:Y:S01]  /*35b0*/  IMAD.IADD R195, R201, 0x1, R193 ;  /* 0x00000001c9c37824 */ /* 0x000fe200078e02c1 */
        /* <DEDUP_REMOVED lines=13> */
[----:B------:R-:W1:Y:S01]  /*3690*/  LDSM.16.M88.4 R164, [R164+0x12800] ;  /* 0x01280000a4a4783b */ /* 0x000e620000000200 */
        /* <DEDUP_REMOVED lines=11> */
[----:B------:R-:W-:Y:S01]  /*3750*/  IADD3 R251, R251, -R227, RZ ;  /* 0x800000e3fbfb7210 */ /* 0x000fe20007ffe0ff */
[----:B------:R-:W-:-:S02]  /*3760*/  IMAD.SHL.U32 R184, R184, 0x2, RZ ;  /* 0x00000002b8b87824 */ /* 0x000fc400078e00ff */
[----:B------:R-:W-:Y:S02]  /*3770*/  IMAD.SHL.U32 R187, R187, 0x2, RZ ;  /* 0x00000002bbbb7824 */ /* 0x000fe400078e00ff */
[----:B------:R-:W-:Y:S02]  /*3780*/  IMAD.IADD R199, R194, 0x1, R192 ;  /* 0x00000001c2c77824 */ /* 0x000fe400078e02c0 */
[C---:B------:R-:W-:Y:S02]  /*3790*/  IMAD.IADD R198, R192.reuse, 0x1, R193 ;  /* 0x00000001c0c67824 */ /* 0x040fe400078e02c1 */
[C---:B------:R-:W-:Y:S02]  /*37a0*/  IMAD.IADD R200, R192.reuse, 0x1, R196 ;  /* 0x00000001c0c87824 */ /* 0x040fe400078e02c4 */
[----:B------:R-:W-:Y:S02]  /*37b0*/  IMAD.IADD R197, R192, 0x1, R195 ;  /* 0x00000001c0c57824 */ /* 0x000fe400078e02c3 */
[----:B--2---:R-:W-:-:S05]  /*37c0*/  IMAD R0, R236, 0x40, R7 ;  /* 0x00000040ec007824 */ /* 0x004fca00078e0207 */
[C---:B------:R-:W-:Y:S02]  /*37d0*/  IADD3 R2, R0.reuse, 0x19, RZ ;  /* 0x0000001900027810 */ /* 0x040fe40007ffe0ff */
[C---:B------:R-:W-:Y:S02]  /*37e0*/  IADD3 R244, R0.reuse, 0x11, RZ ;  /* 0x0000001100f47810 */ /* 0x040fe40007ffe0ff */
[----:B------:R2:W1:Y:S01]  /*37f0*/  I2F R246, R2 ;  /* 0x0000000200f67306 */ /* 0x0004620000201400 */
[C---:B------:R-:W-:Y:S02]  /*3800*/  IADD3 R243, R0.reuse, 0x10, RZ ;  /* 0x0000001000f37810 */ /* 0x040fe40007ffe0ff */
[C---:B------:R-:W-:Y:S02]  /*3810*/  IADD3 R242, R0.reuse, 0x9, RZ ;  /* 0x0000000900f27810 */ /* 0x040fe40007ffe0ff */
[C---:B------:R-:W-:Y:S02]  /*3820*/  IADD3 R241, R0.reuse, 0x8, RZ ;  /* 0x0000000800f17810 */ /* 0x040fe40007ffe0ff */
[C---:B------:R-:W-:Y:S01]  /*3830*/  IADD3 R240, R0.reuse, 0x1, RZ ;  /* 0x0000000100f07810 */ /* 0x040fe20007ffe0ff */
[----:B------:R-:W1:Y:S01]  /*3840*/  I2F R244, R244 ;  /* 0x000000f400f47306 */ /* 0x000e620000201400 */
[----:B--2---:R-:W-:Y:S01]  /*3850*/  IADD3 R2, R0, 0x18, RZ ;  /* 0x0000001800027810 */ /* 0x004fe20007ffe0ff */
[----:B------:R-:W-:-:S06]  /*3860*/  IMAD.MOV.U32 R0, RZ, RZ, c[0x0][0x22c] ;  /* 0x00008b00ff007624 */ /* 0x000fcc00078e00ff */
[----:B------:R-:W2:Y:S01]  /*3870*/  I2F R243, R243 ;  /* 0x000000f300f37306 */ /* 0x000ea20000201400 */
[----:B------:R-:W-:-:S04]  /*3880*/  IMAD R0, R0, c[0x0][0x1c0], RZ ;  /* 0x0000700000007a24 */ /* 0x000fc800078e02ff */
[----:B------:R-:W-:-:S03]  /*3890*/  IMAD.SHL.U32 R211, R0, 0x8, RZ ;  /* 0x0000000800d37824 */ /* 0x000fc600078e00ff */
[----:B------:R1:W1:Y:S08]  /*38a0*/  I2F R245, R2 ;  /* 0x0000000200f57306 */ /* 0x0002700000201400 */
[----:B------:R-:W2:Y:S01]  /*38b0*/  I2F R242, R242 ;  /* 0x000000f200f27306 */ /* 0x000ea20000201400 */
[----:B----4-:R-:W-:Y:S01]  /*38c0*/  @P4 FMUL.FTZ R207, R5, R6 ;  /* 0x0000000605cf4220 */ /* 0x010fe20000410000 */
[----:B------:R-:W-:-:S06]  /*38d0*/  SHF.L.U32 R5, R0, 0x4, RZ ;  /* 0x0000000400057819 */ /* 0x000fcc00000006ff */
[----:B------:R-:W4:Y:S01]  /*38e0*/  I2F R241, R241 ;  /* 0x000000f100f17306 */ /* 0x000f220000201400 */
[C---:B------:R-:W-:Y:S02]  /*38f0*/  IADD3 R4, R5.reuse, 0x20, RZ ;  /* 0x0000002005047810 */ /* 0x040fe40007ffe0ff */
[C---:B-1----:R-:W-:Y:S02]  /*3900*/  IADD3 R2, R5.reuse, 0x60, RZ ;  /* 0x0000006005027810 */ /* 0x042fe40007ffe0ff */
[----:B------:R-:W-:Y:S01]  /*3910*/  IADD3 R3, R5, 0x40, RZ ;  /* 0x0000004005037810 */ /* 0x000fe20007ffe0ff */
[C---:B------:R-:W-:Y:S02]  /*3920*/  IMAD.IADD R4, R211.reuse, 0x1, R4 ;  /* 0x00000001d3047824 */ /* 0x040fe400078e0204 */
[----:B------:R-:W1:Y:S01]  /*3930*/  I2F R240, R240 ;  /* 0x000000f000f07306 */ /* 0x000e620000201400 */
[C---:B------:R-:W-:Y:S02]  /*3940*/  IMAD.IADD R2, R211.reuse, 0x1, R2 ;  /* 0x00000001d3027824 */ /* 0x040fe400078e0202 */
[C---:B------:R-:W-:Y:S01]  /*3950*/  IMAD.IADD R3, R211.reuse, 0x1, R3 ;  /* 0x00000001d3037824 */ /* 0x040fe200078e0203 */
[C---:B------:R-:W-:Y:S01]  /*3960*/  IADD3 R4, R211.reuse, R4, RZ ;  /* 0x00000004d3047210 */ /* 0x040fe20007ffe0ff */
[----:B------:R-:W-:-:S02]  /*3970*/  IMAD.IADD R2, R211, 0x1, R2 ;  /* 0x00000001d3027824 */ /* 0x000fc400078e0202 */
[C---:B------:R-:W-:Y:S02]  /*3980*/  IMAD.IADD R3, R211.reuse, 0x1, R3 ;  /* 0x00000001d3037824 */ /* 0x040fe400078e0203 */
[C---:B------:R-:W-:Y:S01]  /*3990*/  IMAD.IADD R235, R211.reuse, 0x1, R4 ;  /* 0x00000001d3eb7824 */ /* 0x040fe200078e0204 */
[C---:B------:R-:W-:Y:S01]  /*39a0*/  IADD3 R231, R211.reuse, R2, RZ ;  /* 0x00000002d3e77210 */ /* 0x040fe20007ffe0ff */
[C---:B------:R-:W-:Y:S02]  /*39b0*/  IMAD.IADD R233, R211.reuse, 0x1, R3 ;  /* 0x00000001d3e97824 */ /* 0x040fe400078e0203 */
[C---:B------:R-:W-:Y:S02]  /*39c0*/  IMAD.IADD R234, R211.reuse, 0x1, R235 ;  /* 0x00000001d3ea7824 */ /* 0x040fe400078e02eb */
[C---:B------:R-:W-:Y:S02]  /*39d0*/  IMAD.IADD R232, R211.reuse, 0x1, R233 ;  /* 0x00000001d3e87824 */ /* 0x040fe400078e02e9 */
[C---:B------:R-:W-:Y:S01]  /*39e0*/  IMAD.IADD R230, R211.reuse, 0x1, R231 ;  /* 0x00000001d3e67824 */ /* 0x040fe200078e02e7 */
[C---:B------:R-:W-:Y:S01]  /*39f0*/  IADD3 R239, R211.reuse, R234, RZ ;  /* 0x000000ead3ef7210 */ /* 0x040fe20007ffe0ff */
[----:B------:R-:W-:-:S02]  /*3a00*/  IMAD.IADD R238, R211, 0x1, R232 ;  /* 0x00000001d3ee7824 */ /* 0x000fc400078e02e8 */
[----:B-1234-:R-:W-:Y:S02]  /*3a10*/  IMAD.IADD R237, R211, 0x1, R230 ;  /* 0x00000001d3ed7824 */ /* 0x01efe400078e02e6 */
.L_x_124:
[----:B------:R-:W0:Y:S01]  /*3a20*/  LDGDEPBAR ;  /* 0x00000000000079af */ /* 0x000e220000000000 */
[C---:B------:R-:W-:Y:S02]  /*3a30*/  IADD3 R0, R187.reuse, R201, RZ ;  /* 0x000000c9bb007210 */ /* 0x040fe40007ffe0ff */
[-C--:B------:R-:W-:Y:S02]  /*3a40*/  IADD3 R3, R187, R192.reuse, RZ ;  /* 0x000000c0bb037210 */ /* 0x080fe40007ffe0ff */
[----:B------:R-:W-:Y:S02]  /*3a50*/  IADD3 R2, R0, R192, RZ ;  /* 0x000000c000027210 */ /* 0x000fe40007ffe0ff */
[----:B-----5:R-:W-:Y:S01]  /*3a60*/  FSETP.NEU.FTZ.AND P0, PT, R219, -INF , PT ;  /* 0xff800000db00780b */ /* 0x020fe20003f1d000 */
[----:B------:R-:W2:Y:S01]  /*3a70*/  LDL R168, [R1+0x8] ;  /* 0x0000080001a87983 */ /* 0x000ea20000100800 */
[----:B------:R-:W-:Y:S02]  /*3a80*/  MOV R172, c[0x0][0x22c] ;  /* 0x00008b0000ac7a02 */ /* 0x000fe40000000f00 */
[C---:B------:R-:W-:Y:S03]  /*3a90*/  ISETP.GT.AND P5, PT, R209.reuse, R249, PT ;  /* 0x000000f9d100720c */ /* 0x040fe60003fa4270 */
[----:B------:R-:W-:Y:S05]  /*3aa0*/  IMAD R172, R172, c[0x0][0x1c0], RZ ;  /* 0x00007000acac7a24 */ /* 0x000fea00078e02ff */
[----:B------:R-:W-:Y:S01]  /*3ab0*/  LEA R172, -R172, RZ, 0x6 ;  /* 0x000000ffacac7211 */ /* 0x000fe200078e31ff */
        /* <DEDUP_REMOVED lines=42> */
[----:B------:R1:W-:Y:S08]  /*3d60*/  LDSM.16.M88.4 R52, [R3+0x2000] ;  /* 0x002000000334783b */ /* 0x0003f00000000200 */
[----:B------:R-:W4:Y:S01]  /*3d70*/  LDSM.16.M88.4 R64, [R188+0xe000] ;  /* 0x00e00000bc40783b */ /* 0x000f220000000200 */
[C---:B---3--:R-:W-:Y:S05]  /*3d80*/  HMMA.16816.F32.BF16 R4, R56.reuse, R60, R4 ;  /* 0x0000003c3804723c */ /* 0x048fea0000041804 */
[----:B-1----:R-:W-:Y:S03]  /*3d90*/  SHF.L.U32 R3, R236, 0x6, RZ ;  /* 0x00000006ec037819 */ /* 0x002fe600000006ff */
[C---:B------:R-:W-:Y:S01]  /*3da0*/  HMMA.16816.F32.BF16 R8, R56.reuse, R62, R8 ;  /* 0x0000003e3808723c */ /* 0x040fe20000041808 */
[----:B------:R-:W1:Y:S03]  /*3db0*/  LDSM.16.M88.4 R60, [R188+0xe800] ;  /* 0x00e80000bc3c783b */ /* 0x000e660000000200 */
[----:B------:R-:W-:Y:S04]  /*3dc0*/  IADD3 R3, R3, 0x40, RZ ;  /* 0x0000004003037810 */ /* 0x000fe80007ffe0ff */
[C---:B------:R-:W-:Y:S03]  /*3dd0*/  HMMA.16816.F32.BF16 R12, R56.reuse, R100, R12 ;  /* 0x00000064380c723c */ /* 0x040fe6000004180c */
[-C--:B------:R-:W-:Y:S01]  /*3de0*/  ISETP.LT.AND P2, PT, R3, R227.reuse, P2 ;  /* 0x000000e30300720c */ /* 0x080fe20001741270 */
[----:B------:R-:W-:Y:S04]  /*3df0*/  FMUL.FTZ R3, R219, 1.4426950216293334961 ;  /* 0x3fb8aa3bdb037820 */ /* 0x000fe80000410000 */
[----:B------:R-:W-:Y:S01]  /*3e00*/  HMMA.16816.F32.BF16 R16, R56, R102, R16 ;  /* 0x000000663810723c */ /* 0x000fe20000041810 */
[----:B------:R3:W-:Y:S03]  /*3e10*/  LDSM.16.M88.4 R56, [R2+0x2000] ;  /* 0x002000000238783b */ /* 0x0007e60000000200 */
[----:B------:R-:W-:Y:S04]  /*3e20*/  FSEL R3, R3, RZ, P0 ;  /* 0x000000ff03037208 */ /* 0x000fe80000000000 */
[C---:B----4-:R-:W-:Y:S01]  /*3e30*/  HMMA.16816.F32.BF16 R4, R52.reuse, R64, R4 ;  /* 0x000000403404723c */ /* 0x050fe20000041804 */
[----:B------:R-:W4:Y:S04]  /*3e40*/  LDSM.16.M88.4 R100, [R191+0xe000] ;  /* 0x00e00000bf64783b */ /* 0x000f280000000200 */
[----:B------:R-:W-:Y:S03]  /*3e50*/  @!P2 IADD3 R0, R252, R0, RZ ;  /* 0x00000000fc00a210 */ /* 0x000fe60007ffe0ff */
[C---:B------:R-:W-:Y:S08]  /*3e60*/  HMMA.16816.F32.BF16 R8, R52.reuse, R66, R8 ;  /* 0x000000423408723c */ /* 0x040ff00000041808 */
[C---:B-1----:R-:W-:Y:S07]  /*3e70*/  HMMA.16816.F32.BF16 R12, R52.reuse, R60, R12 ;  /* 0x0000003c340c723c */ /* 0x042fee000004180c */
[----:B--2---:R-:W-:Y:S01]  /*3e80*/  LEA R61, R236, R168, 0x6 ;  /* 0x000000a8ec3d7211 */ /* 0x004fe200078e30ff */
[----:B------:R-:W-:Y:S01]  /*3e90*/  HMMA.16816.F32.BF16 R16, R52, R62, R16 ;  /* 0x0000003e3410723c */ /* 0x000fe20000041810 */
[----:B------:R-:W1:Y:S02]  /*3ea0*/  LDSM.16.M88.4 R52, [R191+0xe800] ;  /* 0x00e80000bf34783b */ /* 0x000e640000000200 */
[----:B---3--:R-:W2:Y:S01]  /*3eb0*/  I2F R2, R61 ;  /* 0x0000003d00027306 */ /* 0x008ea20000201400 */
[C---:B------:R-:W-:Y:S02]  /*3ec0*/  @!P2 IMNMX R60, R0.reuse, R227, PT ;  /* 0x000000e3003ca217 */ /* 0x040fe40003800200 */
[----:B------:R-:W-:Y:S02]  /*3ed0*/  @!P2 IADD3 R0, R0, 0x8, RZ ;  /* 0x000000080000a810 */ /* 0x000fe40007ffe0ff */
[C---:B------:R-:W-:Y:S02]  /*3ee0*/  @!P2 IADD3 R62, R61.reuse, 0x1, RZ ;  /* 0x000000013d3ea810 */ /* 0x040fe40007ffe0ff */
[-C--:B------:R-:W-:Y:S02]  /*3ef0*/  @!P2 ISETP.GE.AND P1, PT, R61, R60.reuse, PT ;  /* 0x0000003c3d00a20c */ /* 0x080fe40003f26270 */
[----:B------:R-:W-:Y:S01]  /*3f00*/  @!P2 ISETP.GE.AND P0, PT, R62, R60, PT ;  /* 0x0000003c3e00a20c */ /* 0x000fe20003f06270 */
[C---:B----4-:R-:W-:Y:S08]  /*3f10*/  HMMA.16816.F32.BF16 R4, R56.reuse, R100, R4 ;  /* 0x000000643804723c */ /* 0x050ff00000041804 */
[C---:B------:R-:W-:Y:S11]  /*3f20*/  HMMA.16816.F32.BF16 R8, R56.reuse, R102, R8 ;  /* 0x000000663808723c */ /* 0x040ff60000041808 */
[----:B------:R-:W-:Y:S05]  /*3f30*/  @!UPT UIADD3 URZ, URZ, URZ, URZ ;  /* 0x0000003f3f3ff290 */ /* 0x000fea000fffe03f */
[-C--:B------:R-:W-:Y:S01]  /*3f40*/  FFMA.FTZ R5, R240, R207.reuse, R5 ;  /* 0x000000cff0057223 */ /* 0x080fe20000010005 */
[C---:B-1----:R-:W-:Y:S03]  /*3f50*/  HMMA.16816.F32.BF16 R12, R56.reuse, R52, R12 ;  /* 0x00000034380c723c */ /* 0x042fe6000004180c */
[CC--:B--2---:R-:W-:Y:S01]  /*3f60*/  FFMA.FTZ R4, R2.reuse, R207.reuse, R4 ;  /* 0x000000cf02047223 */ /* 0x0c4fe20000010004 */
[----:B------:R-:W-:Y:S01]  /*3f70*/  @!P2 FSEL R5, R5, -INF , !P0 ;  /* 0xff8000000505a808 */ /* 0x000fe20004000000 */
[----:B------:R-:W-:Y:S01]  /*3f80*/  FFMA.FTZ R6, R2, R207, R6 ;  /* 0x000000cf02067223 */ /* 0x000fe20000010006 */
[----:B------:R-:W-:Y:S01]  /*3f90*/  @!P2 IMNMX R2, R0, R227, PT ;  /* 0x000000e30002a217 */ /* 0x000fe20003800200 */
[C---:B------:R-:W-:Y:S01]  /*3fa0*/  FMUL.FTZ R0, R220.reuse, 1.4426950216293334961 ;  /* 0x3fb8aa3bdc007820 */ /* 0x040fe20000410000 */
[----:B------:R-:W-:Y:S03]  /*3fb0*/  HMMA.16816.F32.BF16 R16, R56, R54, R16 ;  /* 0x000000363810723c */ /* 0x000fe60000041810 */
[----:B------:R-:W-:Y:S01]  /*3fc0*/  FSETP.NEU.FTZ.AND P0, PT, R220, -INF , PT ;  /* 0xff800000dc00780b */ /* 0x000fe20003f1d000 */
[----:B------:R-:W-:Y:S01]  /*3fd0*/  FFMA.FTZ R5, R5, c[0x0][0x23c], -R3 ;  /* 0x00008f0005057a23 */ /* 0x000fe20000010803 */
[----:B------:R-:W-:Y:S01]  /*3fe0*/  @!P2 FSEL R4, R4, -INF , !P1 ;  /* 0xff8000000404a808 */ /* 0x000fe20004800000 */
[-C--:B------:R-:W-:Y:S01]  /*3ff0*/  FFMA.FTZ R7, R240, R207.reuse, R7 ;  /* 0x000000cff0077223 */ /* 0x080fe20000010007 */
[----:B------:R-:W-:Y:S01]  /*4000*/  FSEL R0, R0, RZ, P0 ;  /* 0x000000ff00007208 */ /* 0x000fe20000000000 */
[----:B------:R1:W-:Y:S01]  /*4010*/  MUFU.EX2 R168, R5 ;  /* 0x0000000500a87308 */ /* 0x0003e20000000800 */
[-C--:B------:R-:W-:Y:S02]  /*4020*/  @!P2 ISETP.GE.AND P0, PT, R62, R2.reuse, PT ;  /* 0x000000023e00a20c */ /* 0x080fe40003f06270 */
[----:B------:R-:W-:Y:S01]  /*4030*/  @!P2 ISETP.GE.AND P1, PT, R61, R2, PT ;  /* 0x000000023d00a20c */ /* 0x000fe20003f26270 */
[----:B------:R-:W-:Y:S01]  /*4040*/  FFMA.FTZ R4, R4, c[0x0][0x23c], -R3 ;  /* 0x00008f0004047a23 */ /* 0x000fe20000010803 */
[----:B------:R-:W-:Y:S01]  /*4050*/  @!P2 FSEL R7, R7, -INF , !P0 ;  /* 0xff8000000707a808 */ /* 0x000fe20004000000 */
[CC--:B------:R-:W-:Y:S01]  /*4060*/  FFMA.FTZ R8, R241.reuse, R207.reuse, R8 ;  /* 0x000000cff1087223 */ /* 0x0c0fe20000010008 */
[----:B------:R-:W-:Y:S01]  /*4070*/  @!P2 FSEL R6, R6, -INF , !P1 ;  /* 0xff8000000606a808 */ /* 0x000fe20004800000 */
[CC--:B------:R-:W-:Y:S02]  /*4080*/  FFMA.FTZ R9, R242.reuse, R207.reuse, R9 ;  /* 0x000000cff2097223 */ /* 0x0c0fe40000010009 */
[----:B------:R2:W-:Y:S01]  /*4090*/  MUFU.EX2 R169, R4 ;  /* 0x0000000400a97308 */ /* 0x0005e20000000800 */
[-C--:B------:R-:W-:Y:S02]  /*40a0*/  FFMA.FTZ R10, R241, R207.reuse, R10 ;  /* 0x000000cff10a7223 */ /* 0x080fe4000001000a */
[-C--:B------:R-:W-:Y:S02]  /*40b0*/  FFMA.FTZ R11, R242, R207.reuse, R11 ;  /* 0x000000cff20b7223 */ /* 0x080fe4000001000b */
[CC--:B------:R-:W-:Y:S02]  /*40c0*/  FFMA.FTZ R12, R243.reuse, R207.reuse, R12 ;  /* 0x000000cff30c7223 */ /* 0x0c0fe4000001000c */
[CC--:B------:R-:W-:Y:S02]  /*40d0*/  FFMA.FTZ R13, R244.reuse, R207.reuse, R13 ;  /* 0x000000cff40d7223 */ /* 0x0c0fe4000001000d */
[-C--:B------:R-:W-:Y:S02]  /*40e0*/  FFMA.FTZ R14, R243, R207.reuse, R14 ;  /* 0x000000cff30e7223 */ /* 0x080fe4000001000e */
[-C--:B------:R-:W-:Y:S02]  /*40f0*/  FFMA.FTZ R15, R244, R207.reuse, R15 ;  /* 0x000000cff40f7223 */ /* 0x080fe4000001000f */
[CC--:B------:R-:W-:Y:S01]  /*4100*/  FFMA.FTZ R17, R246.reuse, R207.reuse, R17 ;  /* 0x000000cff6117223 */ /* 0x0c0fe20000010011 */
[----:B-1----:R-:W-:Y:S01]  /*4110*/  @!P2 IADD3 R5, R61, 0x8, RZ ;  /* 0x000000083d05a810 */ /* 0x002fe20007ffe0ff */
[CC--:B------:R-:W-:Y:S02]  /*4120*/  FFMA.FTZ R16, R245.reuse, R207.reuse, R16 ;  /* 0x000000cff5107223 */ /* 0x0c0fe40000010010 */
[-C--:B------:R-:W-:Y:S01]  /*4130*/  FFMA.FTZ R18, R245, R207.reuse, R18 ;  /* 0x000000cff5127223 */ /* 0x080fe20000010012 */
[-C--:B------:R-:W-:Y:S01]  /*4140*/  @!P2 ISETP.GE.AND P0, PT, R5, R60.reuse, PT ;  /* 0x0000003c0500a20c */ /* 0x080fe20003f06270 */
[----:B------:R-:W-:Y:S02]  /*4150*/  FFMA.FTZ R19, R246, R207, R19 ;  /* 0x000000cff6137223 */ /* 0x000fe40000010013 */
[--C-:B------:R-:W-:Y:S01]  /*4160*/  FFMA.FTZ R6, R6, c[0x0][0x23c], -R0.reuse ;  /* 0x00008f0006067a23 */ /* 0x100fe20000010800 */
[----:B------:R-:W-:Y:S01]  /*4170*/  @!P2 FSEL R8, R8, -INF , !P0 ;  /* 0xff8000000808a808 */ /* 0x000fe20004000000 */
[--C-:B------:R-:W-:Y:S01]  /*4180*/  FFMA.FTZ R7, R7, c[0x0][0x23c], -R0.reuse ;  /* 0x00008f0007077a23 */ /* 0x100fe20000010800 */
[----:B--2---:R-:W-:Y:S01]  /*4190*/  @!P2 IADD3 R4, R61, 0x9, RZ ;  /* 0x000000093d04a810 */ /* 0x004fe20007ffe0ff */
[----:B------:R-:W-:Y:S02]  /*41a0*/  MUFU.EX2 R171, R6 ;  /* 0x0000000600ab7308 */ /* 0x000fe40000000800 */
[--C-:B------:R-:W-:Y:S01]  /*41b0*/  FFMA.FTZ R8, R8, c[0x0][0x23c], -R3.reuse ;  /* 0x00008f0008087a23 */ /* 0x100fe20000010803 */
[----:B------:R-:W-:Y:S04]  /*41c0*/  @!P2 ISETP.GE.AND P0, PT, R4, R60, PT ;  /* 0x0000003c0400a20c */ /* 0x000fe80003f06270 */
[----:B------:R-:W-:Y:S02]  /*41d0*/  @!P2 FSEL R9, R9, -INF , !P0 ;  /* 0xff8000000909a808 */ /* 0x000fe40004000000 */
[-C--:B------:R-:W-:Y:S01]  /*41e0*/  @!P2 ISETP.GE.AND P0, PT, R5, R2.reuse, PT ;  /* 0x000000020500a20c */ /* 0x080fe20003f06270 */
[----:B------:R-:W1:Y:S01]  /*41f0*/  MUFU.EX2 R170, R7 ;  /* 0x0000000700aa7308 */ /* 0x000e620000000800 */
[----:B------:R-:W-:Y:S01]  /*4200*/  @!P2 IADD3 R5, R61, 0x10, RZ ;  /* 0x000000103d05a810 */ /* 0x000fe20007ffe0ff */
[--C-:B------:R-:W-:Y:S01]  /*4210*/  FFMA.FTZ R9, R9, c[0x0][0x23c], -R3.reuse ;  /* 0x00008f0009097a23 */ /* 0x100fe20000010803 */
[----:B------:R-:W-:Y:S02]  /*4220*/  @!P2 FSEL R10, R10, -INF , !P0 ;  /* 0xff8000000a0aa808 */ /* 0x000fe40004000000 */
[----:B------:R-:W-:Y:S02]  /*4230*/  @!P2 ISETP.GE.AND P0, PT, R4, R2, PT ;  /* 0x000000020400a20c */ /* 0x000fe40003f06270 */
[----:B------:R-:W-:Y:S01]  /*4240*/  @!P2 IADD3 R4, R61, 0x11, RZ ;  /* 0x000000113d04a810 */ /* 0x000fe20007ffe0ff */
[--C-:B------:R-:W-:Y:S01]  /*4250*/  FFMA.FTZ R10, R10, c[0x0][0x23c], -R0.reuse ;  /* 0x00008f000a0a7a23 */ /* 0x100fe20000010800 */
[----:B------:R-:W-:Y:S01]  /*4260*/  @!P2 FSEL R11, R11, -INF , !P0 ;  /* 0xff8000000b0ba808 */ /* 0x000fe20004000000 */
[----:B------:R-:W-:Y:S01]  /*4270*/  MUFU.EX2 R101, R8 ;  /* 0x0000000800657308 */ /* 0x000fe20000000800 */
[-C--:B------:R-:W-:Y:S03]  /*4280*/  @!P2 ISETP.GE.AND P0, PT, R5, R60.reuse, PT ;  /* 0x0000003c0500a20c */ /* 0x080fe60003f06270 */
[--C-:B------:R-:W-:Y:S01]  /*4290*/  FFMA.FTZ R11, R11, c[0x0][0x23c], -R0.reuse ;  /* 0x00008f000b0b7a23 */ /* 0x100fe20000010800 */
[----:B------:R-:W-:Y:S02]  /*42a0*/  @!P2 FSEL R12, R12, -INF , !P0 ;  /* 0xff8000000c0ca808 */ /* 0x000fe40004000000 */
[----:B------:R-:W-:Y:S03]  /*42b0*/  @!P2 ISETP.GE.AND P0, PT, R4, R60, PT ;  /* 0x0000003c0400a20c */ /* 0x000fe60003f06270 */
[--C-:B------:R-:W-:Y:S01]  /*42c0*/  FFMA.FTZ R12, R12, c[0x0][0x23c], -R3.reuse ;  /* 0x00008f000c0c7a23 */ /* 0x100fe20000010803 */
[----:B------:R-:W-:Y:S01]  /*42d0*/  @!P2 FSEL R13, R13, -INF , !P0 ;  /* 0xff8000000d0da808 */ /* 0x000fe20004000000 */
[----:B------:R-:W-:Y:S01]  /*42e0*/  MUFU.EX2 R100, R9 ;  /* 0x0000000900647308 */ /* 0x000fe20000000800 */
[-C--:B------:R-:W-:Y:S03]  /*42f0*/  @!P2 ISETP.GE.AND P0, PT, R5, R2.reuse, PT ;  /* 0x000000020500a20c */ /* 0x080fe60003f06270 */
[--C-:B------:R-:W-:Y:S01]  /*4300*/  FFMA.FTZ R13, R13, c[0x0][0x23c], -R3.reuse ;  /* 0x00008f000d0d7a23 */ /* 0x100fe20000010803 */
[----:B------:R-:W-:Y:S02]  /*4310*/  @!P2 FSEL R14, R14, -INF , !P0 ;  /* 0xff8000000e0ea808 */ /* 0x000fe40004000000 */
[----:B------:R-:W-:Y:S02]  /*4320*/  @!P2 ISETP.GE.AND P0, PT, R4, R2, PT ;  /* 0x000000020400a20c */ /* 0x000fe40003f06270 */
[C---:B------:R-:W-:Y:S01]  /*4330*/  @!P2 IADD3 R4, R61.reuse, 0x18, RZ ;  /* 0x000000183d04a810 */ /* 0x040fe20007ffe0ff */
[--C-:B------:R-:W-:Y:S01]  /*4340*/  FFMA.FTZ R14, R14, c[0x0][0x23c], -R0.reuse ;  /* 0x00008f000e0e7a23 */ /* 0x100fe20000010800 */
[----:B------:R-:W-:Y:S01]  /*4350*/  @!P2 IADD3 R61, R61, 0x19, RZ ;  /* 0x000000193d3da810 */ /* 0x000fe20007ffe0ff */
[----:B------:R-:W-:Y:S01]  /*4360*/  MUFU.EX2 R103, R10 ;  /* 0x0000000a00677308 */ /* 0x000fe20000000800 */
[----:B------:R-:W-:Y:S02]  /*4370*/  @!P2 FSEL R15, R15, -INF , !P0 ;  /* 0xff8000000f0fa808 */ /* 0x000fe40004000000 */
[-C--:B------:R-:W-:Y:S02]  /*4380*/  @!P2 ISETP.GE.AND P0, PT, R61, R60.reuse, PT ;  /* 0x0000003c3d00a20c */ /* 0x080fe40003f06270 */
[C---:B------:R-:W-:Y:S01]  /*4390*/  @!P2 ISETP.GE.AND P1, PT, R4.reuse, R60, PT ;  /* 0x0000003c0400a20c */ /* 0x040fe20003f26270 */
[--C-:B------:R-:W-:Y:S01]  /*43a0*/  FFMA.FTZ R15, R15, c[0x0][0x23c], -R0.reuse ;  /* 0x00008f000f0f7a23 */ /* 0x100fe20000010800 */
[----:B------:R-:W-:Y:S02]  /*43b0*/  @!P2 FSEL R17, R17, -INF , !P0 ;  /* 0xff8000001111a808 */ /* 0x000fe40004000000 */
[-C--:B------:R-:W-:Y:S01]  /*43c0*/  @!P2 ISETP.GE.AND P0, PT, R4, R2.reuse, PT ;  /* 0x000000020400a20c */ /* 0x080fe20003f06270 */
[----:B------:R-:W2:Y:S01]  /*43d0*/  MUFU.EX2 R102, R11 ;  /* 0x0000000b00667308 */ /* 0x000ea20000000800 */
[----:B------:R-:W-:Y:S02]  /*43e0*/  @!P2 FSEL R16, R16, -INF , !P1 ;  /* 0xff8000001010a808 */ /* 0x000fe40004800000 */
[----:B------:R-:W-:Y:S02]  /*43f0*/  @!P2 FSEL R18, R18, -INF , !P0 ;  /* 0xff8000001212a808 */ /* 0x000fe40004000000 */
[----:B------:R-:W-:Y:S01]  /*4400*/  @!P2 ISETP.GE.AND P0, PT, R61, R2, PT ;  /* 0x000000023d00a20c */ /* 0x000fe20003f06270 */
[--C-:B------:R-:W-:Y:S01]  /*4410*/  FFMA.FTZ R16, R16, c[0x0][0x23c], -R3.reuse ;  /* 0x00008f0010107a23 */ /* 0x100fe20000010803 */
[----:B-1----:R-:W-:Y:S01]  /*4420*/  F2FP.BF16.PACK_AB R2, R170, R171 ;  /* 0x000000abaa02723e */ /* 0x002fe200000010ff */
[----:B------:R-:W-:Y:S01]  /*4430*/  FFMA.FTZ R3, R17, c[0x0][0x23c], -R3 ;  /* 0x00008f0011037a23 */ /* 0x000fe20000010803 */
[----:B------:R-:W-:Y:S01]  /*4440*/  @!P2 FSEL R19, R19, -INF , !P0 ;  /* 0xff8000001313a808 */ /* 0x000fe20004000000 */
[--C-:B------:R-:W-:Y:S01]  /*4450*/  FFMA.FTZ R18, R18, c[0x0][0x23c], -R0.reuse ;  /* 0x00008f0012127a23 */ /* 0x100fe20000010800 */
[----:B------:R-:W-:Y:S01]  /*4460*/  MUFU.EX2 R65, R12 ;  /* 0x0000000c00417308 */ /* 0x000fe20000000800 */
[----:B------:R-:W-:Y:S01]  /*4470*/  STS [R221+0x12400], R2 ;  /* 0x01240002dd007388 */ /* 0x000fe20000000800 */
[----:B------:R-:W-:Y:S01]  /*4480*/  IADD3 R56, P0, R248, R229, RZ ;  /* 0x000000e5f8387210 */ /* 0x000fe20007f1e0ff */
[----:B------:R-:W-:Y:S04]  /*4490*/  FFMA.FTZ R0, R19, c[0x0][0x23c], -R0 ;  /* 0x00008f0013007a23 */ /* 0x000fe80000010800 */
[----:B------:R-:W-:Y:S01]  /*44a0*/  IMAD.X R57, R247, 0x1, R228, P0 ;  /* 0x00000001f7397824 */ /* 0x000fe200000e06e4 */
[C---:B------:R-:W-:Y:S02]  /*44b0*/  LEA R204, P0, R172.reuse, R204, 0x2 ;  /* 0x000000ccaccc7211 */ /* 0x040fe400078010ff */
[----:B------:R1:W-:Y:S02]  /*44c0*/  MUFU.EX2 R60, R3 ;  /* 0x00000003003c7308 */ /* 0x0003e40000000800 */
[----:B------:R-:W-:Y:S02]  /*44d0*/  LEA.HI.X.SX32 R205, R172, R205, 0x2, P0 ;  /* 0x000000cdaccd7211 */ /* 0x000fe400000f16ff */
[----:B--2---:R-:W-:Y:S06]  /*44e0*/  F2FP.BF16.PACK_AB R5, R102, R103 ;  /* 0x000000676605723e */ /* 0x004fec00000010ff */
[----:B------:R2:W-:Y:S10]  /*44f0*/  MUFU.EX2 R61, R0 ;  /* 0x00000000003d7308 */ /* 0x0005f40000000800 */
[----:B------:R-:W3:Y:S01]  /*4500*/  MUFU.EX2 R64, R13 ;  /* 0x0000000d00407308 */ /* 0x000ee20000000800 */
[----:B-1----:R-:W-:Y:S05]  /*4510*/  F2FP.BF16.PACK_AB R3, R168, R169 ;  /* 0x000000a9a803723e */ /* 0x002fea00000010ff */
[----:B------:R1:W-:Y:S04]  /*4520*/  STS [R221+0x12000], R3 ;  /* 0x01200003dd007388 */ /* 0x0003e80000000800 */
[----:B------:R-:W-:Y:S01]  /*4530*/  MUFU.EX2 R67, R14 ;  /* 0x0000000e00437308 */ /* 0x000fe20000000800 */
[----:B------:R-:W-:Y:S01]  /*4540*/  STS [R224+0x12400], R5 ;  /* 0x01240005e0007388 */ /* 0x000fe20000000800 */
[----:B--2---:R-:W-:Y:S05]  /*4550*/  F2FP.BF16.PACK_AB R0, R100, R101 ;  /* 0x000000656400723e */ /* 0x004fea00000010ff */
[----:B------:R2:W-:Y:S03]  /*4560*/  STS [R224+0x12000], R0 ;  /* 0x01200000e0007388 */ /* 0x0005e60000000800 */
[----:B------:R-:W1:Y:S01]  /*4570*/  MUFU.EX2 R66, R15 ;  /* 0x0000000f00427308 */ /* 0x000e620000000800 */
[----:B---3--:R-:W-:Y:S05]  /*4580*/  F2FP.BF16.PACK_AB R4, R64, R65 ;  /* 0x000000414004723e */ /* 0x008fea00000010ff */
[----:B------:R-:W-:Y:S04]  /*4590*/  STS [R222+0x12000], R4 ;  /* 0x01200004de007388 */ /* 0x000fe80000000800 */
[----:B------:R-:W3:Y:S10]  /*45a0*/  MUFU.EX2 R62, R16 ;  /* 0x00000010003e7308 */ /* 0x000ef40000000800 */
[----:B------:R-:W2:Y:S01]  /*45b0*/  MUFU.EX2 R63, R18 ;  /* 0x00000012003f7308 */ /* 0x000ea20000000800 */
[----:B-1----:R-:W-:Y:S05]  /*45c0*/  F2FP.BF16.PACK_AB R3, R66, R67 ;  /* 0x000000434203723e */ /* 0x002fea00000010ff */
[----:B------:R-:W-:Y:S01]  /*45d0*/  STS [R222+0x12400], R3 ;  /* 0x01240003de007388 */ /* 0x000fe20000000800 */
[----:B---3--:R-:W-:Y:S05]  /*45e0*/  F2FP.BF16.PACK_AB R2, R60, R62 ;  /* 0x0000003e3c02723e */ /* 0x008fea00000010ff */
[----:B------:R1:W-:Y:S01]  /*45f0*/  STS [R223+0x12000], R2 ;  /* 0x01200002df007388 */ /* 0x0003e20000000800 */
[----:B--2---:R-:W-:Y:S05]  /*4600*/  F2FP.BF16.PACK_AB R0, R61, R63 ;  /* 0x0000003f3d00723e */ /* 0x004fea00000010ff */
        /* <DEDUP_REMOVED lines=132> */
.L_x_122:
        /* <DEDUP_REMOVED lines=24> */
[----:B------:R-:W5:Y:S01]  /*4fd0*/  LDSM.16.MT88.4 R60, [R185+0x12800] ;  /* 0x01280000b93c783b */ /* 0x000f620000004200 */
[-C--:B-1----:R-:W-:Y:S08]  /*4fe0*/  HMMA.16816.F32.BF16 R20, R4, R8.reuse, R20 ;  /* 0x000000080414723c */ /* 0x082ff00000041814 */
[C---:B--2---:R-:W-:Y:S08]  /*4ff0*/  HMMA.16816.F32.BF16 R24, R12.reuse, R8, R24 ;  /* 0x000000080c18723c */ /* 0x044ff00000041818 */
[-C--:B------:R-:W-:Y:S08]  /*5000*/  HMMA.16816.F32.BF16 R28, R12, R10.reuse, R28 ;  /* 0x0000000a0c1c723c */ /* 0x080ff0000004181c */
[C---:B------:R-:W-:Y:S01]  /*5010*/  HMMA.16816.F32.BF16 R32, R4.reuse, R10, R32 ;  /* 0x0000000a0420723c */ /* 0x040fe20000041820 */
[----:B------:R-:W1:Y:S07]  /*5020*/  LDSM.16.MT88.4 R8, [R0+0xa800] ;  /* 0x00a800000008783b */ /* 0x000e6e0000004200 */
[-C--:B---3--:R-:W-:Y:S08]  /*5030*/  HMMA.16816.F32.BF16 R36, R4, R16.reuse, R36 ;  /* 0x000000100424723c */ /* 0x088ff00000041824 */
[C---:B------:R-:W-:Y:S08]  /*5040*/  HMMA.16816.F32.BF16 R40, R12.reuse, R16, R40 ;  /* 0x000000100c28723c */ /* 0x040ff00000041828 */
[-C--:B------:R-:W-:Y:S01]  /*5050*/  HMMA.16816.F32.BF16 R44, R12, R18.reuse, R44 ;  /* 0x000000120c2c723c */ /* 0x080fe2000004182c */
[----:B------:R-:W-:Y:S07]  /*5060*/  LDSM.16.MT88.4 R12, [R0+0x9000] ;  /* 0x00900000000c783b */ /* 0x000fee0000004200 */
[----:B------:R-:W-:Y:S01]  /*5070*/  HMMA.16816.F32.BF16 R48, R4, R18, R48 ;  /* 0x000000120430723c */ /* 0x000fe20000041830 */
[----:B------:R-:W2:Y:S04]  /*5080*/  LDSM.16.MT88.4 R4, [R186+0x13000] ;  /* 0x01300000ba04783b */ /* 0x000ea80000004200 */
[----:B------:R-:W3:Y:S03]  /*5090*/  LDSM.16.MT88.4 R16, [R185+0x13000] ;  /* 0x01300000b910783b */ /* 0x000ee60000004200 */
[-C--:B----4-:R-:W-:Y:S08]  /*50a0*/  HMMA.16816.F32.BF16 R20, R52, R56.reuse, R20 ;  /* 0x000000383414723c */ /* 0x090ff00000041814 */
[C---:B-----5:R-:W-:Y:S08]  /*50b0*/  HMMA.16816.F32.BF16 R24, R60.reuse, R56, R24 ;  /* 0x000000383c18723c */ /* 0x060ff00000041818 */
[-C--:B------:R-:W-:Y:S08]  /*50c0*/  HMMA.16816.F32.BF16 R28, R60, R58.reuse, R28 ;  /* 0x0000003a3c1c723c */ /* 0x080ff0000004181c */
[C---:B------:R-:W-:Y:S01]  /*50d0*/  HMMA.16816.F32.BF16 R32, R52.reuse, R58, R32 ;  /* 0x0000003a3420723c */ /* 0x040fe20000041820 */
[----:B------:R-:W4:Y:S07]  /*50e0*/  LDSM.16.MT88.4 R56, [R0+0xb000] ;  /* 0x00b000000038783b */ /* 0x000f2e0000004200 */
[-C--:B-1----:R-:W-:Y:S08]  /*50f0*/  HMMA.16816.F32.BF16 R36, R52, R8.reuse, R36 ;  /* 0x000000083424723c */ /* 0x082ff00000041824 */
[C---:B------:R-:W-:Y:S08]  /*5100*/  HMMA.16816.F32.BF16 R40, R60.reuse, R8, R40 ;  /* 0x000000083c28723c */ /* 0x040ff00000041828 */
[-C--:B------:R-:W-:Y:S01]  /*5110*/  HMMA.16816.F32.BF16 R44, R60, R10.reuse, R44 ;  /* 0x0000000a3c2c723c */ /* 0x080fe2000004182c */
[----:B------:R-:W-:Y:S07]  /*5120*/  LDSM.16.MT88.4 R60, [R185+0x13800] ;  /* 0x01380000b93c783b */ /* 0x000fee0000004200 */
[----:B------:R-:W-:Y:S01]  /*5130*/  HMMA.16816.F32.BF16 R48, R52, R10, R48 ;  /* 0x0000000a3430723c */ /* 0x000fe20000041830 */
[----:B------:R-:W-:Y:S04]  /*5140*/  LDSM.16.MT88.4 R8, [R186+0x13800] ;  /* 0x01380000ba08783b */ /* 0x000fe80000004200 */
[----:B------:R-:W1:Y:S03]  /*5150*/  LDSM.16.MT88.4 R52, [R0+0x9800] ;  /* 0x009800000034783b */ /* 0x000e660000004200 */
[-C--:B--2---:R-:W-:Y:S08]  /*5160*/  HMMA.16816.F32.BF16 R20, R4, R12.reuse, R20 ;  /* 0x0000000c0414723c */ /* 0x084ff00000041814 */
[C---:B---3--:R-:W-:Y:S08]  /*5170*/  HMMA.16816.F32.BF16 R24, R16.reuse, R12, R24 ;  /* 0x0000000c1018723c */ /* 0x048ff00000041818 */
[-C--:B------:R-:W-:Y:S08]  /*5180*/  HMMA.16816.F32.BF16 R28, R16, R14.reuse, R28 ;  /* 0x0000000e101c723c */ /* 0x080ff0000004181c */
[C---:B------:R-:W-:Y:S01]  /*5190*/  HMMA.16816.F32.BF16 R32, R4.reuse, R14, R32 ;  /* 0x0000000e0420723c */ /* 0x040fe20000041820 */
[----:B------:R-:W2:Y:S04]  /*51a0*/  LDSM.16.MT88.4 R12, [R0+0xb800] ;  /* 0x00b80000000c783b */ /* 0x000ea80000004200 */
[----:B------:R-:W-:Y:S03]  /*51b0*/  BAR.SYNC.DEFER_BLOCKING 0x0 ;  /* 0x0000000000007b1d */ /* 0x000fe60000010000 */
[-C--:B----4-:R-:W-:Y:S08]  /*51c0*/  HMMA.16816.F32.BF16 R36, R4, R56.reuse, R36 ;  /* 0x000000380424723c */ /* 0x090ff00000041824 */
[C---:B------:R-:W-:Y:S08]  /*51d0*/  HMMA.16816.F32.BF16 R40, R16.reuse, R56, R40 ;  /* 0x000000381028723c */ /* 0x040ff00000041828 */
[-C--:B------:R-:W-:Y:S08]  /*51e0*/  HMMA.16816.F32.BF16 R44, R16, R58.reuse, R44 ;  /* 0x0000003a102c723c */ /* 0x080ff0000004182c */
[----:B------:R-:W-:Y:S08]  /*51f0*/  HMMA.16816.F32.BF16 R48, R4, R58, R48 ;  /* 0x0000003a0430723c */ /* 0x000ff00000041830 */
[-C--:B-1----:R-:W-:Y:S08]  /*5200*/  HMMA.16816.F32.BF16 R20, R8, R52.reuse, R20 ;  /* 0x000000340814723c */ /* 0x082ff00000041814 */
[C---:B------:R-:W-:Y:S08]  /*5210*/  HMMA.16816.F32.BF16 R24, R60.reuse, R52, R24 ;  /* 0x000000343c18723c */ /* 0x040ff00000041818 */
[-C--:B------:R-:W-:Y:S08]  /*5220*/  HMMA.16816.F32.BF16 R28, R60, R54.reuse, R28 ;  /* 0x000000363c1c723c */ /* 0x080ff0000004181c */
[C---:B------:R-:W-:Y:S08]  /*5230*/  HMMA.16816.F32.BF16 R32, R8.reuse, R54, R32 ;  /* 0x000000360820723c */ /* 0x040ff00000041820 */
[-C--:B--2---:R-:W-:Y:S08]  /*5240*/  HMMA.16816.F32.BF16 R36, R8, R12.reuse, R36 ;  /* 0x0000000c0824723c */ /* 0x084ff00000041824 */
        /* <DEDUP_REMOVED lines=42> */
.L_x_123:
        /* <DEDUP_REMOVED lines=46> */
[----:B------:R-:W-:Y:S02]  /*57d0*/  IMAD.SHL.U32 R171, R171, 0x10, RZ ;  /* 0x00000010abab7824 */ /* 0x000fe400078e00ff */
[----:B------:R-:W-:Y:S05]  /*57e0*/  IMAD R170, R170, 0x18, RZ ;  /* 0x00000018aaaa7824 */ /* 0x000fea00078e02ff */
[C---:B------:R-:W-:Y:S01]  /*57f0*/  LEA R168, P1, R170.reuse, R204, 0x2 ;  /* 0x000000ccaaa87211 */ /* 0x040fe200078210ff */
[----:B--2---:R-:W-:Y:S03]  /*5800*/  IMAD.MOV.U32 R0, RZ, RZ, c[0x0][0x22c] ;  /* 0x00008b00ff007624 */ /* 0x004fe600078e00ff */
[-C--:B------:R-:W-:Y:S01]  /*5810*/  LEA.HI.X.SX32 R169, R170, R205.reuse, 0x2, P1 ;  /* 0x000000cdaaa97211 */ /* 0x080fe200008f16ff */
[----:B------:R-:W-:Y:S02]  /*5820*/  IMAD R0, R0, c[0x0][0x1c0], RZ ;  /* 0x0000700000007a24 */ /* 0x000fe400078e02ff */
[----:B------:R-:W-:Y:S02]  /*5830*/  IMAD.MOV.U32 R170, RZ, RZ, c[0x0][0x22c] ;  /* 0x00008b00ffaa7624 */ /* 0x000fe400078e00ff */
[----:B------:R-:W-:Y:S01]  /*5840*/  IMAD R0, R0, 0x38, RZ ;  /* 0x0000003800007824 */ /* 0x000fe200078e02ff */
[-C--:B-1----:R-:W-:Y:S05]  /*5850*/  HMMA.16816.F32.BF16 R4, R172, R176.reuse, R4 ;  /* 0x000000b0ac04723c */ /* 0x082fea0000041804 */
[----:B------:R-:W-:Y:S03]  /*5860*/  IMAD R170, R170, c[0x0][0x1c0], RZ ;  /* 0x00007000aaaa7a24 */ /* 0x000fe600078e02ff */
[C---:B------:R-:W-:Y:S04]  /*5870*/  HMMA.16816.F32.BF16 R8, R180.reuse, R176, R8 ;  /* 0x000000b0b408723c */ /* 0x040fe80000041808 */
[----:B------:R-:W-:Y:S03]  /*5880*/  IMAD R170, R170, 0x30, RZ ;  /* 0x00000030aaaa7824 */ /* 0x000fe600078e02ff */
[----:B------:R-:W-:Y:S01]  /*5890*/  IMAD.MOV.U32 R176, RZ, RZ, c[0x0][0x22c] ;  /* 0x00008b00ffb07624 */ /* 0x000fe200078e00ff */
[-C--:B------:R-:W-:Y:S01]  /*58a0*/  HMMA.16816.F32.BF16 R12, R180, R178.reuse, R12 ;  /* 0x000000b2b40c723c */ /* 0x080fe2000004180c */
[----:B------:R-:W-:Y:S03]  /*58b0*/  IMAD.MOV.U32 R177, RZ, RZ, c[0x0][0x22c] ;  /* 0x00008b00ffb17624 */ /* 0x000fe600078e00ff */
[----:B------:R-:W-:Y:S02]  /*58c0*/  IMAD R176, R176, c[0x0][0x1c0], RZ ;  /* 0x00007000b0b07a24 */ /* 0x000fe400078e02ff */
[----:B------:R-:W-:Y:S02]  /*58d0*/  IMAD R177, R177, c[0x0][0x1c0], RZ ;  /* 0x00007000b1b17a24 */ /* 0x000fe400078e02ff */
[C---:B------:R-:W-:Y:S04]  /*58e0*/  HMMA.16816.F32.BF16 R16, R172.reuse, R178, R16 ;  /* 0x000000b2ac10723c */ /* 0x040fe80000041810 */
[----:B------:R-:W-:Y:S02]  /*58f0*/  IMAD.SHL.U32 R176, R176, 0x20, RZ ;  /* 0x00000020b0b07824 */ /* 0x000fe400078e00ff */
[----:B------:R-:W-:Y:S02]  /*5900*/  IMAD R177, R177, 0x28, RZ ;  /* 0x00000028b1b17824 */ /* 0x000fe400078e02ff */
        /* <DEDUP_REMOVED lines=12> */
[-C--:B------:R-:W-:Y:S02]  /*59d0*/  LEA R102, P0, R176, R204.reuse, 0x2 ;  /* 0x000000ccb0667211 */ /* 0x080fe400078010ff */
[-C--:B--2---:R-:W-:Y:S01]  /*59e0*/  LEA R4, P1, R170, R204.reuse, 0x2 ;  /* 0x000000ccaa047211 */ /* 0x084fe200078210ff */
[----:B------:R1:W-:Y:S01]  /*59f0*/  RED.E.ADD.F32.FTZ.RN.STRONG.GPU [R100.64], R6 ;  /* 0x000000066400798e */ /* 0x0003e2000c10e786 */
[-C--:B------:R-:W-:Y:S02]  /*5a00*/  LEA.HI.X.SX32 R103, R176, R205.reuse, 0x2, P0 ;  /* 0x000000cdb0677211 */ /* 0x080fe400000f16ff */
[-C--:B---3--:R-:W-:Y:S01]  /*5a10*/  LEA.HI.X.SX32 R5, R170, R205.reuse, 0x2, P1 ;  /* 0x000000cdaa057211 */ /* 0x088fe200008f16ff */
[----:B------:R2:W-:Y:S01]  /*5a20*/  RED.E.ADD.F32.FTZ.RN.STRONG.GPU [R168.64], R7 ;  /* 0x00000007a800798e */ /* 0x0005e2000c10e786 */
[----:B------:R-:W-:Y:S03]  /*5a30*/  IMAD.MOV.U32 R170, RZ, RZ, c[0x0][0x22c] ;  /* 0x00008b00ffaa7624 */ /* 0x000fe600078e00ff */
[----:B------:R3:W-:Y:S01]  /*5a40*/  RED.E.ADD.F32.FTZ.RN.STRONG.GPU [R102.64], R8 ;  /* 0x000000086600798e */ /* 0x0007e2000c10e786 */
[----:B------:R-:W-:Y:S04]  /*5a50*/  IMAD R170, R170, c[0x0][0x1c0], RZ ;  /* 0x00007000aaaa7a24 */ /* 0x000fe800078e02ff */
[----:B------:R-:W-:Y:S01]  /*5a60*/  IMAD.SHL.U32 R170, R170, 0x10, RZ ;  /* 0x00000010aaaa7824 */ /* 0x000fe200078e00ff */
[CC--:B-1----:R-:W-:Y:S02]  /*5a70*/  LEA R100, P2, R177.reuse, R204.reuse, 0x2 ;  /* 0x000000ccb1647211 */ /* 0x0c2fe400078410ff */
[CC--:B------:R-:W-:Y:S02]  /*5a80*/  LEA R6, P0, R0.reuse, R204.reuse, 0x2 ;  /* 0x000000cc00067211 */ /* 0x0c0fe400078010ff */
[-C--:B------:R-:W-:Y:S02]  /*5a90*/  LEA.HI.X.SX32 R101, R177, R205.reuse, 0x2, P2 ;  /* 0x000000cdb1657211 */ /* 0x080fe400010f16ff */
[-C--:B--2---:R-:W-:Y:S02]  /*5aa0*/  LEA.HI.X.SX32 R7, R0, R205.reuse, 0x2, P0 ;  /* 0x000000cd00077211 */ /* 0x084fe400000f16ff */
[C---:B------:R-:W-:Y:S01]  /*5ab0*/  IADD3 R177, R170.reuse, 0x20, RZ ;  /* 0x00000020aab17810 */ /* 0x040fe20007ffe0ff */
[----:B------:R1:W-:Y:S01]  /*5ac0*/  RED.E.ADD.F32.FTZ.RN.STRONG.GPU [R100.64], R9 ;  /* 0x000000096400798e */ /* 0x0003e2000c10e786 */
[C---:B------:R-:W-:Y:S02]  /*5ad0*/  IADD3 R0, R170.reuse, 0x20, RZ ;  /* 0x00000020aa007810 */ /* 0x040fe40007ffe0ff */
[----:B------:R-:W-:Y:S01]  /*5ae0*/  IADD3 R170, R170, 0x20, RZ ;  /* 0x00000020aaaa7810 */ /* 0x000fe20007ffe0ff */
[----:B------:R2:W-:Y:S01]  /*5af0*/  RED.E.ADD.F32.FTZ.RN.STRONG.GPU [R4.64], R10 ;  /* 0x0000000a0400798e */ /* 0x0005e2000c10e786 */
[-C--:B---3--:R-:W-:Y:S01]  /*5b00*/  LEA R8, P2, R235, R204.reuse, 0x2 ;  /* 0x000000cceb087211 */ /* 0x088fe200078410ff */
[C---:B------:R-:W-:Y:S02]  /*5b10*/  IMAD.IADD R0, R211.reuse, 0x1, R0 ;  /* 0x00000001d3007824 */ /* 0x040fe400078e0200 */
[----:B------:R3:W-:Y:S01]  /*5b20*/  RED.E.ADD.F32.FTZ.RN.STRONG.GPU [R6.64], R11 ;  /* 0x0000000b0600798e */ /* 0x0007e2000c10e786 */
[C---:B------:R-:W-:Y:S03]  /*5b30*/  IMAD.IADD R170, R211.reuse, 0x1, R170 ;  /* 0x00000001d3aa7824 */ /* 0x040fe600078e02aa */
[----:B------:R-:W-:Y:S01]  /*5b40*/  RED.E.ADD.F32.FTZ.RN.STRONG.GPU [R204.64+0x80], R16 ;  /* 0x00008010cc00798e */ /* 0x000fe2000c10e786 */
[----:B------:R-:W-:Y:S03]  /*5b50*/  IMAD.IADD R170, R211, 0x1, R170 ;  /* 0x00000001d3aa7824 */ /* 0x000fe600078e02aa */
[----:B------:R4:W-:Y:S04]  /*5b60*/  RED.E.ADD.F32.FTZ.RN.STRONG.GPU [R2.64+0x80], R17 ;  /* 0x000080110200798e */ /* 0x0009e8000c10e786 */
[----:B------:R-:W-:Y:S01]  /*5b70*/  LDSM.16.MT88.4 R100, [R184+0x2800] ;  /* 0x00280000b864783b */ /* 0x000fe20000004200 */
[-C--:B-1----:R-:W-:Y:S02]  /*5b80*/  LEA.HI.X.SX32 R9, R235, R205.reuse, 0x2, P2 ;  /* 0x000000cdeb097211 */ /* 0x082fe400010f16ff */
[CC--:B--2---:R-:W-:Y:S04]  /*5b90*/  LEA R4, P0, R177.reuse, R204.reuse, 0x2 ;  /* 0x000000ccb1047211 */ /* 0x0c4fe800078010ff */
[-C--:B------:R-:W-:Y:S02]  /*5ba0*/  LEA.HI.X.SX32 R5, R177, R205.reuse, 0x2, P0 ;  /* 0x000000cdb1057211 */ /* 0x080fe400000f16ff */
[-C--:B---3--:R-:W-:Y:S02]  /*5bb0*/  LEA R6, P1, R0, R204.reuse, 0x2 ;  /* 0x000000cc00067211 */ /* 0x088fe400078210ff */
[-C--:B------:R-:W-:Y:S01]  /*5bc0*/  LEA R10, P0, R170, R204.reuse, 0x2 ;  /* 0x000000ccaa0a7211 */ /* 0x080fe200078010ff */
[----:B------:R1:W-:Y:S01]  /*5bd0*/  RED.E.ADD.F32.FTZ.RN.STRONG.GPU [R4.64], R18 ;  /* 0x000000120400798e */ /* 0x0003e2000c10e786 */
[-C--:B------:R-:W-:Y:S01]  /*5be0*/  LEA.HI.X.SX32 R7, R0, R205.reuse, 0x2, P1 ;  /* 0x000000cd00077211 */ /* 0x080fe200008f16ff */
[----:B------:R-:W-:Y:S01]  /*5bf0*/  IMAD.MOV.U32 R0, RZ, RZ, c[0x0][0x22c] ;  /* 0x00008b00ff007624 */ /* 0x000fe200078e00ff */
[-C--:B------:R-:W-:Y:S02]  /*5c00*/  LEA.HI.X.SX32 R11, R170, R205.reuse, 0x2, P0 ;  /* 0x000000cdaa0b7211 */ /* 0x080fe400000f16ff */
[C---:B----4-:R-:W-:Y:S01]  /*5c10*/  IADD3 R17, R171.reuse, 0x60, RZ ;  /* 0x00000060ab117810 */ /* 0x050fe20007ffe0ff */
[----:B------:R2:W-:Y:S01]  /*5c20*/  RED.E.ADD.F32.FTZ.RN.STRONG.GPU [R6.64], R19 ;  /* 0x000000130600798e */ /* 0x0005e2000c10e786 */
[----:B------:R-:W-:Y:S01]  /*5c30*/  IMAD R0, R0, c[0x0][0x1c0], RZ ;  /* 0x0000700000007a24 */ /* 0x000fe200078e02ff */
[----:B------:R-:W-:Y:S02]  /*5c40*/  IADD3 R16, R171, 0x60, RZ ;  /* 0x00000060ab107810 */ /* 0x000fe40007ffe0ff */
[----:B------:R-:W-:Y:S01]  /*5c50*/  RED.E.ADD.F32.FTZ.RN.STRONG.GPU [R10.64], R12 ;  /* 0x0000000c0a00798e */ /* 0x000fe2000c10e786 */
[----:B------:R-:W-:Y:S02]  /*5c60*/  IMAD.SHL.U32 R0, R0, 0x10, RZ ;  /* 0x0000001000007824 */ /* 0x000fe400078e00ff */
[C---:B------:R-:W-:Y:S01]  /*5c70*/  IMAD.IADD R16, R211.reuse, 0x1, R16 ;  /* 0x00000001d3107824 */ /* 0x040fe200078e0210 */
[----:B------:R3:W-:Y:S02]  /*5c80*/  RED.E.ADD.F32.FTZ.RN.STRONG.GPU [R8.64], R13 ;  /* 0x0000000d0800798e */ /* 0x0007e4000c10e786 */
[C---:B------:R-:W-:Y:S02]  /*5c90*/  IADD3 R172, R0.reuse, 0x40, RZ ;  /* 0x0000004000ac7810 */ /* 0x040fe40007ffe0ff */
[C---:B------:R-:W-:Y:S02]  /*5ca0*/  IADD3 R170, R0.reuse, 0x40, RZ ;  /* 0x0000004000aa7810 */ /* 0x040fe40007ffe0ff */
[----:B------:R-:W-:Y:S03]  /*5cb0*/  IADD3 R0, R0, 0x40, RZ ;  /* 0x0000004000007810 */ /* 0x000fe60007ffe0ff */
[C---:B------:R-:W-:Y:S02]  /*5cc0*/  IMAD.IADD R170, R211.reuse, 0x1, R170 ;  /* 0x00000001d3aa7824 */ /* 0x040fe400078e02aa */
[C---:B------:R-:W-:Y:S01]  /*5cd0*/  IMAD.IADD R0, R211.reuse, 0x1, R0 ;  /* 0x00000001d3007824 */ /* 0x040fe200078e0200 */
[CC--:B-1----:R-:W-:Y:S03]  /*5ce0*/  LEA R4, P1, R234.reuse, R204.reuse, 0x2 ;  /* 0x000000ccea047211 */ /* 0x0c2fe600078210ff */
[----:B------:R-:W-:Y:S01]  /*5cf0*/  IMAD.IADD R0, R211, 0x1, R0 ;  /* 0x00000001d3007824 */ /* 0x000fe200078e0200 */
        /* <DEDUP_REMOVED lines=16> */
[-C--:B------:R-:W-:Y:S02]  /*5e00*/  LEA.HI.X.SX32 R11, R0, R205.reuse, 0x2, P0 ;  /* 0x000000cd000b7211 */ /* 0x080fe400000f16ff */
[----:B------:R-:W-:Y:S01]  /*5e10*/  IADD3 R0, R171, 0x60, RZ ;  /* 0x00000060ab007810 */ /* 0x000fe20007ffe0ff */
[----:B------:R2:W-:Y:S04]  /*5e20*/  RED.E.ADD.F32.FTZ.RN.STRONG.GPU [R6.64], R55 ;  /* 0x000000370600798e */ /* 0x0005e8000c10e786 */
[----:B------:R3:W-:Y:S01]  /*5e30*/  RED.E.ADD.F32.FTZ.RN.STRONG.GPU [R10.64], R56 ;  /* 0x000000380a00798e */ /* 0x0007e2000c10e786 */
[C---:B------:R-:W-:Y:S03]  /*5e40*/  IMAD.IADD R0, R211.reuse, 0x1, R0 ;  /* 0x00000001d3007824 */ /* 0x040fe600078e0200 */
[----:B------:R4:W-:Y:S01]  /*5e50*/  RED.E.ADD.F32.FTZ.RN.STRONG.GPU [R8.64], R57 ;  /* 0x000000390800798e */ /* 0x0009e2000c10e786 */
[----:B------:R-:W-:Y:S03]  /*5e60*/  IMAD.IADD R0, R211, 0x1, R0 ;  /* 0x00000001d3007824 */ /* 0x000fe600078e0200 */
        /* <DEDUP_REMOVED lines=17> */
[CC--:B--2---:R-:W-:Y:S01]  /*5f80*/  LEA R6, P2, R231.reuse, R204.reuse, 0x2 ;  /* 0x000000cce7067211 */ /* 0x0c4fe200078410ff */
[----:B------:R-:W-:Y:S03]  /*5f90*/  LDSM.16.MT88.4 R16, [R184+0x2000] ;  /* 0x00200000b810783b */ /* 0x000fe60000004200 */
[-C--:B------:R-:W-:Y:S01]  /*5fa0*/  LEA.HI.X.SX32 R7, R231, R205.reuse, 0x2, P2 ;  /* 0x000000cde7077211 */ /* 0x080fe200010f16ff */
[----:B------:R1:W-:Y:S01]  /*5fb0*/  RED.E.ADD.F32.FTZ.RN.STRONG.GPU [R4.64], R66 ;  /* 0x000000420400798e */ /* 0x0003e2000c10e786 */
[CC--:B---3--:R-:W-:Y:S03]  /*5fc0*/  LEA R2, P0, R237.reuse, R204.reuse, 0x2 ;  /* 0x000000cced027211 */ /* 0x0c8fe600078010ff */
[----:B------:R-:W-:Y:S01]  /*5fd0*/  RED.E.ADD.F32.FTZ.RN.STRONG.GPU [R10.64], R67 ;  /* 0x000000430a00798e */ /* 0x000fe2000c10e786 */
[-C--:B------:R-:W-:Y:S03]  /*5fe0*/  LEA.HI.X.SX32 R3, R237, R205.reuse, 0x2, P0 ;  /* 0x000000cded037211 */ /* 0x080fe600000f16ff */
[----:B------:R-:W-:Y:S01]  /*5ff0*/  RED.E.ADD.F32.FTZ.RN.STRONG.GPU [R8.64], R60 ;  /* 0x0000003c0800798e */ /* 0x000fe2000c10e786 */
[----:B------:R-:W-:Y:S02]  /*6000*/  ISETP.NE.U32.AND P0, PT, R0, 0x1, PT ;  /* 0x000000010000780c */ /* 0x000fe40003f05070 */
[----:B------:R-:W-:Y:S01]  /*6010*/  @P5 IADD3 R0, P2, R226, -0x100, RZ ;  /* 0xffffff00e2005810 */ /* 0x000fe20007f5e0ff */
[----:B------:R-:W-:Y:S04]  /*6020*/  RED.E.ADD.F32.FTZ.RN.STRONG.GPU [R6.64], R61 ;  /* 0x0000003d0600798e */ /* 0x000fe8000c10e786 */
[----:B------:R-:W-:Y:S01]  /*6030*/  LDSM.16.MT88.4 R8, [R184] ;  /* 0x00000000b808783b */ /* 0x000fe20000004200 */
[----:B------:R-:W-:Y:S01]  /*6040*/  @P5 IMAD.MOV.U32 R226, RZ, RZ, R0 ;  /* 0x000000ffffe25224 */ /* 0x000fe200078e0000 */
[C---:B------:R-:W-:Y:S02]  /*6050*/  IADD3 R0, R184.reuse, -0x4000, RZ ;  /* 0xffffc000b8007810 */ /* 0x040fe40007ffe0ff */
[----:B------:R-:W-:Y:S02]  /*6060*/  LDSM.16.MT88.4 R64, [R185+0x10800] ;  /* 0x01080000b940783b */ /* 0x000fe40000004200 */
        /* <DEDUP_REMOVED lines=55> */
[----:B------:R-:W2:Y:S04]  /*63e0*/  LDL R170, [R1+0xc] ;  /* 0x00000c0001aa7983 */ /* 0x000ea80000100800 */
        /* <DEDUP_REMOVED lines=117> */
.L_x_125:
        /* <DEDUP_REMOVED lines=15> */
.L_x_126:
[----:B------:R-:W2:Y:S04]  /*6c30*/  LDL R0, [R1+0x18] ;  /* 0x0000180001007983 */ /* 0x000ea80000100800 */
[----:B------:R-:W3:Y:S01]  /*6c40*/  LDL.64 R52, [R1] ;  /* 0x0000000001347983 */ /* 0x000ee20000100a00 */
[C---:B------:R-:W-:Y:S01]  /*6c50*/  IMAD.SHL.U32 R10, R236.reuse, 0x40, RZ ;  /* 0x00000040ec0a7824 */ /* 0x040fe200078e00ff */
[--C-:B------:R-:W-:Y:S01]  /*6c60*/  SHF.R.S32.HI R3, RZ, 0x1f, R216.reuse ;  /* 0x0000001fff037819 */ /* 0x100fe200000114d8 */
[----:B------:R-:W-:Y:S01]  /*6c70*/  IMAD.MOV.U32 R2, RZ, RZ, R216 ;  /* 0x000000ffff027224 */ /* 0x000fe200078e00d8 */
[----:B------:R-:W1:Y:S01]  /*6c80*/  S2R R11, SR_TID.X ;  /* 0x00000000000b7919 */ /* 0x000e620000002100 */
[----:B------:R-:W-:Y:S01]  /*6c90*/  IMAD R20, R236, -0x40, R227 ;  /* 0xffffffc0ec147824 */ /* 0x000fe200078e02e3 */
[----:B------:R-:W-:Y:S01]  /*6ca0*/  SHF.R.S32.HI R22, RZ, 0x1f, R10 ;  /* 0x0000001fff167819 */ /* 0x000fe2000001140a */
[----:B------:R-:W-:Y:S01]  /*6cb0*/  IMAD.WIDE.U32 R4, R10, c[0x0][0x3a0], R2 ;  /* 0x0000e8000a047a25 */ /* 0x000fe200078e0002 */
[----:B------:R-:W-:Y:S01]  /*6cc0*/  BSSY B0, `(.L_x_127) ;  /* 0x0000027000007945 */ /* 0x000fe20003800000 */
[----:B------:R-:W-:Y:S01]  /*6cd0*/  IADD3 R21, R216, 0x40, RZ ;  /* 0x00000040d8157810 */ /* 0x000fe20007ffe0ff */
[----:B------:R-:W-:Y:S02]  /*6ce0*/  BAR.SYNC.DEFER_BLOCKING 0x0 ;  /* 0x0000000000007b1d */ /* 0x000fe40000010000 */
[----:B------:R-:W-:-:S02]  /*6cf0*/  IADD3 R4, P0, R6, R4, RZ ;  /* 0x0000000406047210 */ /* 0x000fc40007f1e0ff */
[----:B-1----:R-:W-:-:S04]  /*6d00*/  SHF.R.S32.HI R7, RZ, 0x1f, R11 ;  /* 0x0000001fff077819 */ /* 0x002fc8000001140b */
[----:B------:R-:W-:Y:S01]  /*6d10*/  LEA.HI R7, R7, R11, RZ, 0x3 ;  /* 0x0000000b07077211 */ /* 0x000fe200078f18ff */
[----:B--2---:R-:W-:Y:S02]  /*6d20*/  IMAD.SHL.U32 R8, R0, 0x2, RZ ;  /* 0x0000000200087824 */ /* 0x004fe400078e00ff */
[----:B------:R-:W-:Y:S01]  /*6d30*/  IMAD R0, R22, c[0x0][0x3a0], RZ ;  /* 0x0000e80016007a24 */ /* 0x000fe200078e02ff */
[----:B---3--:R-:W-:Y:S02]  /*6d40*/  SHF.R.S32.HI R23, RZ, 0x1f, R52 ;  /* 0x0000001fff177819 */ /* 0x008fe40000011434 */
[----:B------:R1:W2:Y:S01]  /*6d50*/  LDS.128 R32, [R8+0xd000] ;  /* 0x00d0000008207984 */ /* 0x0002a20000000c00 */
[----:B------:R-:W-:-:S03]  /*6d60*/  IMAD R0, R10, c[0x0][0x3a4], R0 ;  /* 0x0000e9000a007a24 */ /* 0x000fc600078e0200 */
[----:B------:R1:W3:Y:S01]  /*6d70*/  LDS.128 R28, [R8+0xf000] ;  /* 0x00f00000081c7984 */ /* 0x0002e20000000c00 */
[----:B------:R-:W-:Y:S01]  /*6d80*/  IMAD R6, R23, c[0x0][0x3b8], RZ ;  /* 0x0000ee0017067a24 */ /* 0x000fe200078e02ff */
[----:B------:R-:W-:Y:S02]  /*6d90*/  IADD3.X R5, R9, R5, R0, P0, !PT ;  /* 0x0000000509057210 */ /* 0x000fe400007fe400 */
[----:B------:R1:W4:Y:S01]  /*6da0*/  LDS.128 R40, [R8+0x10000] ;  /* 0x0100000008287984 */ /* 0x0003220000000c00 */
[----:B------:R-:W-:Y:S01]  /*6db0*/  SHF.R.S32.HI R0, RZ, 0x3, R7 ;  /* 0x00000003ff007819 */ /* 0x000fe20000011407 */
[----:B------:R-:W-:Y:S02]  /*6dc0*/  IMAD R6, R52, c[0x0][0x3bc], R6 ;  /* 0x0000ef0034067a24 */ /* 0x000fe400078e0206 */
[----:B------:R1:W1:Y:S01]  /*6dd0*/  LDS.128 R48, [R8+0x11000] ;  /* 0x0110000008307984 */ /* 0x0002620000000c00 */
[----:B------:R-:W-:Y:S01]  /*6de0*/  ISETP.GE.AND P3, PT, R0, R20, PT ;  /* 0x000000140000720c */ /* 0x000fe20003f66270 */
[----:B------:R-:W-:Y:S01]  /*6df0*/  IMAD.WIDE.U32 R4, R52, c[0x0][0x3b8], R4 ;  /* 0x0000ee0034047a25 */ /* 0x000fe200078e0004 */
[----:B------:R-:W-:Y:S01]  /*6e00*/  SHF.R.S32.HI R27, RZ, 0x1f, R0 ;  /* 0x0000001fff1b7819 */ /* 0x000fe20000011400 */
[----:B------:R1:W1:Y:S02]  /*6e10*/  LDS.128 R36, [R8+0x12000] ;  /* 0x0120000008247984 */ /* 0x0002640000000c00 */
[----:B------:R-:W-:-:S02]  /*6e20*/  IMAD.IADD R11, R6, 0x1, R5 ;  /* 0x00000001060b7824 */ /* 0x000fc400078e0205 */
[----:B------:R1:W1:Y:S06]  /*6e30*/  LDS.128 R44, [R8+0x13000] ;  /* 0x01300000082c7984 */ /* 0x00026c0000000c00 */
[----:B------:R-:W-:Y:S05]  /*6e40*/  @P3 BRA `(.L_x_128) ;  /* 0x000000e000003947 */ /* 0x000fea0003800000 */
[----:B------:R-:W-:Y:S01]  /*6e50*/  ISETP.GE.AND P1, PT, R216, c[0x0][0x220], PT ;  /* 0x00008800d8007a0c */ /* 0x000fe20003f26270 */
[----:B------:R-:W-:Y:S01]  /*6e60*/  LDS.128 R16, [R8+0xe000] ;  /* 0x00e0000008107984 */ /* 0x000fe20000000c00 */
[----:B------:R-:W-:Y:S01]  /*6e70*/  MOV R7, R11 ;  /* 0x0000000b00077202 */ /* 0x000fe20000000f00 */
[----:B------:R-:W-:Y:S01]  /*6e80*/  IMAD.MOV.U32 R6, RZ, RZ, R4 ;  /* 0x000000ffff067224 */ /* 0x000fe200078e0004 */
[----:B------:R-:W-:Y:S01]  /*6e90*/  ISETP.GE.AND P0, PT, R21, c[0x0][0x220], PT ;  /* 0x0000880015007a0c */ /* 0x000fe20003f06270 */
[----:B------:R-:W-:-:S08]  /*6ea0*/  IMAD R26, R27, c[0x0][0x3a0], RZ ;  /* 0x0000e8001b1a7a24 */ /* 0x000fd000078e02ff */
[----:B------:R4:W3:Y:S02]  /*6eb0*/  @!P1 LDS.128 R12, [R8+0xc000] ;  /* 0x00c00000080c9984 */ /* 0x0008e40000000c00 */
[----:B-1--4-:R-:W-:-:S04]  /*6ec0*/  IMAD.WIDE.U32 R8, R0, c[0x0][0x3a0], R6 ;  /* 0x0000e80000087a25 */ /* 0x012fc800078e0006 */
[----:B------:R-:W-:-:S04]  /*6ed0*/  IMAD R6, R0, c[0x0][0x3a4], R26 ;  /* 0x0000e90000067a24 */ /* 0x000fc800078e021a */
[----:B------:R-:W-:Y:S01]  /*6ee0*/  IMAD.IADD R7, R6, 0x1, R9 ;  /* 0x0000000106077824 */ /* 0x000fe200078e0209 */
[----:B------:R-:W-:-:S04]  /*6ef0*/  LEA R6, P2, R8, c[0x0][0x340], 0x1 ;  /* 0x0000d00008067a11 */ /* 0x000fc800078408ff */
[----:B------:R-:W-:-:S05]  /*6f00*/  LEA.HI.X R7, R8, c[0x0][0x344], R7, 0x1, P2 ;  /* 0x0000d10008077a11 */ /* 0x000fca00010f0c07 */
[----:B---3--:R1:W-:Y:S04]  /*6f10*/  @!P1 STG.E.128 [R6.64], R12 ;  /* 0x0000000c06009986 */ /* 0x0083e8000c101d06 */
[----:B------:R1:W-:Y:S02]  /*6f20*/  @!P0 STG.E.128 [R6.64+0x80], R16 ;  /* 0x0000801006008986 */ /* 0x0003e4000c101d06 */
.L_x_128:
[----:B------:R-:W-:Y:S05]  /*6f30*/  BSYNC B0 ;  /* 0x0000000000007941 */ /* 0x000fea0003800000 */
.L_x_127:
[----:B-1----:R-:W-:Y:S01]  /*6f40*/  IADD3 R6, R0, 0x20, RZ ;  /* 0x0000002000067810 */ /* 0x002fe20007ffe0ff */
[----:B------:R-:W-:Y:S03]  /*6f50*/  BSSY B0, `(.L_x_129) ;  /* 0x0000011000007945 */ /* 0x000fe60003800000 */
[----:B------:R-:W-:-:S13]  /*6f60*/  ISETP.GE.AND P2, PT, R6, R20, PT ;  /* 0x000000140600720c */ /* 0x000fda0003f46270 */
[----:B------:R-:W-:Y:S05]  /*6f70*/  @P2 BRA `(.L_x_130) ;  /* 0x000000e000002947 */ /* 0x000fea0003800000 */
[----:B------:R-:W-:Y:S02]  /*6f80*/  IADD3 R5, P0, R0, 0x20, RZ ;  /* 0x0000002000057810 */ /* 0x000fe40007f1e0ff */
[----:B------:R-:W-:Y:S02]  /*6f90*/  MOV R7, R11 ;  /* 0x0000000b00077202 */ /* 0x000fe40000000f00 */
[----:B------:R-:W-:Y:S01]  /*6fa0*/  ISETP.GE.AND P1, PT, R216, c[0x0][0x220], PT ;  /* 0x00008800d8007a0c */ /* 0x000fe20003f26270 */
[----:B------:R-:W-:Y:S01]  /*6fb0*/  IMAD.X R6, RZ, RZ, R27, P0 ;  /* 0x000000ffff067224 */ /* 0x000fe200000e061b */
[----:B------:R-:W-:-:S03]  /*6fc0*/  ISETP.GE.AND P0, PT, R21, c[0x0][0x220], PT ;  /* 0x0000880015007a0c */ /* 0x000fc60003f06270 */
[----:B------:R-:W-:Y:S02]  /*6fd0*/  IMAD R8, R6, c[0x0][0x3a0], RZ ;  /* 0x0000e80006087a24 */ /* 0x000fe400078e02ff */
[----:B------:R-:W-:-:S04]  /*6fe0*/  IMAD.MOV.U32 R6, RZ, RZ, R4 ;  /* 0x000000ffff067224 */ /* 0x000fc800078e0004 */
[----:B------:R-:W-:-:S04]  /*6ff0*/  IMAD.WIDE.U32 R6, R5, c[0x0][0x3a0], R6 ;  /* 0x0000e80005067a25 */ /* 0x000fc800078e0006 */
[----:B------:R-:W-:Y:S01]  /*7000*/  IMAD R5, R5, c[0x0][0x3a4], R8 ;  /* 0x0000e90005057a24 */ /* 0x000fe200078e0208 */
[----:B------:R-:W-:-:S03]  /*7010*/  LEA R4, P4, R6, c[0x0][0x340], 0x1 ;  /* 0x0000d00006047a11 */ /* 0x000fc600078808ff */
[----:B------:R-:W-:-:S05]  /*7020*/  IMAD.IADD R5, R5, 0x1, R7 ;  /* 0x0000000105057824 */ /* 0x000fca00078e0207 */
[----:B------:R-:W-:-:S05]  /*7030*/  LEA.HI.X R5, R6, c[0x0][0x344], R5, 0x1, P4 ;  /* 0x0000d10006057a11 */ /* 0x000fca00020f0c05 */
[----:B--2---:R1:W-:Y:S04]  /*7040*/  @!P1 STG.E.128 [R4.64], R32 ;  /* 0x0000002004009986 */ /* 0x0043e8000c101d06 */
[----:B---3--:R1:W-:Y:S02]  /*7050*/  @!P0 STG.E.128 [R4.64+0x80], R28 ;  /* 0x0000801c04008986 */ /* 0x0083e4000c101d06 */
.L_x_130:
[----:B------:R-:W-:Y:S05]  /*7060*/  BSYNC B0 ;  /* 0x0000000000007941 */ /* 0x000fea0003800000 */
.L_x_129:
        /* <DEDUP_REMOVED lines=12> */
[----:B------:R-:W-:Y:S01]  /*7130*/  IMAD.MOV.U32 R4, RZ, RZ, R2 ;  /* 0x000000ffff047224 */ /* 0x000fe200078e0002 */
[----:B------:R-:W-:Y:S01]  /*7140*/  ISETP.GE.AND P1, PT, R216, c[0x0][0x220], PT ;  /* 0x00008800d8007a0c */ /* 0x000fe20003f26270 */
[----:B------:R-:W-:Y:S01]  /*7150*/  IMAD R9, R27, c[0x0][0x3a8], RZ ;  /* 0x0000ea001b097a24 */ /* 0x000fe200078e02ff */
[----:B------:R-:W-:Y:S01]  /*7160*/  ISETP.GE.AND P0, PT, R21, c[0x0][0x220], PT ;  /* 0x0000880015007a0c */ /* 0x000fe20003f06270 */
[----:B------:R-:W-:-:S04]  /*7170*/  IMAD.WIDE.U32 R6, R0, c[0x0][0x3a8], R4 ;  /* 0x0000ea0000067a25 */ /* 0x000fc800078e0004 */
[----:B------:R-:W-:-:S04]  /*7180*/  IMAD R4, R0, c[0x0][0x3ac], R9 ;  /* 0x0000eb0000047a24 */ /* 0x000fc800078e0209 */
[----:B------:R-:W-:Y:S01]  /*7190*/  IMAD.IADD R5, R4, 0x1, R7 ;  /* 0x0000000104057824 */ /* 0x000fe200078e0207 */
[----:B------:R-:W-:-:S04]  /*71a0*/  LEA R4, P3, R6, c[0x0][0x348], 0x1 ;  /* 0x0000d20006047a11 */ /* 0x000fc800078608ff */
[----:B------:R-:W-:-:S05]  /*71b0*/  LEA.HI.X R5, R6, c[0x0][0x34c], R5, 0x1, P3 ;  /* 0x0000d30006057a11 */ /* 0x000fca00018f0c05 */
[----:B----4-:R1:W-:Y:S04]  /*71c0*/  @!P1 STG.E.128 [R4.64], R40 ;  /* 0x0000002804009986 */ /* 0x0103e8000c101d06 */
[----:B------:R1:W-:Y:S02]  /*71d0*/  @!P0 STG.E.128 [R4.64+0x80], R36 ;  /* 0x0000802404008986 */ /* 0x0003e4000c101d06 */
.L_x_132:
[----:B------:R-:W-:Y:S05]  /*71e0*/  BSYNC B0 ;  /* 0x0000000000007941 */ /* 0x000fea0003800000 */
.L_x_131:
        /* <DEDUP_REMOVED lines=14> */
.L_x_103:
[----:B------:R-:W-:Y:S05]  /*72d0*/  BSYNC B1 ;  /* 0x0000000000017941 */ /* 0x000fea0003800000 */
.L_x_89:
        /* <DEDUP_REMOVED lines=9> */
.L_x_133:
[----:B------:R-:W-:Y:S05]  /*7370*/  EXIT ;  /* 0x000000000000794d */ /* 0x000fea0003800000 */
.L_x_135:
        /* <DEDUP_REMOVED lines=16> */
.L_x_1065:


//--------------------- .text._ZN5flash44flash_bwd_dq_dk_dv_loop_seqk_parallel_kernelI23Flash_bwd_kernel_traitsILi128ELi64ELi128ELi8ELi2ELi4ELi2ELb0ELb0EN7cutlass10bfloat16_tE19Flash_kernel_traitsILi128ELi64ELi128ELi8ES3_EELb0ELb1ELb0ELb0ELb0ELb0ELb0EEEvNS_16Flash_bwd_paramsE --------------------------
	.section	.text._ZN5flash44flash_bwd_dq_dk_dv_loop_seqk_parallel_kernelI23Flash_bwd_kernel_traitsILi128ELi64ELi128ELi8ELi2ELi4ELi2ELb0ELb0EN7cutlass10bfloat16_tE19Flash_kernel_traitsILi128ELi64ELi128ELi8ES3_EELb0ELb1ELb0ELb0ELb0ELb0ELb0EEEvNS_16Flash_bwd_paramsE,"ax",@progbits
	.sectioninfo	@"SHI_REGISTERS=255"
	.align	128
        .global         _ZN5flash44flash_bwd_dq_dk_dv_loop_seqk_parallel_kernelI23Flash_bwd_kernel_traitsILi128ELi64ELi128ELi8ELi2ELi4ELi2ELb0ELb0EN7cutlass10bfloat16_tE19Flash_kernel_traitsILi128ELi64ELi128ELi8ES3_EELb0ELb1ELb0ELb0ELb0ELb0ELb0EEEvNS_16Flash_bwd_paramsE
        .type           _ZN5flash44flash_bwd_dq_dk_dv_loop_seqk_parallel_kernelI23Flash_bwd_kernel_traitsILi128ELi64ELi128ELi8ELi2ELi4ELi2ELb0ELb0EN7cutlass10bfloat16_tE19Flash_kernel_traitsILi128ELi64ELi128ELi8ES3_EELb0ELb1ELb0ELb0ELb0ELb0ELb0EEEvNS_16Flash_bwd_paramsE,@function
        .size           _ZN5flash44flash_bwd_dq_dk_dv_loop_seqk_parallel_kernelI23Flash_bwd_kernel_traitsILi128ELi64ELi128ELi8ELi2ELi4ELi2ELb0ELb0EN7cutlass10bfloat16_tE19Flash_kernel_traitsILi128ELi64ELi128ELi8ES3_EELb0ELb1ELb0ELb0ELb0ELb0ELb0EEEvNS_16Flash_bwd_paramsE,(.L_x_1066 - _ZN5flash44flash_bwd_dq_dk_dv_loop_seqk_parallel_kernelI23Flash_bwd_kernel_traitsILi128ELi64ELi128ELi8ELi2ELi4ELi2ELb0ELb0EN7cutlass10bfloat16_tE19Flash_kernel_traitsILi128ELi64ELi128ELi8ES3_EELb0ELb1ELb0ELb0ELb0ELb0ELb0EEEvNS_16Flash_bwd_paramsE)
        .other          _ZN5flash44flash_bwd_dq_dk_dv_loop_seqk_parallel_kernelI23Flash_bwd_kernel_traitsILi128ELi64ELi128ELi8ELi2ELi4ELi2ELb0ELb0EN7cutlass10bfloat16_tE19Flash_kernel_traitsILi128ELi64ELi128ELi8ES3_EELb0ELb1ELb0ELb0ELb0ELb0ELb0EEEvNS_16Flash_bwd_paramsE,@"STO_CUDA_ENTRY STV_DEFAULT"
_ZN5flash44flash_bwd_dq_dk_dv_loop_seqk_parallel_kernelI23Flash_bwd_kernel_traitsILi128ELi64ELi128ELi8ELi2ELi4ELi2ELb0ELb0EN7cutlass10bfloat16_tE19Flash_kernel_traitsILi128ELi64ELi128ELi8ES3_EELb0ELb1ELb0ELb0ELb0ELb0ELb0EEEvNS_16Flash_bwd_paramsE:
.text._ZN5flash44flash_bwd_dq_dk_dv_loop_seqk_parallel_kernelI23Flash_bwd_kernel_traitsILi128ELi64ELi128ELi8ELi2ELi4ELi2ELb0ELb0EN7cutlass10bfloat16_tE19Flash_kernel_traitsILi128ELi64ELi128ELi8ES3_EELb0ELb1ELb0ELb0ELb0ELb0ELb0EEEvNS_16Flash_bwd_paramsE:
[----:B------:R-:W-:Y:S02]  /*0000*/  MOV R1, c[0x0][0x28] ;  /* 0x00000a0000017a02 */ /* 0x000fe40000000f00 */
[----:B------:R-:W1:Y:S01]  /*0010*/  S2UR UR20, SR_CTAID.X ;  /* 0x00000000001479c3 */ /* 0x000e620000002500 */
[----:B------:R-:W-:Y:S01]  /*0020*/  ULDC UR4, c[0x0][0x218] ;  /* 0x0000860000047ab9 */ /* 0x000fe20000000800 */
[----:B------:R-:W-:Y:S01]  /*0030*/  IADD3 R1, R1, -0x30, RZ ;  /* 0xffffffd001017810 */ /* 0x000fe20007ffe0ff */
[----:B------:R-:W-:-:S04]  /*0040*/  UIADD3 UR5, UR4, 0x7f, URZ ;  /* 0x0000007f04057890 */ /* 0x000fc8000fffe03f */
[----:B------:R-:W-:-:S04]  /*0050*/  USHF.R.S32.HI UR4, URZ, 0x1f, UR5 ;  /* 0x0000001f3f047899 */ /* 0x000fc80008011405 */
[----:B------:R-:W-:-:S04]  /*0060*/  ULEA.HI UR4, UR4, UR5, URZ, 0x7 ;  /* 0x0000000504047291 */ /* 0x000fc8000f8f383f */
[----:B------:R-:W-:-:S04]  /*0070*/  USHF.R.S32.HI UR4, URZ, 0x7, UR4 ;  /* 0x000000073f047899 */ /* 0x000fc80008011404 */
[----:B-1----:R-:W-:-:S06]  /*0080*/  UISETP.GE.AND UP0, UPT, UR20, UR4, UPT ;  /* 0x000000041400728c */ /* 0x002fcc000bf06270 */
[----:B------:R-:W-:-:S13]  /*0090*/  PLOP3.LUT P0, PT, PT, PT, UP0, 0x80, 0x0 ;  /* 0x000000000000781c */ /* 0x000fda0003f0f008 */
[----:B------:R-:W-:Y:S05]  /*00a0*/  @P0 EXIT ;  /* 0x000000000000094d */ /* 0x000fea0003800000 */
[----:B------:R-:W1:Y:S01]  /*00b0*/  S2R R13, SR_TID.X ;  /* 0x00000000000d7919 */ /* 0x000e620000002100 */
[----:B------:R-:W2:Y:S01]  /*00c0*/  S2UR UR33, SR_CTAID.Y ;  /* 0x00000000002179c3 */ /* 0x000ea20000002600 */
[----:B------:R-:W-:Y:S01]  /*00d0*/  ULDC UR14, c[0x0][0x224] ;  /* 0x00008900000e7ab9 */ /* 0x000fe20000000800 */
[----:B------:R-:W-:Y:S01]  /*00e0*/  IMAD.MOV.U32 R226, RZ, RZ, -0x10 ;  /* 0xfffffff0ffe27424 */ /* 0x000fe200078e00ff */
[----:B------:R-:W-:Y:S02]  /*00f0*/  USHF.R.S32.HI UR5, URZ, 0x1f, UR14 ;  /* 0x0000001f3f057899 */ /* 0x000fe4000801140e */
[----:B------:R-:W-:Y:S02]  /*0100*/  ULDC.U8 UR7, c[0x0][0x328] ;  /* 0x0000ca0000077ab9 */ /* 0x000fe40000000000 */
[----:B------:R-:W-:Y:S01]  /*0110*/  UISETP.NE.AND UP5, UPT, UR7, URZ, UPT ;  /* 0x0000003f0700728c */ /* 0x000fe2000bfa5270 */
[----:B------:R-:W3:Y:S01]  /*0120*/  S2UR UR35, SR_CTAID.Z ;  /* 0x00000000002379c3 */ /* 0x000ee20000002700 */
[----:B------:R-:W-:-:S02]  /*0130*/  ULDC UR46, c[0x0][0x22c] ;  /* 0x00008b00002e7ab9 */ /* 0x000fc40000000800 */
[----:B------:R-:W-:Y:S02]  /*0140*/  ULDC UR36, c[0x0][0x1c0] ;  /* 0x0000700000247ab9 */ /* 0x000fe40000000800 */
[----:B------:R-:W-:Y:S02]  /*0150*/  ULDC UR10, c[0x0][0x1c0] ;  /* 0x00007000000a7ab9 */ /* 0x000fe40000000800 */
[----:B------:R-:W-:Y:S01]  /*0160*/  UIMAD.WIDE UR36, UR46, UR36, URZ ;  /* 0x000000242e2472a5 */ /* 0x000fe2000f8e023f */
[----:B------:R-:W4:Y:S01]  /*0170*/  S2UR UR60, SR_CTAID.X ;  /* 0x00000000003c79c3 */ /* 0x000f220000002500 */
[----:B------:R-:W-:Y:S02]  /*0180*/  UMOV UR6, 0x80 ;  /* 0x0000008000067882 */ /* 0x000fe40000000000 */
[----:B------:R-:W-:Y:S02]  /*0190*/  ULDC UR4, c[0x0][0x210] ;  /* 0x0000840000047ab9 */ /* 0x000fe40000000800 */
[----:B------:R-:W-:Y:S01]  /*01a0*/  ULDC UR55, c[0x0][0x234] ;  /* 0x00008d0000377ab9 */ /* 0x000fe20000000800 */
[----:B-1----:R-:W-:Y:S01]  /*01b0*/  SHF.R.S32.HI R12, RZ, 0x1f, R13 ;  /* 0x0000001fff0c7819 */ /* 0x002fe2000001140d */
[----:B--2---:R-:W-:-:S02]  /*01c0*/  UIMAD.WIDE.U32 UR44, UR33, UR14, URZ ;  /* 0x0000000e212c72a5 */ /* 0x004fc4000f8e003f */
[----:B------:R-:W-:Y:S01]  /*01d0*/  USHF.L.U32 UR14, UR33, 0x7, URZ ;  /* 0x00000007210e7899 */ /* 0x000fe2000800063f */
[CC--:B------:R-:W-:Y:S01]  /*01e0*/  LEA.HI R4, R12.reuse, R13.reuse, RZ, 0x5 ;  /* 0x0000000d0c047211 */ /* 0x0c0fe200078f28ff */
[----:B------:R-:W-:Y:S01]  /*01f0*/  ULDC UR11, c[0x0][0x1c0] ;  /* 0x00007000000b7ab9 */ /* 0x000fe20000000800 */
[----:B------:R-:W-:Y:S01]  /*0200*/  LEA.HI R8, R12, R13, RZ, 0x4 ;  /* 0x0000000d0c087211 */ /* 0x000fe200078f20ff */
[----:B------:R-:W-:Y:S01]  /*0210*/  ULDC UR9, c[0x0][0x1c0] ;  /* 0x0000700000097ab9 */ /* 0x000fe20000000800 */
[--C-:B------:R-:W-:Y:S01]  /*0220*/  SHF.R.S32.HI R5, RZ, 0x5, R4.reuse ;  /* 0x00000005ff057819 */ /* 0x100fe20000011404 */
[----:B---3--:R-:W-:Y:S01]  /*0230*/  UIMAD UR47, UR35, UR46, URZ ;  /* 0x0000002e232f72a4 */ /* 0x008fe2000f8e023f */
[----:B------:R-:W-:Y:S01]  /*0240*/  SHF.R.S32.HI R0, RZ, 0x1f, R4 ;  /* 0x0000001fff007819 */ /* 0x000fe20000011404 */
[----:B------:R-:W-:Y:S01]  /*0250*/  UIMAD UR46, UR46, UR10, URZ ;  /* 0x0000000a2e2e72a4 */ /* 0x000fe2000f8e023f */
[-C--:B------:R-:W-:Y:S01]  /*0260*/  LEA.HI R2, R4, R5.reuse, RZ, 0x1 ;  /* 0x0000000504027211 */ /* 0x080fe200078f08ff */
[----:B------:R-:W-:Y:S01]  /*0270*/  UIMAD UR55, UR6, UR4, UR55 ;  /* 0x00000004063772a4 */ /* 0x000fe2000f8e0237 */
[----:B------:R-:W-:Y:S01]  /*0280*/  LEA.HI R0, R0, R5, RZ, 0x2 ;  /* 0x0000000500007211 */ /* 0x000fe200078f10ff */
[----:B------:R-:W-:Y:S01]  /*0290*/  UIMAD UR52, UR5, UR33, URZ ;  /* 0x00000021053472a4 */ /* 0x000fe2000f8e023f */
[----:B------:R-:W-:Y:S01]  /*02a0*/  SHF.R.S32.HI R6, RZ, 0x4, R8 ;  /* 0x00000004ff067819 */ /* 0x000fe20000011408 */
[----:B------:R-:W-:Y:S01]  /*02b0*/  UIMAD UR4, UR33, UR9, UR35 ;  /* 0x00000009210472a4 */ /* 0x000fe2000f8e0223 */
[----:B------:R-:W-:Y:S01]  /*02c0*/  LOP3.LUT R0, R0, 0xfffffffc, RZ, 0xc0, !PT ;  /* 0xfffffffc00007812 */ /* 0x000fe200078ec0ff */
[----:B------:R-:W-:Y:S01]  /*02d0*/  @!UP5 UIMAD UR5, UR33, UR11, UR35 ;  /* 0x0000000b2105d2a4 */ /* 0x000fe2000f8e0223 */
[----:B------:R-:W-:Y:S01]  /*02e0*/  LOP3.LUT R2, R2, 0xfffffffe, RZ, 0xc0, !PT ;  /* 0xfffffffe02027812 */ /* 0x000fe200078ec0ff */
[----:B------:R-:W-:Y:S01]  /*02f0*/  USHF.L.U32 UR41, UR46, 0x6, URZ ;  /* 0x000000062e297899 */ /* 0x000fe2000800063f */
[----:B------:R-:W-:Y:S01]  /*0300*/  LEA.HI R3, R8, R6, RZ, 0x1 ;  /* 0x0000000608037211 */ /* 0x000fe200078f08ff */
[C---:B------:R-:W-:Y:S01]  /*0310*/  IMAD.IADD R10, R5.reuse, 0x1, -R0 ;  /* 0x00000001050a7824 */ /* 0x040fe200078e0a00 */
[----:B------:R-:W-:Y:S01]  /*0320*/  LEA.HI R16, R12, R13, RZ, 0x2 ;  /* 0x0000000d0c107211 */ /* 0x000fe200078f10ff */
[----:B------:R-:W-:Y:S01]  /*0330*/  IMAD.IADD R220, R5, 0x1, -R2 ;  /* 0x0000000105dc7824 */ /* 0x000fe200078e0a02 */
[----:B------:R-:W-:Y:S01]  /*0340*/  LOP3.LUT R0, R3, 0xfffffffe, RZ, 0xc0, !PT ;  /* 0xfffffffe03007812 */ /* 0x000fe200078ec0ff */
[----:B------:R-:W-:Y:S01]  /*0350*/  ULDC UR49, c[0x0][0x214] ;  /* 0x0000850000317ab9 */ /* 0x000fe20000000800 */
[--C-:B------:R-:W-:Y:S01]  /*0360*/  SHF.R.S32.HI R5, RZ, 0x2, R16.reuse ;  /* 0x00000002ff057819 */ /* 0x100fe20000011410 */
[----:B------:R-:W-:Y:S01]  /*0370*/  ULDC UR56, c[0x0][0x1c8] ;  /* 0x0000720000387ab9 */ /* 0x000fe20000000800 */
[----:B------:R-:W-:Y:S01]  /*0380*/  SHF.R.S32.HI R2, RZ, 0x1f, R16 ;  /* 0x0000001fff027819 */ /* 0x000fe20000011410 */
[----:B------:R-:W-:Y:S01]  /*0390*/  IMAD.IADD R9, R6, 0x1, -R0 ;  /* 0x0000000106097824 */ /* 0x000fe200078e0a00 */
[----:B------:R-:W-:Y:S01]  /*03a0*/  LOP3.LUT R3, R4, 0xffffffe0, RZ, 0xc0, !PT ;  /* 0xffffffe004037812 */ /* 0x000fe200078ec0ff */
[----:B------:R-:W-:Y:S01]  /*03b0*/  ULDC.U8 UR8, c[0x0][0x3d0] ;  /* 0x0000f40000087ab9 */ /* 0x000fe20000000000 */
[----:B------:R-:W-:Y:S01]  /*03c0*/  LEA.HI R0, R2, R5, RZ, 0x3 ;  /* 0x0000000502007211 */ /* 0x000fe200078f18ff */
[----:B------:R-:W-:Y:S01]  /*03d0*/  ULDC UR50, c[0x0][0x224] ;  /* 0x0000890000327ab9 */ /* 0x000fe20000000800 */
[----:B------:R-:W-:Y:S01]  /*03e0*/  LEA.HI R6, R12, R13, RZ, 0x3 ;  /* 0x0000000d0c067211 */ /* 0x000fe200078f18ff */
[----:B------:R-:W-:Y:S01]  /*03f0*/  @UP5 UIMAD UR54, UR33, UR49, URZ ;  /* 0x00000031213652a4 */ /* 0x000fe2000f8e023f */
[----:B------:R-:W-:Y:S01]  /*0400*/  LOP3.LUT R2, R0, 0xfffffff8, RZ, 0xc0, !PT ;  /* 0xfffffff800027812 */ /* 0x000fe200078ec0ff */
[----:B------:R-:W-:Y:S01]  /*0410*/  IMAD.IADD R0, R13, 0x1, -R3 ;  /* 0x000000010d007824 */ /* 0x000fe200078e0a03 */
[----:B------:R-:W-:Y:S01]  /*0420*/  LOP3.LUT R4, R6, 0xfffffff8, RZ, 0xc0, !PT ;  /* 0xfffffff806047812 */ /* 0x000fe200078ec0ff */
[----:B------:R-:W-:-:S02]  /*0430*/  ULDC.64 UR12, c[0x0][0x118] ;  /* 0x00004600000c7ab9 */ /* 0x000fc40000000a00 */
[----:B------:R-:W-:Y:S01]  /*0440*/  IMAD.IADD R7, R5, 0x1, -R2 ;  /* 0x0000000105077824 */ /* 0x000fe200078e0a02 */
[----:B------:R-:W-:Y:S01]  /*0450*/  SHF.R.S32.HI R2, RZ, 0x1f, R0 ;  /* 0x0000001fff027819 */ /* 0x000fe20000011400 */
[----:B------:R-:W-:Y:S02]  /*0460*/  UMOV UR61, 0x4 ;  /* 0x00000004003d7882 */ /* 0x000fe40000000000 */
[----:B------:R-:W-:Y:S01]  /*0470*/  ULOP3.LUT UR56, UR35, UR56, URZ, 0x3c, !UPT ;  /* 0x0000003823387292 */ /* 0x000fe2000f8e3c3f */
[----:B------:R-:W-:Y:S01]  /*0480*/  LEA.HI R15, R2, R0, RZ, 0x2 ;  /* 0x00000000020f7211 */ /* 0x000fe200078f10ff */
[----:B------:R-:W-:Y:S01]  /*0490*/  USHF.R.S32.HI UR57, URZ, 0x1f, UR35 ;  /* 0x0000001f3f397899 */ /* 0x000fe20008011423 */
[----:B------:R-:W-:Y:S01]  /*04a0*/  LOP3.LUT R2, R8, 0xfffffff0, RZ, 0xc0, !PT ;  /* 0xfffffff008027812 */ /* 0x000fe200078ec0ff */
[----:B------:R-:W-:Y:S01]  /*04b0*/  UISETP.NE.AND UP6, UPT, UR8, URZ, UPT ;  /* 0x0000003f0800728c */ /* 0x000fe2000bfc5270 */
[----:B------:R-:W-:Y:S01]  /*04c0*/  SHF.R.S32.HI R0, RZ, 0x3, R6 ;  /* 0x00000003ff007819 */ /* 0x000fe20000011406 */
[----:B------:R-:W-:-:S02]  /*04d0*/  USHF.R.S32.HI UR59, URZ, 0x1f, UR33 ;  /* 0x0000001f3f3b7899 */ /* 0x000fc40008011421 */
[C---:B------:R-:W-:Y:S01]  /*04e0*/  IMAD.IADD R2, R13.reuse, 0x1, -R2 ;  /* 0x000000010d027824 */ /* 0x040fe200078e0a02 */
[----:B------:R-:W-:Y:S01]  /*04f0*/  USHF.R.S32.HI UR58, URZ, 0x1f, UR35 ;  /* 0x0000001f3f3a7899 */ /* 0x000fe20008011423 */
[----:B------:R-:W-:Y:S01]  /*0500*/  IMAD.SHL.U32 R3, R0, 0x40, RZ ;  /* 0x0000004000037824 */ /* 0x000fe200078e00ff */
[----:B------:R-:W-:Y:S01]  /*0510*/  UIMAD.WIDE.U32 UR42, UR36, UR44, URZ ;  /* 0x0000002c242a72a5 */ /* 0x000fe2000f8e003f */
[----:B------:R-:W-:Y:S01]  /*0520*/  IMAD.IADD R0, R13, 0x1, -R4 ;  /* 0x000000010d007824 */ /* 0x000fe200078e0a04 */
[----:B------:R-:W-:Y:S01]  /*0530*/  SHF.R.S32.HI R4, RZ, 0x1f, R2 ;  /* 0x0000001fff047819 */ /* 0x000fe20000011402 */
[----:B------:R-:W-:Y:S01]  /*0540*/  UIMAD UR51, UR37, UR44, URZ ;  /* 0x0000002c253372a4 */ /* 0x000fe2000f8e023f */
[----:B------:R-:W-:Y:S01]  /*0550*/  LOP3.LUT R3, R3, 0x1c0, RZ, 0xc0, !PT ;  /* 0x000001c003037812 */ /* 0x000fe200078ec0ff */
[----:B------:R-:W-:Y:S01]  /*0560*/  IMAD.SHL.U32 R234, R0, 0x8, RZ ;  /* 0x0000000800ea7824 */ /* 0x000fe200078e00ff */
[----:B------:R-:W-:Y:S01]  /*0570*/  LEA.HI R11, R4, R2, RZ, 0x3 ;  /* 0x00000002040b7211 */ /* 0x000fe200078f18ff */
[----:B------:R-:W-:Y:S01]  /*0580*/  USHF.R.S32.HI UR53, URZ, 0x1f, UR47 ;  /* 0x0000001f3f357899 */ /* 0x000fe2000801142f */
[----:B------:R-:W-:Y:S01]  /*0590*/  SHF.R.U32.HI R4, RZ, 0x3, R3 ;  /* 0x00000003ff047819 */ /* 0x000fe20000011603 */
[----:B------:R-:W-:Y:S01]  /*05a0*/  UIMAD UR50, UR4, UR50, URZ ;  /* 0x00000032043272a4 */ /* 0x000fe2000f8e023f */
[----:B------:R-:W-:Y:S01]  /*05b0*/  LOP3.LUT R5, R3, 0x38, R234, 0xf8, !PT ;  /* 0x0000003803057812 */ /* 0x000fe200078ef8ea */
[----:B------:R-:W-:Y:S01]  /*05c0*/  @!UP5 UIMAD UR49, UR5, UR49, URZ ;  /* 0x000000310531d2a4 */ /* 0x000fe2000f8e023f */
[----:B------:R-:W-:Y:S01]  /*05d0*/  LOP3.LUT R3, R11, 0xfffffff8, RZ, 0xc0, !PT ;  /* 0xfffffff80b037812 */ /* 0x000fe200078ec0ff */
[----:B------:R-:W-:Y:S01]  /*05e0*/  USHF.R.S32.HI UR48, URZ, 0x1f, UR41 ;  /* 0x0000001f3f307899 */ /* 0x000fe20008011429 */
[C---:B------:R-:W-:Y:S01]  /*05f0*/  LOP3.LUT P4, RZ, R0.reuse, 0x2, RZ, 0xc0, !PT ;  /* 0x0000000200ff7812 */ /* 0x040fe2000788c0ff */
[----:B------:R-:W-:Y:S01]  /*0600*/  UMOV UR40, 0xffffc000 ;  /* 0xffffc00000287882 */ /* 0x000fe20000000000 */
[C---:B------:R-:W-:Y:S01]  /*0610*/  LOP3.LUT P3, RZ, R0.reuse, 0x4, RZ, 0xc0, !PT ;  /* 0x0000000400ff7812 */ /* 0x040fe2000786c0ff */
[----:B------:R-:W-:Y:S01]  /*0620*/  IMAD.SHL.U32 R0, R0, 0x40, RZ ;  /* 0x0000004000007824 */ /* 0x000fe200078e00ff */
[----:B------:R-:W-:Y:S01]  /*0630*/  LOP3.LUT R249, R5, R4, RZ, 0x3c, !PT ;  /* 0x0000000405f97212 */ /* 0x000fe200078e3cff */
[----:B------:R-:W-:Y:S01]  /*0640*/  IMAD.IADD R14, R2, 0x1, -R3 ;  /* 0x00000001020e7824 */ /* 0x000fe200078e0a03 */
[----:B------:R-:W-:Y:S01]  /*0650*/  LEA.HI R2, R12, R13, RZ, 0x6 ;  /* 0x0000000d0c027211 */ /* 0x000fe200078f30ff */
[----:B------:R-:W-:Y:S01]  /*0660*/  IMAD.SHL.U32 R3, R10, 0x10, RZ ;  /* 0x000000100a037824 */ /* 0x000fe200078e00ff */
[----:B------:R-:W-:Y:S01]  /*0670*/  LOP3.LUT R0, R0, 0x1c0, RZ, 0xc0, !PT ;  /* 0x000001c000007812 */ /* 0x000fe200078ec0ff */
[----:B------:R-:W-:Y:S01]  /*0680*/  IMAD.SHL.U32 R5, R9, 0x200, RZ ;  /* 0x0000020009057824 */ /* 0x000fe200078e00ff */
[----:B------:R-:W-:-:S02]  /*0690*/  LOP3.LUT R4, R7, 0x1, RZ, 0xc0, !PT ;  /* 0x0000000107047812 */ /* 0x000fc400078ec0ff */
[----:B------:R-:W-:Y:S02]  /*06a0*/  SHF.R.S32.HI R2, RZ, 0x6, R2 ;  /* 0x00000006ff027819 */ /* 0x000fe40000011402 */
[C---:B------:R-:W-:Y:S02]  /*06b0*/  LOP3.LUT R211, R0.reuse, 0x8, R6, 0xf8, !PT ;  /* 0x0000000800d37812 */ /* 0x040fe400078ef806 */
[----:B------:R-:W-:Y:S01]  /*06c0*/  LOP3.LUT R3, R0, 0x30, R3, 0xf8, !PT ;  /* 0x0000003000037812 */ /* 0x000fe200078ef803 */
[C---:B------:R-:W-:Y:S01]  /*06d0*/  IMAD R249, R2.reuse, 0x200, R249 ;  /* 0x0000020002f97824 */ /* 0x040fe200078e02f9 */
[----:B------:R-:W-:Y:S01]  /*06e0*/  SHF.R.U32.HI R206, RZ, 0x3, R0 ;  /* 0x00000003ffce7819 */ /* 0x000fe20000011600 */
[----:B------:R-:W-:Y:S01]  /*06f0*/  IMAD R0, R2, 0x800, R5 ;  /* 0x0000080002007824 */ /* 0x000fe200078e0205 */
[----:B------:R-:W-:Y:S02]  /*0700*/  ISETP.NE.U32.AND P0, PT, R4, 0x1, PT ;  /* 0x000000010400780c */ /* 0x000fe40003f05070 */
[----:B------:R-:W-:-:S02]  /*0710*/  LOP3.LUT R211, R211, R206, RZ, 0x3c, !PT ;  /* 0x000000ced3d37212 */ /* 0x000fc400078e3cff */
[----:B------:R-:W-:Y:S01]  /*0720*/  LOP3.LUT R4, R3, 0x8, R6, 0xf8, !PT ;  /* 0x0000000803047812 */ /* 0x000fe200078ef806 */
[----:B------:R-:W-:Y:S01]  /*0730*/  IMAD.SHL.U32 R3, R9, 0x20, RZ ;  /* 0x0000002009037824 */ /* 0x000fe200078e00ff */
[----:B------:R-:W-:Y:S01]  /*0740*/  R2P PR, R7, 0x6 ;  /* 0x0000000607007804 */ /* 0x000fe20000000000 */
[----:B------:R-:W-:Y:S01]  /*0750*/  IMAD.IADD R211, R0, 0x1, R211 ;  /* 0x0000000100d37824 */ /* 0x000fe200078e02d3 */
[----:B------:R-:W-:Y:S01]  /*0760*/  LOP3.LUT R206, R5, R4, R206, 0xf6, !PT ;  /* 0x0000000405ce7212 */ /* 0x000fe200078ef6ce */
[----:B------:R-:W-:Y:S01]  /*0770*/  IMAD.SHL.U32 R6, R2, 0x8, RZ ;  /* 0x0000000802067824 */ /* 0x000fe200078e00ff */
[----:B------:R-:W-:Y:S01]  /*0780*/  LOP3.LUT R0, R3, 0x20, RZ, 0xc0, !PT ;  /* 0x0000002003007812 */ /* 0x000fe200078ec0ff */
[----:B------:R-:W-:Y:S01]  /*0790*/  IMAD.SHL.U32 R4, R7, 0x40, RZ ;  /* 0x0000004007047824 */ /* 0x000fe200078e00ff */
[----:B------:R-:W-:Y:S01]  /*07a0*/  LOP3.LUT R3, R16, 0x7ffffffc, RZ, 0xc0, !PT ;  /* 0x7ffffffc10037812 */ /* 0x000fe200078ec0ff */
[----:B------:R-:W-:Y:S01]  /*07b0*/  IMAD.SHL.U32 R2, R2, 0x20, RZ ;  /* 0x0000002002027824 */ /* 0x000fe200078e00ff */
[----:B------:R-:W-:Y:S01]  /*07c0*/  LOP3.LUT R205, R0, 0x18, R6, 0xf8, !PT ;  /* 0x0000001800cd7812 */ /* 0x000fe200078ef806 */
[----:B------:R-:W-:Y:S01]  /*07d0*/  IMAD.U32 R6, RZ, RZ, UR14 ;  /* 0x0000000eff067e24 */ /* 0x000fe2000f8e00ff */
[----:B------:R-:W-:Y:S01]  /*07e0*/  LEA.HI R0, R12, R13, RZ, 0x7 ;  /* 0x0000000d0c007211 */ /* 0x000fe200078f38ff */
[C---:B------:R-:W-:Y:S01]  /*07f0*/  IMAD.IADD R3, R13.reuse, 0x1, -R3 ;  /* 0x000000010d037824 */ /* 0x040fe200078e0a03 */
[----:B------:R-:W-:Y:S01]  /*0800*/  SEL R226, R226, 0x10, !P0 ;  /* 0x00000010e2e27807 */ /* 0x000fe20004000000 */
[----:B------:R-:W-:Y:S01]  /*0810*/  IMAD.SHL.U32 R13, R13, 0x2, RZ ;  /* 0x000000020d0d7824 */ /* 0x000fe200078e00ff */
[----:B------:R-:W-:Y:S01]  /*0820*/  SHF.R.S32.HI R0, RZ, 0x7, R0 ;  /* 0x00000007ff007819 */ /* 0x000fe20000011400 */
[----:B------:R-:W-:Y:S01]  /*0830*/  IMAD.SHL.U32 R3, R3, 0x2, RZ ;  /* 0x0000000203037824 */ /* 0x000fe200078e00ff */
[----:B------:R-:W-:Y:S01]  /*0840*/  IADD3 R240, R234, 0x40, RZ ;  /* 0x00000040eaf07810 */ /* 0x000fe20007ffe0ff */
[----:B------:R-:W-:-:S02]  /*0850*/  IMAD.SHL.U32 R211, R211, 0x2, RZ ;  /* 0x00000002d3d37824 */ /* 0x000fc400078e00ff */
[--C-:B------:R-:W-:Y:S02]  /*0860*/  IMAD R8, R10, 0x400, R3.reuse ;  /* 0x000004000a087824 */ /* 0x100fe400078e0203 */
[C---:B------:R-:W-:Y:S02]  /*0870*/  IMAD R6, R0.reuse, 0x1000, R3 ;  /* 0x0000100000067824 */ /* 0x040fe400078e0203 */
[----:B------:R-:W-:Y:S01]  /*0880*/  IMAD.SHL.U32 R3, R0, 0x8, RZ ;  /* 0x0000000800037824 */ /* 0x000fe200078e00ff */
[----:B------:R-:W-:Y:S01]  /*0890*/  LOP3.LUT R0, R4, 0x1c0, RZ, 0xc0, !PT ;  /* 0x000001c004007812 */ /* 0x000fe200078ec0ff */
[----:B------:R-:W-:Y:S01]  /*08a0*/  IMAD R6, R220, 0x400, R6 ;  /* 0x00000400dc067824 */ /* 0x000fe200078e0206 */
[----:B------:R-:W-:Y:S01]  /*08b0*/  LOP3.LUT R4, R2, 0x6, R13, 0xf8, !PT ;  /* 0x0000000602047812 */ /* 0x000fe200078ef80d */
[----:B------:R-:W-:Y:S01]  /*08c0*/  IMAD.SHL.U32 R206, R206, 0x2, RZ ;  /* 0x00000002cece7824 */ /* 0x000fe200078e00ff */
[----:B------:R-:W-:Y:S02]  /*08d0*/  LOP3.LUT R5, R0, 0x20, R2, 0xf8, !PT ;  /* 0x0000002000057812 */ /* 0x000fe400078ef802 */
[----:B------:R-:W-:Y:S01]  /*08e0*/  LOP3.LUT R3, R3, 0x8, RZ, 0xc0, !PT ;  /* 0x0000000803037812 */ /* 0x000fe200078ec0ff */
[----:B------:R1:W-:Y:S01]  /*08f0*/  STL [R1+0x14], R4 ;  /* 0x0000140401007387 */ /* 0x0003e20000100800 */
[----:B------:R-:W-:-:S04]  /*0900*/  SHF.R.U32.HI R2, RZ, 0x3, R0 ;  /* 0x00000003ff027819 */ /* 0x000fc80000011600 */
[----:B------:R-:W-:Y:S02]  /*0910*/  LOP3.LUT R5, R5, R2, RZ, 0x3c, !PT ;  /* 0x0000000205057212 */ /* 0x000fe400078e3cff */
[----:B------:R-:W-:Y:S02]  /*0920*/  LOP3.LUT R0, R2, R0, R3, 0x1e, !PT ;  /* 0x0000000002007212 */ /* 0x000fe400078e1e03 */
[----:B------:R-:W-:Y:S01]  /*0930*/  SHF.R.S32.HI R2, RZ, 0x2, R15 ;  /* 0x00000002ff027819 */ /* 0x000fe2000001140f */
[----:B------:R-:W-:Y:S02]  /*0940*/  IMAD.IADD R224, R5, 0x1, R6 ;  /* 0x0000000105e07824 */ /* 0x000fe400078e0206 */
[----:B------:R-:W-:Y:S02]  /*0950*/  IMAD.IADD R8, R8, 0x1, R0 ;  /* 0x0000000108087824 */ /* 0x000fe400078e0200 */
[----:B------:R-:W-:Y:S02]  /*0960*/  IMAD R10, R220, 0x10, R2 ;  /* 0x00000010dc0a7824 */ /* 0x000fe400078e0202 */
[----:B------:R-:W-:Y:S01]  /*0970*/  IMAD.SHL.U32 R0, R11, 0x40, RZ ;  /* 0x000000400b007824 */ /* 0x000fe200078e00ff */
[----:B------:R-:W-:Y:S01]  /*0980*/  LEA R8, R8, 0xc000, 0x1 ;  /* 0x0000c00008087811 */ /* 0x000fe200078e08ff */
[----:B------:R-:W-:Y:S01]  /*0990*/  IMAD.SHL.U32 R224, R224, 0x2, RZ ;  /* 0x00000002e0e07824 */ /* 0x000fe200078e00ff */
[----:B------:R-:W-:Y:S01]  /*09a0*/  IADD3 R2, R10, -0x40, RZ ;  /* 0xffffffc00a027810 */ /* 0x000fe20007ffe0ff */
[----:B------:R-:W-:Y:S01]  /*09b0*/  STL [R1+0x20], R10 ;  /* 0x0000200a01007387 */ /* 0x000fe20000100800 */
[----:B------:R-:W-:Y:S01]  /*09c0*/  LOP3.LUT R0, R0, 0xfffffe00, RZ, 0xc0, !PT ;  /* 0xfffffe0000007812 */ /* 0x000fe200078ec0ff */
[----:B------:R-:W-:Y:S01]  /*09d0*/  IMAD.SHL.U32 R5, R9, 0x8, RZ ;  /* 0x0000000809057824 */ /* 0x000fe200078e00ff */
[----:B------:R-:W-:Y:S01]  /*09e0*/  SHF.R.S32.HI R6, RZ, 0x1f, R2 ;  /* 0x0000001fff067819 */ /* 0x000fe20000011402 */
[----:B------:R-:W-:-:S02]  /*09f0*/  IMAD.IADD R227, R224, 0x1, R226 ;  /* 0x00000001e0e37824 */ /* 0x000fc400078e02e2 */
[----:B-1----:R-:W-:Y:S01]  /*0a00*/  IMAD.SHL.U32 R4, R9, 0x10, RZ ;  /* 0x0000001009047824 */ /* 0x002fe200078e00ff */
[----:B------:R-:W-:Y:S01]  /*0a10*/  SHF.L.U64.HI R2, R2, 0x2, R6 ;  /* 0x0000000202027819 */ /* 0x000fe20000010206 */
[----:B------:R-:W-:Y:S01]  /*0a20*/  IMAD R220, R220, 0x400, R0 ;  /* 0x00000400dcdc7824 */ /* 0x000fe200078e0200 */
[----:B------:R-:W-:Y:S02]  /*0a30*/  IADD3 R9, R8, 0x420, RZ ;  /* 0x0000042008097810 */ /* 0x000fe40007ffe0ff */
[----:B------:R-:W-:Y:S01]  /*0a40*/  LOP3.LUT R7, R3, 0x10, R4, 0xf8, !PT ;  /* 0x0000001003077812 */ /* 0x000fe200078ef804 */
[----:B------:R-:W-:Y:S01]  /*0a50*/  IMAD.SHL.U32 R3, R14, 0x40, RZ ;  /* 0x000000400e037824 */ /* 0x000fe200078e00ff */
[----:B------:R1:W-:Y:S01]  /*0a60*/  STL [R1+0x10], R2 ;  /* 0x0000100201007387 */ /* 0x0003e20000100800 */
[----:B------:R-:W-:-:S03]  /*0a70*/  @P1 IADD3 R9, R8, 0x3e0, RZ ;  /* 0x000003e008091810 */ /* 0x000fc60007ffe0ff */
[----:B------:R-:W-:Y:S01]  /*0a80*/  LOP3.LUT R3, R3, 0x1c0, RZ, 0xc0, !PT ;  /* 0x000001c003037812 */ /* 0x000fe200078ec0ff */
[----:B------:R-:W-:Y:S03]  /*0a90*/  STL [R1+0x8], R8 ;  /* 0x0000080801007387 */ /* 0x000fe60000100800 */
[----:B------:R-:W-:Y:S02]  /*0aa0*/  SHF.R.U32.HI R4, RZ, 0x3, R3 ;  /* 0x00000003ff047819 */ /* 0x000fe40000011603 */
[----:B------:R-:W-:Y:S02]  /*0ab0*/  LOP3.LUT R5, R3, 0x8, R5, 0xf8, !PT ;  /* 0x0000000803057812 */ /* 0x000fe400078ef805 */
[----:B------:R-:W-:Y:S02]  /*0ac0*/  LOP3.LUT R205, R4, R205, R3, 0x1e, !PT ;  /* 0x000000cd04cd7212 */ /* 0x000fe400078e1e03 */
[----:B------:R-:W-:-:S02]  /*0ad0*/  LOP3.LUT R5, R5, R4, RZ, 0x3c, !PT ;  /* 0x0000000405057212 */ /* 0x000fc400078e3cff */
[----:B------:R-:W-:-:S03]  /*0ae0*/  LOP3.LUT R205, R205, R0, RZ, 0xfc, !PT ;  /* 0x00000000cdcd7212 */ /* 0x000fc600078efcff */
[----:B------:R-:W-:Y:S01]  /*0af0*/  IMAD.IADD R220, R220, 0x1, R5 ;  /* 0x00000001dcdc7824 */ /* 0x000fe200078e0205 */
[----:B------:R-:W-:Y:S02]  /*0b00*/  LEA R205, R205, 0xc000, 0x1 ;  /* 0x0000c000cdcd7811 */ /* 0x000fe400078e08ff */
[----:B-1----:R-:W-:-:S04]  /*0b10*/  LOP3.LUT R2, R4, R7, R3, 0x1e, !PT ;  /* 0x0000000704027212 */ /* 0x002fc800078e1e03 */
[----:B------:R-:W-:Y:S01]  /*0b20*/  LOP3.LUT R217, R2, R0, RZ, 0xfc, !PT ;  /* 0x0000000002d97212 */ /* 0x000fe200078efcff */
[----:B------:R-:W-:Y:S02]  /*0b30*/  IMAD.MOV.U32 R2, RZ, RZ, 0x20 ;  /* 0x00000020ff027424 */ /* 0x000fe400078e00ff */
[----:B------:R-:W-:-:S03]  /*0b40*/  IMAD.MOV.U32 R0, RZ, RZ, 0x40 ;  /* 0x00000040ff007424 */ /* 0x000fc600078e00ff */
[----:B------:R-:W-:Y:S02]  /*0b50*/  SEL R212, R2, 0xffffffe0, !P4 ;  /* 0xffffffe002d47807 */ /* 0x000fe40006000000 */
[----:B------:R-:W-:Y:S02]  /*0b60*/  SEL R213, R0, 0xffffffc0, !P3 ;  /* 0xffffffc000d57807 */ /* 0x000fe40005800000 */
[----:B------:R-:W-:Y:S01]  /*0b70*/  SEL R2, R2, 0xffffffe0, !P1 ;  /* 0xffffffe002027807 */ /* 0x000fe20004800000 */
[C---:B------:R-:W-:Y:S01]  /*0b80*/  IMAD.IADD R212, R211.reuse, 0x1, R212 ;  /* 0x00000001d3d47824 */ /* 0x040fe200078e02d4 */
[----:B------:R-:W-:Y:S01]  /*0b90*/  SEL R0, R0, 0xffffffc0, !P2 ;  /* 0xffffffc000007807 */ /* 0x000fe20005000000 */
[----:B------:R-:W-:Y:S02]  /*0ba0*/  IMAD.IADD R214, R211, 0x1, R213 ;  /* 0x00000001d3d67824 */ /* 0x000fe400078e02d5 */
[----:B------:R-:W-:Y:S02]  /*0bb0*/  IMAD.IADD R225, R224, 0x1, R2 ;  /* 0x00000001e0e17824 */ /* 0x000fe400078e0202 */
[----:B------:R-:W-:-:S02]  /*0bc0*/  IMAD.IADD R10, R2, 0x1, R8 ;  /* 0x00000001020a7824 */ /* 0x000fc400078e0208 */
[----:B------:R-:W-:Y:S02]  /*0bd0*/  IMAD.IADD R2, R8, 0x1, R0 ;  /* 0x0000000108027824 */ /* 0x000fe400078e0200 */
[----:B------:R-:W-:Y:S01]  /*0be0*/  IMAD.IADD R213, R213, 0x1, R212 ;  /* 0x00000001d5d57824 */ /* 0x000fe200078e02d4 */
[----:B------:R-:W-:Y:S01]  /*0bf0*/  STL [R1+0x18], R10 ;  /* 0x0000180a01007387 */ /* 0x000fe20000100800 */
[----:B------:R-:W-:-:S03]  /*0c00*/  IMAD.IADD R226, R226, 0x1, R225 ;  /* 0x00000001e2e27824 */ /* 0x000fc600078e02e1 */
[----:B------:R1:W-:Y:S04]  /*0c10*/  STL [R1+0xc], R2 ;  /* 0x00000c0201007387 */ /* 0x0003e80000100800 */
[----:B------:R2:W-:Y:S01]  /*0c20*/  STL [R1+0x28], R9 ;  /* 0x0000280901007387 */ /* 0x0005e20000100800 */
[----:B-1----:R-:W-:Y:S02]  /*0c30*/  IMAD.IADD R2, R10, 0x1, R0 ;  /* 0x000000010a027824 */ /* 0x002fe400078e0200 */
[----:B------:R-:W-:-:S03]  /*0c40*/  IMAD.IADD R0, R0, 0x1, R9 ;  /* 0x0000000100007824 */ /* 0x000fc600078e0209 */
[----:B------:R2:W-:Y:S04]  /*0c50*/  STL [R1+0x1c], R2 ;  /* 0x00001c0201007387 */ /* 0x0005e80000100800 */
[----:B----4-:R2:W-:Y:S02]  /*0c60*/  STL [R1+0x24], R0 ;  /* 0x0000240001007387 */ /* 0x0105e40000100800 */
.L_x_206:
[----:B------:R-:W-:Y:S02]  /*0c70*/  ULDC.64 UR4, c[0x0][0x240] ;  /* 0x0000900000047ab9 */ /* 0x000fe40000000a00 */
[----:B------:R-:W-:Y:S02]  /*0c80*/  UISETP.NE.U32.AND UP1, UPT, URZ, UR4, UPT ;  /* 0x000000043f00728c */ /* 0x000fe4000bf25070 */
[----:B------:R-:W-:Y:S02]  /*0c90*/  USHF.L.U32 UR11, UR33, 0x2, URZ ;  /* 0x00000002210b7899 */ /* 0x000fe4000800063f */
[----:B------:R-:W-:-:S02]  /*0ca0*/  USHF.R.S32.HI UR39, URZ, 0x1f, UR33 ;  /* 0x0000001f3f277899 */ /* 0x000fc40008011421 */
[----:B------:R-:W-:Y:S02]  /*0cb0*/  UISETP.NE.AND.EX UP1, UPT, URZ, UR5, UPT, UP1 ;  /* 0x000000053f00728c */ /* 0x000fe4000bf25310 */
[----:B------:R-:W-:Y:S02]  /*0cc0*/  ULDC.64 UR8, c[0x0][0x250] ;  /* 0x0000940000087ab9 */ /* 0x000fe40000000a00 */
[----:B------:R-:W-:Y:S02]  /*0cd0*/  UISETP.NE.U32.AND UP3, UPT, URZ, UR8, UPT ;  /* 0x000000083f00728c */ /* 0x000fe4000bf65070 */
[----:B------:R-:W-:Y:S01]  /*0ce0*/  USHF.L.U64.HI UR10, UR33, 0x2, UR39 ;  /* 0x00000002210a7899 */ /* 0x000fe20008010227 */
[----:B------:R-:W-:Y:S01]  /*0cf0*/  PLOP3.LUT P2, PT, PT, PT, UP1, 0x80, 0x0 ;  /* 0x000000000000781c */ /* 0x000fe20003f4f018 */
[----:B------:R-:W-:Y:S02]  /*0d00*/  UIADD3 UR4, UP0, UR11, UR4, URZ ;  /* 0x000000040b047290 */ /* 0x000fe4000ff1e03f */
[----:B------:R-:W-:-:S02]  /*0d10*/  UISETP.NE.AND.EX UP3, UPT, URZ, UR9, UPT, UP3 ;  /* 0x000000093f00728c */ /* 0x000fc4000bf65330 */
[----:B------:R-:W-:Y:S02]  /*0d20*/  UIADD3.X UR5, UR10, UR5, URZ, UP0, !UPT ;  /* 0x000000050a057290 */ /* 0x000fe400087fe43f */
[----:B-123--:R-:W-:Y:S01]  /*0d30*/  IMAD.U32 R2, RZ, RZ, UR4 ;  /* 0x00000004ff027e24 */ /* 0x00efe2000f8e00ff */
[----:B------:R-:W-:Y:S01]  /*0d40*/  ULDC.U8 UR14, c[0x0][0x312] ;  /* 0x0000c480000e7ab9 */ /* 0x000fe20000000000 */
[----:B------:R-:W-:Y:S01]  /*0d50*/  PLOP3.LUT P0, PT, PT, PT, UP3, 0x80, 0x0 ;  /* 0x000000000000781c */ /* 0x000fe20003f0f038 */
[----:B------:R-:W-:Y:S01]  /*0d60*/  ULDC.64 UR6, c[0x0][0x248] ;  /* 0x0000920000067ab9 */ /* 0x000fe20000000a00 */
[----:B------:R-:W-:Y:S01]  /*0d70*/  IMAD.U32 R3, RZ, RZ, UR5 ;  /* 0x00000005ff037e24 */ /* 0x000fe2000f8e00ff */
[----:B------:R-:W-:Y:S02]  /*0d80*/  UISETP.NE.AND UP4, UPT, UR14, URZ, UPT ;  /* 0x0000003f0e00728c */ /* 0x000fe4000bf85270 */
[----:B------:R-:W-:Y:S02]  /*0d90*/  @UP3 UIADD3 UR4, UP0, UR11, UR8, URZ ;  /* 0x000000080b043290 */ /* 0x000fe4000ff1e03f */
[----:B------:R1:W2:Y:S01]  /*0da0*/  @P2 LDG.E R7, [R2.64] ;  /* 0x0000000c02072981 */ /* 0x0002a2000c1e1900 */
[----:B------:R-:W-:-:S02]  /*0db0*/  UISETP.EQ.U32.AND UP2, UPT, URZ, UR6, UPT ;  /* 0x000000063f00728c */ /* 0x000fc4000bf42070 */
[----:B------:R-:W-:Y:S01]  /*0dc0*/  @UP3 UIADD3.X UR5, UR10, UR9, URZ, UP0, !UPT ;  /* 0x000000090a053290 */ /* 0x000fe200087fe43f */
[----:B------:R1:W3:Y:S01]  /*0dd0*/  @P2 LDG.E R6, [R2.64+0x4] ;  /* 0x0000040c02062981 */ /* 0x0002e2000c1e1900 */
[----:B------:R-:W-:Y:S01]  /*0de0*/  MOV R4, UR4 ;  /* 0x0000000400047c02 */ /* 0x000fe20008000f00 */
[----:B------:R-:W-:-:S03]  /*0df0*/  UISETP.EQ.OR.EX UP2, UPT, URZ, UR7, !UP4, UP2 ;  /* 0x000000073f00728c */ /* 0x000fc6000e742720 */
[----:B------:R-:W-:Y:S01]  /*0e00*/  IMAD.U32 R5, RZ, RZ, UR5 ;  /* 0x00000005ff057e24 */ /* 0x000fe2000f8e00ff */
[----:B------:R-:W-:-:S04]  /*0e10*/  UIADD3 UR6, UP0, UR11, UR6, URZ ;  /* 0x000000060b067290 */ /* 0x000fc8000ff1e03f */
[----:B------:R-:W4:Y:S01]  /*0e20*/  @P0 LDG.E R4, [R4.64] ;  /* 0x0000000c04040981 */ /* 0x000f22000c1e1900 */
[----:B------:R-:W-:Y:S01]  /*0e30*/  PLOP3.LUT P1, PT, PT, PT, UP2, 0x80, 0x0 ;  /* 0x000000000000781c */ /* 0x000fe20003f2f028 */
[----:B------:R-:W-:Y:S01]  /*0e40*/  UIADD3.X UR7, UR10, UR7, URZ, UP0, !UPT ;  /* 0x000000070a077290 */ /* 0x000fe200087fe43f */
[----:B-1----:R-:W-:-:S05]  /*0e50*/  IMAD.U32 R2, RZ, RZ, UR6 ;  /* 0x00000006ff027e24 */ /* 0x002fca000f8e00ff */
[----:B------:R-:W-:-:S06]  /*0e60*/  MOV R3, UR7 ;  /* 0x0000000700037c02 */ /* 0x000fcc0008000f00 */
[----:B-----5:R-:W5:Y:S01]  /*0e70*/  @!P1 LDG.E R0, [R2.64] ;  /* 0x0000000c02009981 */ /* 0x020f62000c1e1900 */
[----:B------:R-:W-:Y:S02]  /*0e80*/  UMOV UR16, 0xffffffff ;  /* 0xffffffff00107882 */ /* 0x000fe40000000000 */
[----:B------:R-:W-:Y:S02]  /*0e90*/  UMOV UR21, URZ ;  /* 0x0000003f00157c82 */ /* 0x000fe40008000000 */
[----:B------:R-:W-:Y:S02]  /*0ea0*/  UMOV UR26, 0xffffffff ;  /* 0xffffffff001a7882 */ /* 0x000fe40000000000 */
[----:B------:R-:W-:Y:S01]  /*0eb0*/  ULDC UR6, c[0x0][0x218] ;  /* 0x0000860000067ab9 */ /* 0x000fe20000000800 */
[----:B--2---:R-:W1:Y:S08]  /*0ec0*/  @P2 R2UR UR16, R7 ;  /* 0x00000000071023c2 */ /* 0x004e7000000e0000 */
[----:B---3--:R-:W1:Y:S08]  /*0ed0*/  @P2 R2UR UR4, R6 ;  /* 0x00000000060423c2 */ /* 0x008e7000000e0000 */
[----:B----4-:R2:W3:Y:S01]  /*0ee0*/  @P0 R2UR UR21, R4 ;  /* 0x00000000041503c2 */ /* 0x0104e200000e0000 */
[----:B------:R-:W-:-:S04]  /*0ef0*/  ISETP.NE.U32.AND P0, PT, RZ, c[0x0][0x248], PT ;  /* 0x00009200ff007a0c */ /* 0x000fc80003f05070 */
[----:B------:R-:W-:Y:S01]  /*0f00*/  ISETP.NE.AND.EX P0, PT, RZ, c[0x0][0x24c], PT, P0 ;  /* 0x00009300ff007a0c */ /* 0x000fe20003f05300 */
[----:B-1----:R-:W-:Y:S02]  /*0f10*/  @UP1 UIADD3 UR25, UR4, -UR16, URZ ;  /* 0x8000001004191290 */ /* 0x002fe4000fffe03f */
[----:B-----5:R2:W1:Y:S05]  /*0f20*/  @!P1 R2UR UR26, R0 ;  /* 0x00000000001a93c2 */ /* 0x02046a00000e0000 */
[----:B------:R-:W-:-:S05]  /*0f30*/  @!UP1 ULDC UR25, c[0x0][0x214] ;  /* 0x0000850000199ab9 */ /* 0x000fca0000000800 */
[----:B------:R-:W-:Y:S05]  /*0f40*/  @!P0 BRA `(.L_x_136) ;  /* 0x0000007000008947 */ /* 0x000fea0003800000 */
[----:B---3--:R-:W-:-:S13]  /*0f50*/  PLOP3.LUT P0, PT, PT, PT, UP4, 0x80, 0x0 ;  /* 0x000000000000781c */ /* 0x008fda0003f0f048 */
[----:B--2---:R-:W2:Y:S04]  /*0f60*/  @P0 LDG.E R0, [R2.64+0x4] ;  /* 0x0000040c02000981 */ /* 0x004ea8000c1e1900 */
[----:B------:R-:W3:Y:S01]  /*0f70*/  @!P0 LDG.E R2, [R2.64] ;  /* 0x0000000c02028981 */ /* 0x000ee2000c1e1900 */
[----:B--2---:R-:W2:Y:S02]  /*0f80*/  @P0 R2UR UR4, R0 ;  /* 0x00000000000403c2 */ /* 0x004ea400000e0000 */
[----:B-12---:R-:W-:-:S11]  /*0f90*/  @UP4 UIADD3 UR6, UR4, -UR26, URZ ;  /* 0x8000001a04064290 */ /* 0x006fd6000fffe03f */
[----:B---3--:R1:W2:Y:S01]  /*0fa0*/  @!P0 R2UR UR6, R2 ;  /* 0x00000000020683c2 */ /* 0x0082a200000e0000 */
[----:B------:R-:W-:-:S07]  /*0fb0*/  DEPBAR.LE SB1, 0x0, {2} ;  /* 0x000090040000791a */ /* 0x000fce0000000000 */
.L_x_136:
[----:B---3--:R-:W-:Y:S02]  /*0fc0*/  ULDC.64 UR4, c[0x0][0x258] ;  /* 0x0000960000047ab9 */ /* 0x008fe40000000a00 */
[----:B------:R-:W-:-:S04]  /*0fd0*/  UISETP.NE.U32.AND UP2, UPT, URZ, UR4, UPT ;  /* 0x000000043f00728c */ /* 0x000fc8000bf45070 */
[----:B------:R-:W-:-:S06]  /*0fe0*/  UISETP.NE.AND.EX UP2, UPT, URZ, UR5, UPT, UP2 ;  /* 0x000000053f00728c */ /* 0x000fcc000bf45320 */
[----:B------:R-:W-:-:S05]  /*0ff0*/  PLOP3.LUT P0, PT, PT, PT, UP2, 0x80, 0x0 ;  /* 0x000000000000781c */ /* 0x000fca0003f0f028 */
[----:B------:R-:W-:-:S04]  /*1000*/  @UP2 UIADD3 UR4, UP0, UR11, UR4, URZ ;  /* 0x000000040b042290 */ /* 0x000fc8000ff1e03f */
[----:B------:R-:W-:Y:S02]  /*1010*/  @UP2 UIADD3.X UR5, UR10, UR5, URZ, UP0, !UPT ;  /* 0x000000050a052290 */ /* 0x000fe400087fe43f */
[----:B------:R-:W-:-:S04]  /*1020*/  IMAD.U32 R2, RZ, RZ, UR4 ;  /* 0x00000004ff027e24 */ /* 0x000fc8000f8e00ff */
[----:B------:R-:W-:Y:S01]  /*1030*/  IMAD.U32 R3, RZ, RZ, UR5 ;  /* 0x00000005ff037e24 */ /* 0x000fe2000f8e00ff */
[----:B------:R-:W-:-:S04]  /*1040*/  ULDC.64 UR4, c[0x0][0x268] ;  /* 0x00009a0000047ab9 */ /* 0x000fc80000000a00 */
[----:B--2---:R-:W2:Y:S01]  /*1050*/  @P0 LDG.E R0, [R2.64] ;  /* 0x0000000c02000981 */ /* 0x004ea2000c1e1900 */
[----:B------:R-:W-:Y:S02]  /*1060*/  @!UP2 UISETP.NE.U32.AND UP0, UPT, URZ, UR4, UPT ;  /* 0x000000043f00a28c */ /* 0x000fe4000bf05070 */
[----:B------:R-:W-:Y:S02]  /*1070*/  ULDC UR7, c[0x0][0x21c] ;  /* 0x0000870000077ab9 */ /* 0x000fe40000000800 */
[----:B------:R-:W-:Y:S02]  /*1080*/  @!UP2 UISETP.NE.AND.EX UP0, UPT, URZ, UR5, UPT, UP0 ;  /* 0x000000053f00a28c */ /* 0x000fe4000bf05300 */
[----:B------:R-:W-:Y:S02]  /*1090*/  USHF.L.U32 UR24, UR20, 0x7, URZ ;  /* 0x0000000714187899 */ /* 0x000fe4000800063f */
[----:B------:R-:W-:Y:S01]  /*10a0*/  @!UP2 USEL UR4, URZ, UR7, !UP0 ;  /* 0x000000073f04a287 */ /* 0x000fe2000c000000 */
[----:B--2---:R-:W2:Y:S02]  /*10b0*/  @P0 R2UR UR17, R0 ;  /* 0x00000000001103c2 */ /* 0x004ea400000e0000 */
[----:B--2---:R-:W-:-:S02]  /*10c0*/  @UP2 UIADD3 UR17, UR17, -UR21, URZ ;  /* 0x8000001511112290 */ /* 0x004fc4000fffe03f */
[----:B------:R-:W-:-:S04]  /*10d0*/  @!UP2 UIADD3 UR17, UR4, UR6, -UR21 ;  /* 0x000000060411a290 */ /* 0x000fc8000fffe815 */
[----:B------:R-:W-:-:S06]  /*10e0*/  UISETP.GT.AND UP0, UPT, UR17, UR24, UPT ;  /* 0x000000181100728c */ /* 0x000fcc000bf04270 */
[----:B------:R-:W-:-:S13]  /*10f0*/  PLOP3.LUT P0, PT, PT, PT, UP0, 0x80, 0x0 ;  /* 0x000000000000781c */ /* 0x000fda0003f0f008 */
[----:B------:R-:W-:Y:S05]  /*1100*/  @!P0 BRA `(.L_x_137) ;  /* 0x000096b000008947 */ /* 0x000fea0003800000 */
[----:B------:R-:W-:Y:S02]  /*1110*/  ULDC.64 UR4, c[0x0][0x190] ;  /* 0x0000640000047ab9 */ /* 0x000fe40000000a00 */
[----:B-1----:R-:W-:Y:S02]  /*1120*/  UISETP.NE.AND UP0, UPT, UR26, -0x1, UPT ;  /* 0xffffffff1a00788c */ /* 0x002fe4000bf05270 */
[----:B------:R-:W-:Y:S02]  /*1130*/  UIMAD.WIDE.U32 UR6, UR16, UR4, URZ ;  /* 0x00000004100672a5 */ /* 0x000fe4000f8e003f */
[----:B------:R-:W-:Y:S02]  /*1140*/  UIADD3 UR4, UR25, 0x3f, URZ ;  /* 0x0000003f19047890 */ /* 0x000fe4000fffe03f */
[----:B------:R-:W-:Y:S01]  /*1150*/  PLOP3.LUT P1, PT, PT, PT, UP0, 0x80, 0x0 ;  /* 0x000000000000781c */ /* 0x000fe20003f2f008 */
[----:B------:R-:W-:Y:S02]  /*1160*/  UISETP.NE.AND UP2, UPT, UR16, -0x1, UPT ;  /* 0xffffffff1000788c */ /* 0x000fe4000bf45270 */
[----:B------:R-:W-:-:S02]  /*1170*/  USHF.R.S32.HI UR10, URZ, 0x1f, UR4 ;  /* 0x0000001f3f0a7899 */ /* 0x000fc40008011404 */
[----:B------:R-:W-:Y:S02]  /*1180*/  ULDC.64 UR14, c[0x0][0x178] ;  /* 0x00005e00000e7ab9 */ /* 0x000fe40000000a00 */
[----:B------:R-:W-:Y:S02]  /*1190*/  ULEA.HI UR10, UR10, UR4, URZ, 0x6 ;  /* 0x000000040a0a7291 */ /* 0x000fe4000f8f303f */
[----:B------:R-:W-:Y:S02]  /*11a0*/  @UP0 UIADD3 UR11, UR21, UR26, URZ ;  /* 0x0000001a150b0290 */ /* 0x000fe4000fffe03f */
[----:B------:R-:W-:Y:S02]  /*11b0*/  ULDC.64 UR18, c[0x0][0x198] ;  /* 0x0000660000127ab9 */ /* 0x000fe40000000a00 */
[----:B------:R-:W-:Y:S02]  /*11c0*/  UIMAD UR22, UR39, UR14, URZ ;  /* 0x0000000e271672a4 */ /* 0x000fe4000f8e023f */
[----:B------:R-:W-:-:S02]  /*11d0*/  USHF.R.S32.HI UR34, URZ, 0x6, UR10 ;  /* 0x000000063f227899 */ /* 0x000fc4000801140a */
[----:B------:R-:W-:Y:S02]  /*11e0*/  UIMAD UR23, UR16, UR5, URZ ;  /* 0x00000005101772a4 */ /* 0x000fe4000f8e023f */
[----:B------:R-:W-:Y:S02]  /*11f0*/  ULOP3.LUT UR10, UR10, 0xffffffc0, URZ, 0xc0, !UPT ;  /* 0xffffffc00a0a7892 */ /* 0x000fe4000f8ec03f */
[----:B------:R-:W-:Y:S02]  /*1200*/  @UP0 UIMAD.WIDE.U32 UR4, UR11, UR18, URZ ;  /* 0x000000120b0402a5 */ /* 0x000fe4000f8e003f */
[----:B------:R-:W-:Y:S02]  /*1210*/  UIMAD.WIDE.U32 UR8, UR33, UR14, URZ ;  /* 0x0000000e210872a5 */ /* 0x000fe4000f8e003f */
[----:B------:R-:W-:Y:S02]  /*1220*/  UIMAD UR15, UR33, UR15, UR22 ;  /* 0x0000000f210f72a4 */ /* 0x000fe4000f8e0216 */
[----:B------:R-:W-:-:S02]  /*1230*/  UIADD3 UR14, UR10, -0x40, URZ ;  /* 0xffffffc00a0e7890 */ /* 0x000fc4000fffe03f */
[----:B------:R-:W-:Y:S02]  /*1240*/  UIADD3 UR32, UR9, UR15, URZ ;  /* 0x0000000f09207290 */ /* 0x000fe4000fffe03f */
[----:B------:R-:W-:Y:S02]  /*1250*/  @UP0 UIMAD UR28, UR11, UR19, UR5 ;  /* 0x000000130b1c02a4 */ /* 0x000fe4000f8e0205 */
[----:B------:R-:W-:Y:S02]  /*1260*/  USEL UR38, UR8, UR6, !UP2 ;  /* 0x0000000608267287 */ /* 0x000fe4000d000000 */
[----:B------:R-:W-:Y:S02]  /*1270*/  @UP2 UIADD3 UR32, UR7, UR23, URZ ;  /* 0x0000001707202290 */ /* 0x000fe4000fffe03f */
[----:B------:R-:W-:Y:S02]  /*1280*/  USHF.R.S32.HI UR31, URZ, 0x1f, UR14 ;  /* 0x0000001f3f1f7899 */ /* 0x000fe4000801140e */
[----:B------:R-:W-:Y:S01]  /*1290*/  @UP0 UMOV UR22, UR4 ;  /* 0x0000000400160c82 */ /* 0x000fe20008000000 */
[----:B------:R-:W-:Y:S05]  /*12a0*/  @P1 BRA `(.L_x_138) ;  /* 0x000000c000001947 */ /* 0x000fea0003800000 */
[----:B------:R-:W-:Y:S02]  /*12b0*/  USHF.R.S32.HI UR4, URZ, 0x1f, UR21 ;  /* 0x0000001f3f047899 */ /* 0x000fe40008011415 */
[----:B------:R-:W-:-:S02]  /*12c0*/  ULDC.64 UR6, c[0x0][0x198] ;  /* 0x0000660000067ab9 */ /* 0x000fc40000000a00 */
[----:B------:R-:W-:Y:S02]  /*12d0*/  UIMAD UR8, UR4, UR6, URZ ;  /* 0x00000006040872a4 */ /* 0x000fe4000f8e023f */
[----:B------:R-:W-:Y:S02]  /*12e0*/  UIMAD.WIDE.U32 UR4, UR21, UR6, URZ ;  /* 0x00000006150472a5 */ /* 0x000fe4000f8e003f */
[----:B------:R-:W-:-:S03]  /*12f0*/  UIMAD UR7, UR21, UR7, UR8 ;  /* 0x00000007150772a4 */ /* 0x000fc6000f8e0208 */
[----:B------:R-:W-:Y:S02]  /*1300*/  ULDC.64 UR8, c[0x0][0x180] ;  /* 0x0000600000087ab9 */ /* 0x000fe40000000a00 */
[----:B------:R-:W-:Y:S02]  /*1310*/  UIADD3 UR5, UR5, UR7, URZ ;  /* 0x0000000705057290 */ /* 0x000fe4000fffe03f */
[----:B------:R-:W-:Y:S02]  /*1320*/  UIMAD UR6, UR39, UR8, URZ ;  /* 0x00000008270672a4 */ /* 0x000fe4000f8e023f */
[----:B------:R-:W-:Y:S02]  /*1330*/  UIMAD.WIDE.U32 UR4, UR33, UR8, UR4 ;  /* 0x00000008210472a5 */ /* 0x000fe4000f8e0004 */
[----:B------:R-:W-:-:S04]  /*1340*/  UIMAD UR6, UR33, UR9, UR6 ;  /* 0x00000009210672a4 */ /* 0x000fc8000f8e0206 */
[----:B------:R-:W-:Y:S02]  /*1350*/  UIADD3 UR28, UR5, UR6, URZ ;  /* 0x00000006051c7290 */ /* 0x000fe4000fffe03f */
[----:B------:R-:W-:Y:S02]  /*1360*/  UMOV UR22, UR4 ;  /* 0x0000000400167c82 */ /* 0x000fe40008000000 */
.L_x_138:
[----:B------:R-:W-:Y:S02]  /*1370*/  @UP0 UIADD3 UR6, UR21, UR26, URZ ;  /* 0x0000001a15060290 */ /* 0x000fe4000fffe03f */
[----:B------:R-:W-:Y:S02]  /*1380*/  ULDC.64 UR8, c[0x0][0x1a0] ;  /* 0x0000680000087ab9 */ /* 0x000fe40000000a00 */
[----:B------:R-:W-:-:S04]  /*1390*/  @UP0 UIMAD.WIDE.U32 UR4, UR6, UR8, URZ ;  /* 0x00000008060402a5 */ /* 0x000fc8000f8e003f */
[----:B------:R-:W-:-:S03]  /*13a0*/  @UP0 UIMAD UR27, UR6, UR9, UR5 ;  /* 0x00000009061b02a4 */ /* 0x000fc6000f8e0205 */
[----:B------:R-:W-:Y:S01]  /*13b0*/  @UP0 UMOV UR23, UR4 ;  /* 0x0000000400170c82 */ /* 0x000fe20008000000 */
[----:B------:R-:W-:Y:S05]  /*13c0*/  @P1 BRA `(.L_x_139) ;  /* 0x000000c000001947 */ /* 0x000fea0003800000 */
[----:B------:R-:W-:Y:S02]  /*13d0*/  USHF.R.S32.HI UR4, URZ, 0x1f, UR21 ;  /* 0x0000001f3f047899 */ /* 0x000fe40008011415 */
[----:B------:R-:W-:Y:S02]  /*13e0*/  ULDC.64 UR6, c[0x0][0x1a0] ;  /* 0x0000680000067ab9 */ /* 0x000fe40000000a00 */
        /* <DEDUP_REMOVED lines=10> */
.L_x_139:
[----:B------:R-:W-:Y:S01]  /*1490*/  IABS R5, c[0x0][0x1c8] ;  /* 0x0000720000057a13 */ /* 0x000fe20000000000 */
[----:B------:R-:W-:Y:S01]  /*14a0*/  ULDC.64 UR6, c[0x0][0x370] ;  /* 0x0000dc0000067ab9 */ /* 0x000fe20000000a00 */
[----:B------:R-:W-:Y:S01]  /*14b0*/  IABS R4, UR35 ;  /* 0x0000002300047c13 */ /* 0x000fe20008000000 */
[----:B------:R-:W-:Y:S01]  /*14c0*/  @UP2 UIMAD.WIDE.U32 UR4, UR16, UR6, URZ ;  /* 0x00000006100422a5 */ /* 0x000fe2000f8e003f */
[----:B------:R-:W1:Y:S01]  /*14d0*/  I2F.RP R2, R5 ;  /* 0x0000000500027306 */ /* 0x000e620000209400 */
[----:B------:R-:W-:Y:S01]  /*14e0*/  ULDC UR8, c[0x0][0x224] ;  /* 0x0000890000087ab9 */ /* 0x000fe20000000800 */
[----:B------:R-:W-:Y:S01]  /*14f0*/  ISETP.NE.AND P2, PT, RZ, c[0x0][0x1c8], PT ;  /* 0x00007200ff007a0c */ /* 0x000fe20003f45270 */
[----:B------:R-:W-:Y:S02]  /*1500*/  @UP2 UIMAD UR30, UR16, UR7, UR5 ;  /* 0x00000007101e22a4 */ /* 0x000fe4000f8e0205 */
[----:B------:R-:W-:-:S02]  /*1510*/  USHF.R.S32.HI UR19, URZ, 0x1f, UR24 ;  /* 0x0000001f3f137899 */ /* 0x000fc40008011418 */
[----:B------:R-:W-:Y:S02]  /*1520*/  @UP2 UMOV UR29, UR4 ;  /* 0x00000004001d2c82 */ /* 0x000fe40008000000 */
[----:B------:R-:W-:Y:S02]  /*1530*/  ULDC.64 UR4, c[0x0][0x368] ;  /* 0x0000da0000047ab9 */ /* 0x000fe40000000a00 */
[----:B------:R-:W-:-:S04]  /*1540*/  @!UP2 UIMAD UR6, UR39, UR4, URZ ;  /* 0x000000042706a2a4 */ /* 0x000fc8000f8e023f */
[----:B------:R-:W-:Y:S01]  /*1550*/  @!UP2 UIMAD UR6, UR33, UR5, UR6 ;  /* 0x000000052106a2a4 */ /* 0x000fe2000f8e0206 */
[----:B-1----:R-:W1:Y:S01]  /*1560*/  MUFU.RCP R2, R2 ;  /* 0x0000000200027308 */ /* 0x002e620000001000 */
[----:B------:R-:W-:-:S04]  /*1570*/  @!UP2 UIMAD.WIDE.U32 UR4, UR33, UR4, URZ ;  /* 0x000000042104a2a5 */ /* 0x000fc8000f8e003f */
[----:B------:R-:W-:Y:S02]  /*1580*/  @!UP2 UIADD3 UR30, UR5, UR6, URZ ;  /* 0x00000006051ea290 */ /* 0x000fe4000fffe03f */
[----:B------:R-:W-:Y:S02]  /*1590*/  UIMAD UR6, UR37, UR16, URZ ;  /* 0x00000010250672a4 */ /* 0x000fe4000f8e023f */
[----:B------:R-:W-:Y:S02]  /*15a0*/  @!UP2 UMOV UR29, UR4 ;  /* 0x00000004001dac82 */ /* 0x000fe40008000000 */
[----:B------:R-:W-:Y:S02]  /*15b0*/  UIMAD UR4, UR39, UR8, UR52 ;  /* 0x00000008270472a4 */ /* 0x000fe4000f8e0234 */
[----:B------:R-:W-:Y:S02]  /*15c0*/  USHF.L.U32 UR8, UR33, 0x7, URZ ;  /* 0x0000000721087899 */ /* 0x000fe4000800063f */
[----:B------:R-:W-:Y:S01]  /*15d0*/  UIADD3 UR4, UR45, UR4, URZ ;  /* 0x000000042d047290 */ /* 0x000fe2000fffe03f */
[----:B-1----:R-:W-:-:S03]  /*15e0*/  IADD3 R2, R2, 0xffffffe, RZ ;  /* 0x0ffffffe02027810 */ /* 0x002fc60007ffe0ff */
[----:B------:R-:W-:Y:S01]  /*15f0*/  UIMAD UR4, UR36, UR4, UR51 ;  /* 0x00000004240472a4 */ /* 0x000fe2000f8e0233 */
[----:B------:R-:W1:Y:S03]  /*1600*/  F2I.FTZ.U32.TRUNC.NTZ R3, R2 ;  /* 0x0000000200037305 */ /* 0x000e66000021f000 */
[----:B------:R-:W-:Y:S02]  /*1610*/  UIADD3 UR11, UR43, UR4, URZ ;  /* 0x000000042b0b7290 */ /* 0x000fe4000fffe03f */
[----:B------:R-:W-:-:S04]  /*1620*/  UIMAD.WIDE.U32 UR4, UR36, UR16, URZ ;  /* 0x00000010240472a5 */ /* 0x000fc8000f8e003f */
[----:B------:R-:W-:Y:S02]  /*1630*/  @UP2 UIADD3 UR11, UR5, UR6, URZ ;  /* 0x00000006050b2290 */ /* 0x000fe4000fffe03f */
[----:B------:R-:W-:Y:S02]  /*1640*/  USEL UR18, UR42, UR4, !UP2 ;  /* 0x000000042a127287 */ /* 0x000fe4000d000000 */
[----:B------:R-:W-:Y:S02]  /*1650*/  ULDC.64 UR6, c[0x0][0x3d8] ;  /* 0x0000f60000067ab9 */ /* 0x000fe40000000a00 */
[----:B------:R-:W-:Y:S01]  /*1660*/  UIMAD.WIDE.U32 UR4, UR60, UR6, URZ ;  /* 0x000000063c0472a5 */ /* 0x000fe2000f8e003f */
[----:B-1----:R-:W-:Y:S02]  /*1670*/  IMAD.MOV R0, RZ, RZ, -R3 ;  /* 0x000000ffff007224 */ /* 0x002fe400078e0a03 */
[----:B------:R-:W-:Y:S01]  /*1680*/  IMAD.MOV.U32 R2, RZ, RZ, RZ ;  /* 0x000000ffff027224 */ /* 0x000fe200078e00ff */
[----:B------:R-:W-:Y:S01]  /*1690*/  USEL UR15, UR4, URZ, UP6 ;  /* 0x0000003f040f7287 */ /* 0x000fe2000b000000 */
[----:B------:R-:W-:Y:S01]  /*16a0*/  IMAD R0, R0, R5, RZ ;  /* 0x0000000500007224 */ /* 0x000fe200078e02ff */
[----:B------:R-:W-:-:S02]  /*16b0*/  USHF.L.U64.HI UR4, UR33, 0x7, UR39 ;  /* 0x0000000721047899 */ /* 0x000fc40008010227 */
[----:B------:R-:W-:Y:S01]  /*16c0*/  UIMAD UR7, UR60, UR7, UR5 ;  /* 0x000000073c0772a4 */ /* 0x000fe2000f8e0205 */
[----:B------:R-:W-:Y:S01]  /*16d0*/  IMAD.HI.U32 R0, R3, R0, R2 ;  /* 0x0000000003007227 */ /* 0x000fe200078e0002 */
[----:B------:R-:W-:Y:S02]  /*16e0*/  USEL UR5, UR4, URZ, UP1 ;  /* 0x0000003f04057287 */ /* 0x000fe40008800000 */
[----:B------:R-:W-:Y:S01]  /*16f0*/  USEL UR4, UR8, URZ, UP1 ;  /* 0x0000003f08047287 */ /* 0x000fe20008800000 */
[----:B------:R-:W-:Y:S01]  /*1700*/  IMAD.MOV.U32 R2, RZ, RZ, R4 ;  /* 0x000000ffff027224 */ /* 0x000fe200078e0004 */
[----:B------:R-:W-:Y:S02]  /*1710*/  USEL UR9, UR7, URZ, UP6 ;  /* 0x0000003f07097287 */ /* 0x000fe4000b000000 */
[----:B------:R-:W-:Y:S01]  /*1720*/  UIADD3 UR4, UP1, UR14, UR4, URZ ;  /* 0x000000040e047290 */ /* 0x000fe2000ff3e03f */
[----:B------:R-:W-:Y:S01]  /*1730*/  IMAD.HI.U32 R0, R0, R2, RZ ;  /* 0x0000000200007227 */ /* 0x000fe200078e00ff */
[----:B------:R-:W-:-:S02]  /*1740*/  ULDC UR8, c[0x0][0x234] ;  /* 0x00008d0000087ab9 */ /* 0x000fc40000000800 */
[----:B------:R-:W-:Y:S01]  /*1750*/  UIADD3.X UR6, UR31, UR5, URZ, UP1, !UPT ;  /* 0x000000051f067290 */ /* 0x000fe20008ffe43f */
[----:B------:R-:W-:Y:S01]  /*1760*/  IMAD.MOV R3, RZ, RZ, -R0 ;  /* 0x000000ffff037224 */ /* 0x000fe200078e0a00 */
[----:B------:R-:W-:-:S03]  /*1770*/  UIMAD UR5, UR37, UR4, URZ ;  /* 0x00000004250572a4 */ /* 0x000fc6000f8e023f */
[C---:B------:R-:W-:Y:S01]  /*1780*/  IMAD R2, R5.reuse, R3, R2 ;  /* 0x0000000305027224 */ /* 0x040fe200078e0202 */
[----:B------:R-:W-:Y:S02]  /*1790*/  UIMAD UR6, UR36, UR6, UR5 ;  /* 0x00000006240672a4 */ /* 0x000fe4000f8e0205 */
[----:B------:R-:W-:Y:S02]  /*17a0*/  @UP5 USEL UR5, UR54, UR16, !UP2 ;  /* 0x0000001036055287 */ /* 0x000fe4000d000000 */
[----:B------:R-:W-:Y:S02]  /*17b0*/  ISETP.GT.U32.AND P0, PT, R5, R2, PT ;  /* 0x000000020500720c */ /* 0x000fe40003f04070 */
[----:B------:R-:W-:Y:S02]  /*17c0*/  @UP5 UIMAD UR10, UR35, UR8, UR5 ;  /* 0x00000008230a52a4 */ /* 0x000fe4000f8e0205 */
[----:B------:R-:W-:-:S04]  /*17d0*/  UIMAD.WIDE.U32 UR4, UR36, UR4, URZ ;  /* 0x00000004240472a5 */ /* 0x000fc8000f8e003f */
[----:B------:R-:W-:Y:S02]  /*17e0*/  UIADD3 UR7, UR5, UR6, URZ ;  /* 0x0000000605077290 */ /* 0x000fe4000fffe03f */
[----:B------:R-:W-:-:S03]  /*17f0*/  @!UP5 UMOV UR10, UR49 ;  /* 0x00000031000adc82 */ /* 0x000fc60008000000 */
[----:B------:R-:W-:Y:S01]  /*1800*/  @!P0 IMAD.IADD R2, R2, 0x1, -R5 ;  /* 0x0000000102028824 */ /* 0x000fe200078e0a05 */
[----:B------:R-:W-:Y:S02]  /*1810*/  @!P0 IADD3 R0, R0, 0x1, RZ ;  /* 0x0000000100008810 */ /* 0x000fe40007ffe0ff */
[----:B------:R-:W-:Y:S02]  /*1820*/  ISETP.LE.AND P0, PT, RZ, UR56, PT ;  /* 0x00000038ff007c0c */ /* 0x000fe4000bf03270 */
[----:B------:R-:W-:-:S13]  /*1830*/  ISETP.GE.U32.AND P3, PT, R2, R5, PT ;  /* 0x000000050200720c */ /* 0x000fda0003f66070 */
[----:B------:R-:W-:-:S05]  /*1840*/  @P3 IADD3 R0, R0, 0x1, RZ ;  /* 0x0000000100003810 */ /* 0x000fca0007ffe0ff */
[----:B------:R-:W-:-:S04]  /*1850*/  IMAD.MOV.U32 R11, RZ, RZ, R0 ;  /* 0x000000ffff0b7224 */ /* 0x000fc800078e0000 */
[----:B------:R-:W-:Y:S01]  /*1860*/  @!P0 IMAD.MOV R11, RZ, RZ, -R11 ;  /* 0x000000ffff0b8224 */ /* 0x000fe200078e0a0b */
[----:B------:R-:W-:Y:S02]  /*1870*/  PLOP3.LUT P0, PT, PT, PT, UP5, 0x80, 0x0 ;  /* 0x000000000000781c */ /* 0x000fe40003f0f058 */
[----:B------:R-:W-:-:S04]  /*1880*/  @!P2 LOP3.LUT R11, RZ, c[0x0][0x1c8], RZ, 0x33, !PT ;  /* 0x00007200ff0baa12 */ /* 0x000fc800078e33ff */
[----:B------:R-:W-:-:S07]  /*1890*/  SHF.R.S32.HI R13, RZ, 0x1f, R11 ;  /* 0x0000001fff0d7819 */ /* 0x000fce000001140b */
[----:B------:R-:W-:Y:S05]  /*18a0*/  @!P0 BRA `(.L_x_140) ;  /* 0x0000005000008947 */ /* 0x000fea0003800000 */
[----:B------:R-:W-:Y:S02]  /*18b0*/  ULDC UR6, c[0x0][0x224] ;  /* 0x0000890000067ab9 */ /* 0x000fe40000000800 */
[----:B------:R-:W-:-:S04]  /*18c0*/  @!UP2 UIMAD UR16, UR33, UR6, URZ ;  /* 0x000000062110a2a4 */ /* 0x000fc8000f8e023f */
[----:B------:R-:W-:-:S04]  /*18d0*/  ULEA UR6, UR33, UR16, 0x7 ;  /* 0x0000001021067291 */ /* 0x000fc8000f8e383f */
[----:B------:R-:W-:Y:S01]  /*18e0*/  UIMAD UR8, UR55, UR35, UR6 ;  /* 0x00000023370872a4 */ /* 0x000fe2000f8e0206 */
[----:B------:R-:W-:Y:S05]  /*18f0*/  BRA `(.L_x_141) ;  /* 0x0000001000007947 */ /* 0x000fea0003800000 */
.L_x_140:
[----:B------:R-:W-:Y:S02]  /*1900*/  UMOV UR8, UR50 ;  /* 0x0000003200087c82 */ /* 0x000fe40008000000 */
.L_x_141:
[----:B------:R-:W1:Y:S01]  /*1910*/  S2R R17, SR_TID.X ;  /* 0x0000000000117919 */ /* 0x000e620000002100 */
[----:B------:R-:W-:Y:S01]  /*1920*/  UIADD3 UR4, UP4, UP3, UR4, UR41, UR47 ;  /* 0x0000002904047290 */ /* 0x000fe2000fb9e02f */
[----:B------:R-:W-:Y:S01]  /*1930*/  SHF.R.S32.HI R235, RZ, 0x1f, R234 ;  /* 0x0000001fffeb7819 */ /* 0x000fe200000114ea */
[----:B------:R-:W-:Y:S01]  /*1940*/  IMAD.U32 R6, RZ, RZ, UR35 ;  /* 0x00000023ff067e24 */ /* 0x000fe2000f8e00ff */
[----:B------:R-:W-:Y:S01]  /*1950*/  UIADD3 UR8, UR14, UR8, URZ ;  /* 0x000000080e087290 */ /* 0x000fe2000fffe03f */
[----:B------:R-:W-:Y:S01]  /*1960*/  IMAD.U32 R7, RZ, RZ, UR35 ;  /* 0x00000023ff077e24 */ /* 0x000fe2000f8e00ff */
[----:B------:R-:W-:Y:S01]  /*1970*/  UIADD3 UR16, UP2, UP1, UR15, UR4, UR18 ;  /* 0x000000040f107290 */ /* 0x000fe2000f95e012 */
[----:B------:R-:W-:Y:S01]  /*1980*/  BSSY B1, `(.L_x_137) ;  /* 0x00008e3000017945 */ /* 0x000fe20003800000 */
[----:B------:R-:W-:Y:S02]  /*1990*/  UIADD3.X UR4, UR7, UR48, UR53, UP4, UP3 ;  /* 0x0000003007047290 */ /* 0x000fe4000a7e6435 */
[----:B------:R-:W-:-:S02]  /*19a0*/  ULDC UR18, c[0x0][0x2e8] ;  /* 0x0000ba0000127ab9 */ /* 0x000fc40000000800 */
[----:B------:R-:W-:Y:S02]  /*19b0*/  UIADD3.X UR11, UR9, UR4, UR11, UP2, UP1 ;  /* 0x00000004090b7290 */ /* 0x000fe400097e240b */
[----:B------:R-:W-:Y:S02]  /*19c0*/  UIADD3 UR7, UR14, UR10, URZ ;  /* 0x0000000a0e077290 */ /* 0x000fe4000fffe03f */
[----:B------:R-:W-:Y:S02]  /*19d0*/  ULDC.64 UR4, c[0x0][0x1a8] ;  /* 0x00006a0000047ab9 */ /* 0x000fe40000000a00 */
[----:B------:R-:W-:Y:S02]  /*19e0*/  UIMAD UR4, UR57, UR4, URZ ;  /* 0x00000004390472a4 */ /* 0x000fe4000f8e023f */
[----:B------:R-:W-:Y:S02]  /*19f0*/  UIADD3 UR10, UR34, -0x1, URZ ;  /* 0xffffffff220a7890 */ /* 0x000fe4000fffe03f */
[----:B------:R-:W-:Y:S01]  /*1a00*/  UIMAD UR15, UR35, UR5, UR4 ;  /* 0x00000005230f72a4 */ /* 0x000fe2000f8e0204 */
[----:B-1----:R-:W-:-:S02]  /*1a10*/  SHF.R.S32.HI R18, RZ, 0x1f, R17 ;  /* 0x0000001fff127819 */ /* 0x002fc40000011411 */
[----:B------:R-:W-:Y:S02]  /*1a20*/  ULDC.64 UR4, c[0x0][0x378] ;  /* 0x0000de0000047ab9 */ /* 0x000fe40000000a00 */
[----:B------:R-:W-:Y:S01]  /*1a30*/  UIMAD UR4, UR57, UR4, URZ ;  /* 0x00000004390472a4 */ /* 0x000fe2000f8e023f */
[----:B------:R-:W-:-:S03]  /*1a40*/  LEA.HI R2, R18, R17, RZ, 0x3 ;  /* 0x0000001112027211 */ /* 0x000fc600078f18ff */
[----:B------:R-:W-:Y:S01]  /*1a50*/  UIMAD UR9, UR35, UR5, UR4 ;  /* 0x00000005230972a4 */ /* 0x000fe2000f8e0204 */
[----:B------:R-:W-:Y:S02]  /*1a60*/  SHF.R.S32.HI R2, RZ, 0x3, R2 ;  /* 0x00000003ff027819 */ /* 0x000fe40000011402 */
[----:B------:R-:W-:Y:S02]  /*1a70*/  ULDC.64 UR4, c[0x0][0x370] ;  /* 0x0000dc0000047ab9 */ /* 0x000fe40000000a00 */
[----:B------:R-:W-:Y:S01]  /*1a80*/  SHF.R.S32.HI R16, RZ, 0x1f, R2 ;  /* 0x0000001fff107819 */ /* 0x000fe20000011402 */
[----:B------:R-:W-:Y:S01]  /*1a90*/  UIMAD UR4, UR31, UR4, URZ ;  /* 0x000000041f0472a4 */ /* 0x000fe2000f8e023f */
[----:B------:R-:W-:-:S03]  /*1aa0*/  IADD3 R0, P0, R2, UR14, RZ ;  /* 0x0000000e02007c10 */ /* 0x000fc6000ff1e0ff */
[----:B------:R-:W-:Y:S01]  /*1ab0*/  UIMAD UR6, UR14, UR5, UR4 ;  /* 0x000000050e0672a4 */ /* 0x000fe2000f8e0204 */
[----:B------:R-:W-:Y:S01]  /*1ac0*/  IADD3.X R3, R16, UR31, RZ, P0, !PT ;  /* 0x0000001f10037c10 */ /* 0x000fe200087fe4ff */
[----:B------:R-:W-:Y:S01]  /*1ad0*/  IMAD.WIDE.U32 R4, R0, c[0x0][0x190], R234 ;  /* 0x0000640000047a25 */ /* 0x000fe200078e00ea */
[----:B------:R-:W-:-:S03]  /*1ae0*/  UIADD3 UR4, -UR17, UR25, UR24 ;  /* 0x0000001911047290 */ /* 0x000fc6000fffe118 */
[----:B------:R-:W-:Y:S01]  /*1af0*/  IMAD R3, R3, c[0x0][0x190], RZ ;  /* 0x0000640003037a24 */ /* 0x000fe200078e02ff */
[----:B------:R-:W-:Y:S01]  /*1b00*/  IADD3 R8, P0, R4, UR38, RZ ;  /* 0x0000002604087c10 */ /* 0x000fe2000ff1e0ff */
[----:B------:R-:W-:Y:S02]  /*1b10*/  UIADD3 UR4, UR4, -UR18, URZ ;  /* 0x8000001204047290 */ /* 0x000fe4000fffe03f */
[----:B------:R-:W-:Y:S01]  /*1b20*/  IMAD R0, R0, c[0x0][0x194], R3 ;  /* 0x0000650000007a24 */ /* 0x000fe200078e0203 */
[----:B------:R-:W-:Y:S01]  /*1b30*/  LEA.HI R3, R18, R17, RZ, 0x5 ;  /* 0x0000001112037211 */ /* 0x000fe200078f28ff */
[----:B------:R-:W-:-:S03]  /*1b40*/  USHF.R.S32.HI UR5, URZ, 0x1f, UR4 ;  /* 0x0000001f3f057899 */ /* 0x000fc60008011404 */
[----:B------:R-:W-:Y:S01]  /*1b50*/  IADD3.X R9, R5, UR32, R0, P0, !PT ;  /* 0x0000002005097c10 */ /* 0x000fe200087fe400 */
[----:B------:R-:W-:Y:S01]  /*1b60*/  IMAD.U32 R0, RZ, RZ, UR14 ;  /* 0x0000000eff007e24 */ /* 0x000fe2000f8e00ff */
[----:B------:R-:W-:Y:S01]  /*1b70*/  IADD3 R4, P0, R234, UR29, RZ ;  /* 0x0000001dea047c10 */ /* 0x000fe2000ff1e0ff */
[----:B------:R-:W-:-:S03]  /*1b80*/  ULEA.HI UR4, UR5, UR4, URZ, 0x6 ;  /* 0x0000000405047291 */ /* 0x000fc6000f8f303f */
[----:B------:R-:W-:Y:S01]  /*1b90*/  IADD3.X R5, R235, UR30, RZ, P0, !PT ;  /* 0x0000001eeb057c10 */ /* 0x000fe200087fe4ff */
[----:B------:R-:W-:Y:S02]  /*1ba0*/  USHF.R.S32.HI UR4, URZ, 0x6, UR4 ;  /* 0x000000063f047899 */ /* 0x000fe40008011404 */
[----:B------:R-:W-:Y:S02]  /*1bb0*/  ULDC.64 UR30, c[0x0][0x200] ;  /* 0x00008000001e7ab9 */ /* 0x000fe40000000a00 */
[----:B------:R-:W-:Y:S01]  /*1bc0*/  IMAD.WIDE.U32 R4, R0, c[0x0][0x370], R4 ;  /* 0x0000dc0000047a25 */ /* 0x000fe200078e0004 */
[----:B------:R-:W-:Y:S01]  /*1bd0*/  LOP3.LUT R0, R3, 0xffffffe0, RZ, 0xc0, !PT ;  /* 0xffffffe003007812 */ /* 0x000fe200078ec0ff */
[----:B------:R-:W-:Y:S01]  /*1be0*/  UISETP.LT.AND UP1, UPT, URZ, UR4, UPT ;  /* 0x000000043f00728c */ /* 0x000fe2000bf21270 */
[----:B------:R-:W-:Y:S02]  /*1bf0*/  SHF.R.S32.HI R3, RZ, 0x5, R3 ;  /* 0x00000005ff037819 */ /* 0x000fe40000011403 */
[----:B------:R-:W-:Y:S01]  /*1c00*/  IADD3 R5, R5, UR6, RZ ;  /* 0x0000000605057c10 */ /* 0x000fe2000fffe0ff */
[----:B------:R-:W-:Y:S01]  /*1c10*/  IMAD.IADD R0, R17, 0x1, -R0 ;  /* 0x0000000111007824 */ /* 0x000fe200078e0a00 */
[----:B------:R-:W-:-:S02]  /*1c20*/  USEL UR18, URZ, UR4, !UP1 ;  /* 0x000000043f127287 */ /* 0x000fc4000c800000 */
[----:B------:R-:W-:Y:S01]  /*1c30*/  UIMAD.WIDE UR4, UR7, UR61, UR30 ;  /* 0x0000003d070472a5 */ /* 0x000fe2000f8e021e */
[----:B------:R-:W-:Y:S01]  /*1c40*/  IMAD R0, R3, UR46, R0 ;  /* 0x0000002e03007c24 */ /* 0x000fe2000f8e0200 */
[----:B------:R-:W-:Y:S01]  /*1c50*/  UISETP.GT.AND UP1, UPT, UR34, UR18, UPT ;  /* 0x000000122200728c */ /* 0x000fe2000bf24270 */
[----:B------:R-:W-:Y:S01]  /*1c60*/  IMAD.WIDE.U32 R4, R6, c[0x0][0x378], R4 ;  /* 0x0000de0006047a25 */ /* 0x000fe200078e0004 */
[----:B------:R-:W-:Y:S02]  /*1c70*/  ULDC.64 UR30, c[0x0][0x3c8] ;  /* 0x0000f200001e7ab9 */ /* 0x000fe40000000a00 */
[----:B------:R-:W-:Y:S01]  /*1c80*/  IADD3 R3, P0, R0, UR16, RZ ;  /* 0x0000001000037c10 */ /* 0x000fe2000ff1e0ff */
[----:B------:R-:W-:Y:S01]  /*1c90*/  IMAD R6, R16, c[0x0][0x370], RZ ;  /* 0x0000dc0010067a24 */ /* 0x000fe200078e02ff */
[----:B------:R-:W-:Y:S01]  /*1ca0*/  IADD3 R5, R5, UR9, RZ ;  /* 0x0000000905057c10 */ /* 0x000fe2000fffe0ff */
[----:B------:R-:W-:Y:S01]  /*1cb0*/  UIMAD.WIDE UR6, UR8, UR61, UR30 ;  /* 0x0000003d080672a5 */ /* 0x000fe2000f8e021e */
[----:B------:R-:W-:Y:S01]  /*1cc0*/  LEA.HI.X.SX32 R0, R0, UR11, 0x1, P0 ;  /* 0x0000000b00007c11 */ /* 0x000fe200080f0eff */
[C---:B------:R-:W-:Y:S01]  /*1cd0*/  IMAD R10, R2.reuse, c[0x0][0x374], R6 ;  /* 0x0000dd00020a7a24 */ /* 0x040fe200078e0206 */
[----:B------:R-:W-:Y:S01]  /*1ce0*/  LEA R222, P0, R3, c[0x0][0x350], 0x2 ;  /* 0x0000d40003de7a11 */ /* 0x000fe200078010ff */
[----:B------:R-:W-:Y:S01]  /*1cf0*/  IMAD.WIDE.U32 R4, R2, c[0x0][0x370], R4 ;  /* 0x0000dc0002047a25 */ /* 0x000fe200078e0004 */
[----:B------:R-:W-:-:S02]  /*1d00*/  UMOV UR14, UR4 ;  /* 0x00000004000e7c82 */ /* 0x000fc40008000000 */
[----:B------:R-:W-:Y:S01]  /*1d10*/  LEA.HI.X R223, R3, c[0x0][0x354], R0, 0x2, P0 ;  /* 0x0000d50003df7a11 */ /* 0x000fe200000f1400 */
[----:B------:R-:W-:Y:S01]  /*1d20*/  IMAD.WIDE.U32 R6, R7, c[0x0][0x1a8], R8 ;  /* 0x00006a0007067a25 */ /* 0x000fe200078e0008 */
[----:B------:R-:W-:Y:S01]  /*1d30*/  PLOP3.LUT P0, PT, PT, PT, UP1, 0x80, 0x0 ;  /* 0x000000000000781c */ /* 0x000fe20003f0f018 */
[----:B------:R-:W-:Y:S01]  /*1d40*/  UMOV UR11, UR5 ;  /* 0x00000005000b7c82 */ /* 0x000fe20008000000 */
[----:B------:R-:W-:Y:S01]  /*1d50*/  LEA R230, P2, R4, c[0x0][0x330], 0x1 ;  /* 0x0000cc0004e67a11 */ /* 0x000fe200078408ff */
[----:B------:R-:W-:Y:S01]  /*1d60*/  IMAD.IADD R3, R5, 0x1, R10 ;  /* 0x0000000105037824 */ /* 0x000fe200078e020a */
[----:B------:R-:W-:Y:S01]  /*1d70*/  IADD3 R10, R7, UR15, RZ ;  /* 0x0000000f070a7c10 */ /* 0x000fe2000fffe0ff */
[----:B------:R-:W-:Y:S01]  /*1d80*/  UMOV UR16, UR6 ;  /* 0x0000000600107c82 */ /* 0x000fe20008000000 */
[----:B------:R-:W-:Y:S01]  /*1d90*/  LEA R232, P3, R6, c[0x0][0x160], 0x1 ;  /* 0x0000580006e87a11 */ /* 0x000fe200078608ff */
[----:B------:R-:W-:Y:S01]  /*1da0*/  UMOV UR15, UR7 ;  /* 0x00000007000f7c82 */ /* 0x000fe20008000000 */
[----:B------:R-:W-:-:S02]  /*1db0*/  LEA.HI.X R231, R4, c[0x0][0x334], R3, 0x1, P2 ;  /* 0x0000cd0004e77a11 */ /* 0x000fc400010f0c03 */
[----:B------:R-:W-:-:S03]  /*1dc0*/  LEA.HI.X R233, R6, c[0x0][0x164], R10, 0x1, P3 ;  /* 0x0000590006e97a11 */ /* 0x000fc600018f0c0a */
[----:B------:R-:W-:Y:S05]  /*1dd0*/  @P0 BRA `(.L_x_142) ;  /* 0x00000c9000000947 */ /* 0x000fea0003800000 */
        /* <DEDUP_REMOVED lines=18> */
.L_x_143:
        /* <DEDUP_REMOVED lines=18> */
.L_x_144:
[----:B------:R-:W-:Y:S01]  /*2020*/  ULDC.64 UR4, c[0x0][0x3a0] ;  /* 0x0000e80000047ab9 */ /* 0x000fe20000000a00 */
[----:B------:R-:W-:Y:S01]  /*2030*/  IMAD.U32 R11, RZ, RZ, UR24 ;  /* 0x00000018ff0b7e24 */ /* 0x000fe2000f8e00ff */
[----:B------:R-:W-:Y:S01]  /*2040*/  UIMAD UR4, UR19, UR4, URZ ;  /* 0x00000004130472a4 */ /* 0x000fe2000f8e023f */
[----:B------:R-:W-:Y:S01]  /*2050*/  BSSY B0, `(.L_x_145) ;  /* 0x000001b000007945 */ /* 0x000fe20003800000 */
[----:B------:R-:W-:Y:S01]  /*2060*/  ULDC.64 UR6, c[0x0][0x3b8] ;  /* 0x0000ee0000067ab9 */ /* 0x000fe20000000a00 */
[----:B------:R-:W-:Y:S01]  /*2070*/  IMAD.WIDE.U32 R4, R11, c[0x0][0x3a0], R234 ;  /* 0x0000e8000b047a25 */ /* 0x000fe200078e00ea */
[----:B------:R-:W-:Y:S02]  /*2080*/  UIMAD UR5, UR24, UR5, UR4 ;  /* 0x00000005180572a4 */ /* 0x000fe4000f8e0204 */
[----:B------:R-:W-:-:S02]  /*2090*/  UIMAD UR4, UR20, -0x80, UR17 ;  /* 0xffffff80140478a4 */ /* 0x000fc4000f8e0211 */
[----:B------:R-:W-:Y:S02]  /*20a0*/  IADD3 R4, P0, R4, UR10, RZ ;  /* 0x0000000a04047c10 */ /* 0x000fe4000ff1e0ff */
[----:B------:R-:W-:Y:S01]  /*20b0*/  MOV R0, UR5 ;  /* 0x0000000500007c02 */ /* 0x000fe20008000f00 */
[----:B------:R-:W-:Y:S01]  /*20c0*/  UIMAD UR5, UR57, UR6, URZ ;  /* 0x00000006390572a4 */ /* 0x000fe2000f8e023f */
[----:B------:R-:W-:Y:S02]  /*20d0*/  ISETP.GE.AND P5, PT, R2, UR4, PT ;  /* 0x0000000402007c0c */ /* 0x000fe4000bfa6270 */
[----:B------:R-:W-:Y:S01]  /*20e0*/  IADD3.X R5, R5, UR11, R0, P0, !PT ;  /* 0x0000000b05057c10 */ /* 0x000fe200087fe400 */
[----:B------:R-:W-:Y:S01]  /*20f0*/  IMAD.U32 R0, RZ, RZ, UR35 ;  /* 0x00000023ff007e24 */ /* 0x000fe2000f8e00ff */
[----:B------:R-:W-:-:S03]  /*2100*/  UIMAD UR5, UR35, UR7, UR5 ;  /* 0x00000007230572a4 */ /* 0x000fc6000f8e0205 */
[----:B------:R-:W-:-:S05]  /*2110*/  IMAD.WIDE.U32 R4, R0, c[0x0][0x3b8], R4 ;  /* 0x0000ee0000047a25 */ /* 0x000fca00078e0004 */
[----:B------:R-:W-:Y:S01]  /*2120*/  IADD3 R3, R5, UR5, RZ ;  /* 0x0000000505037c10 */ /* 0x000fe2000fffe0ff */
        /* <DEDUP_REMOVED lines=13> */
.L_x_146:
[----:B------:R-:W-:Y:S05]  /*2200*/  BSYNC B0 ;  /* 0x0000000000007941 */ /* 0x000fea0003800000 */
.L_x_145:
[----:B------:R-:W-:Y:S01]  /*2210*/  IADD3 R0, R2, 0x20, RZ ;  /* 0x0000002002007810 */ /* 0x000fe20007ffe0ff */
[----:B------:R-:W-:Y:S03]  /*2220*/  BSSY B0, `(.L_x_147) ;  /* 0x0000011000007945 */ /* 0x000fe60003800000 */
[----:B------:R-:W-:-:S13]  /*2230*/  ISETP.GE.AND P4, PT, R0, UR4, PT ;  /* 0x0000000400007c0c */ /* 0x000fda000bf86270 */
[----:B------:R-:W-:Y:S05]  /*2240*/  @P4 BRA `(.L_x_148) ;  /* 0x000000e000004947 */ /* 0x000fea0003800000 */
[----:B------:R-:W-:Y:S02]  /*2250*/  IADD3 R0, P0, R2, 0x20, RZ ;  /* 0x0000002002007810 */ /* 0x000fe40007f1e0ff */
[----:B-1----:R-:W-:Y:S02]  /*2260*/  MOV R7, R3 ;  /* 0x0000000300077202 */ /* 0x002fe40000000f00 */
        /* <DEDUP_REMOVED lines=10> */
[----:B------:R1:W-:Y:S04]  /*2310*/  @!P1 STG.E.128 [R6.64], RZ ;  /* 0x000000ff06009986 */ /* 0x0003e8000c101d0c */
[----:B------:R1:W-:Y:S02]  /*2320*/  @!P0 STG.E.128 [R6.64+0x80], RZ ;  /* 0x000080ff06008986 */ /* 0x0003e4000c101d0c */
.L_x_148:
[----:B------:R-:W-:Y:S05]  /*2330*/  BSYNC B0 ;  /* 0x0000000000007941 */ /* 0x000fea0003800000 */
.L_x_147:
        /* <DEDUP_REMOVED lines=18> */
.L_x_150:
[----:B------:R-:W-:Y:S05]  /*2460*/  BSYNC B0 ;  /* 0x0000000000007941 */ /* 0x000fea0003800000 */
.L_x_149:
[----:B------:R-:W-:Y:S01]  /*2470*/  IADD3 R0, R2, 0x60, RZ ;  /* 0x0000006002007810 */ /* 0x000fe20007ffe0ff */
[----:B------:R-:W-:Y:S03]  /*2480*/  BSSY B0, `(.L_x_151) ;  /* 0x0000010000007945 */ /* 0x000fe60003800000 */
[----:B------:R-:W-:-:S13]  /*2490*/  ISETP.GE.AND P2, PT, R0, UR4, PT ;  /* 0x0000000400007c0c */ /* 0x000fda000bf46270 */
        /* <DEDUP_REMOVED lines=14> */
.L_x_152:
[----:B------:R-:W-:Y:S05]  /*2580*/  BSYNC B0 ;  /* 0x0000000000007941 */ /* 0x000fea0003800000 */
.L_x_151:
[----:B------:R-:W-:Y:S01]  /*2590*/  ULDC.64 UR4, c[0x0][0x3a8] ;  /* 0x0000ea0000047ab9 */ /* 0x000fe20000000a00 */
[----:B-1----:R-:W-:Y:S01]  /*25a0*/  IMAD.WIDE.U32 R4, R11, c[0x0][0x3a8], R234 ;  /* 0x0000ea000b047a25 */ /* 0x002fe200078e00ea */
[----:B------:R-:W-:Y:S01]  /*25b0*/  UIMAD UR4, UR19, UR4, URZ ;  /* 0x00000004130472a4 */ /* 0x000fe2000f8e023f */
[----:B------:R-:W-:Y:S03]  /*25c0*/  BSSY B0, `(.L_x_153) ;  /* 0x0000018000007945 */ /* 0x000fe60003800000 */
[----:B------:R-:W-:Y:S01]  /*25d0*/  UIMAD UR4, UR24, UR5, UR4 ;  /* 0x00000005180472a4 */ /* 0x000fe2000f8e0204 */
[----:B------:R-:W-:-:S05]  /*25e0*/  IADD3 R4, P0, R4, UR8, RZ ;  /* 0x0000000804047c10 */ /* 0x000fca000ff1e0ff */
[----:B------:R-:W-:Y:S01]  /*25f0*/  IMAD.U32 R0, RZ, RZ, UR4 ;  /* 0x00000004ff007e24 */ /* 0x000fe2000f8e00ff */
[----:B------:R-:W-:Y:S02]  /*2600*/  ULDC.64 UR4, c[0x0][0x3c0] ;  /* 0x0000f00000047ab9 */ /* 0x000fe40000000a00 */
[----:B------:R-:W-:Y:S02]  /*2610*/  UIMAD UR4, UR57, UR4, URZ ;  /* 0x00000004390472a4 */ /* 0x000fe4000f8e023f */
[----:B------:R-:W-:Y:S02]  /*2620*/  IADD3.X R5, R5, UR9, R0, P0, !PT ;  /* 0x0000000905057c10 */ /* 0x000fe400087fe400 */
[----:B------:R-:W-:Y:S01]  /*2630*/  MOV R0, UR35 ;  /* 0x0000002300007c02 */ /* 0x000fe20008000f00 */
[----:B------:R-:W-:-:S04]  /*2640*/  UIMAD UR4, UR35, UR5, UR4 ;  /* 0x00000005230472a4 */ /* 0x000fc8000f8e0204 */
        /* <DEDUP_REMOVED lines=15> */
.L_x_154:
[----:B------:R-:W-:Y:S05]  /*2740*/  BSYNC B0 ;  /* 0x0000000000007941 */ /* 0x000fea0003800000 */
.L_x_153:
[----:B------:R-:W-:Y:S01]  /*2750*/  BSSY B0, `(.L_x_155) ;  /* 0x0000010000007945 */ /* 0x000fe20003800000 */
        /* <DEDUP_REMOVED lines=15> */
.L_x_156:
[----:B------:R-:W-:Y:S05]  /*2850*/  BSYNC B0 ;  /* 0x0000000000007941 */ /* 0x000fea0003800000 */
.L_x_155:
        /* <DEDUP_REMOVED lines=16> */
.L_x_158:
[----:B------:R-:W-:Y:S05]  /*2960*/  BSYNC B0 ;  /* 0x0000000000007941 */ /* 0x000fea0003800000 */
.L_x_157:
[----:B------:R-:W-:Y:S05]  /*2970*/  @P2 BRA `(.L_x_159) ;  /* 0x00007e3000002947 */ /* 0x000fea0003800000 */
[----:B------:R-:W-:Y:S02]  /*2980*/  IADD3 R2, P0, R2, 0x60, RZ ;  /* 0x0000006002027810 */ /* 0x000fe40007f1e0ff */
[----:B------:R-:W-:-:S03]  /*2990*/  MOV R5, R3 ;  /* 0x0000000300057202 */ /* 0x000fc60000000f00 */
[----:B------:R-:W-:Y:S01]  /*29a0*/  IMAD.X R0, RZ, RZ, R16, P0 ;  /* 0x000000ffff007224 */ /* 0x000fe200000e0610 */
[----:B------:R-:W-:Y:S01]  /*29b0*/  ISETP.GE.AND P0, PT, R234, c[0x0][0x220], PT ;  /* 0x00008800ea007a0c */ /* 0x000fe20003f06270 */
[----:B------:R-:W-:-:S04]  /*29c0*/  IMAD.WIDE.U32 R4, R2, c[0x0][0x3a8], R4 ;  /* 0x0000ea0002047a25 */ /* 0x000fc800078e0004 */
[----:B------:R-:W-:-:S04]  /*29d0*/  IMAD R0, R0, c[0x0][0x3a8], RZ ;  /* 0x0000ea0000007a24 */ /* 0x000fc800078e02ff */
        /* <DEDUP_REMOVED lines=9> */
.L_x_142:
[----:B------:R-:W-:Y:S01]  /*2a70*/  PLOP3.LUT P0, PT, PT, PT, UP6, 0x80, 0x0 ;  /* 0x000000000000781c */ /* 0x000fe20003f0f068 */
[----:B------:R-:W-:Y:S01]  /*2a80*/  UIMAD UR4, UR10, -0x40, UR25 ;  /* 0xffffffc00a0478a4 */ /* 0x000fe2000f8e0219 */
[----:B------:R-:W-:Y:S01]  /*2a90*/  IMAD.SHL.U32 R0, R249, 0x2, RZ ;  /* 0x00000002f9007824 */ /* 0x000fe200078e00ff */
[----:B------:R-:W-:Y:S01]  /*2aa0*/  ULEA.HI UR5, UR10, UR10, URZ, 0x1 ;  /* 0x0000000a0a057291 */ /* 0x000fe2000f8f083f */
[----:B------:R-:W-:Y:S09]  /*2ab0*/  BSSY B0, `(.L_x_160) ;  /* 0x0000016000007945 */ /* 0x000ff20003800000 */
[----:B------:R-:W-:Y:S01]  /*2ac0*/  @P0 BAR.SYNC.DEFER_BLOCKING 0x0 ;  /* 0x0000000000000b1d */ /* 0x000fe20000010000 */
[----:B------:R-:W-:Y:S01]  /*2ad0*/  ISETP.GE.AND P2, PT, R2, UR4, PT ;  /* 0x0000000402007c0c */ /* 0x000fe2000bf46270 */
[----:B------:R-:W-:-:S04]  /*2ae0*/  ULOP3.LUT UR5, UR5, 0xfffffffe, URZ, 0xc0, !UPT ;  /* 0xfffffffe05057892 */ /* 0x000fc8000f8ec03f */
[----:B------:R-:W-:-:S04]  /*2af0*/  UIADD3 UR5, UR10, -UR5, URZ ;  /* 0x800000050a057290 */ /* 0x000fc8000fffe03f */
[----:B------:R-:W-:-:S04]  /*2b00*/  UISETP.NE.AND UP0, UPT, UR5, 0x1, UPT ;  /* 0x000000010500788c */ /* 0x000fc8000bf05270 */
        /* <DEDUP_REMOVED lines=16> */
.L_x_161:
[----:B------:R-:W-:Y:S05]  /*2c10*/  BSYNC B0 ;  /* 0x0000000000007941 */ /* 0x000fea0003800000 */
.L_x_160:
[----:B------:R-:W-:Y:S01]  /*2c20*/  IADD3 R14, R2, 0x20, RZ ;  /* 0x00000020020e7810 */ /* 0x000fe20007ffe0ff */
[----:B------:R-:W-:Y:S03]  /*2c30*/  BSSY B0, `(.L_x_162) ;  /* 0x000001c000007945 */ /* 0x000fe60003800000 */
[----:B------:R-:W-:-:S13]  /*2c40*/  ISETP.GE.AND P0, PT, R14, UR4, PT ;  /* 0x000000040e007c0c */ /* 0x000fda000bf06270 */
[----:B------:R4:W-:Y:S04]  /*2c50*/  @P0 STS.128 [R0+0x9000], RZ ;  /* 0x009000ff00000388 */ /* 0x0009e80000000c00 */
[----:B------:R4:W-:Y:S01]  /*2c60*/  @P0 STS.128 [R0+0xb000], RZ ;  /* 0x00b000ff00000388 */ /* 0x0009e20000000c00 */
[----:B------:R-:W-:Y:S05]  /*2c70*/  @P0 BRA `(.L_x_163) ;  /* 0x0000017000000947 */ /* 0x000fea0003800000 */
[----:B------:R-:W-:Y:S02]  /*2c80*/  ISETP.GE.AND P3, PT, R234, c[0x0][0x220], PT ;  /* 0x00008800ea007a0c */ /* 0x000fe40003f66270 */
[----:B------:R-:W-:-:S11]  /*2c90*/  ISETP.GE.AND P1, PT, R240, c[0x0][0x220], PT ;  /* 0x00008800f0007a0c */ /* 0x000fd60003f26270 */
[----:B------:R-:W-:Y:S01]  /*2ca0*/  @!P3 IMAD.MOV.U32 R9, RZ, RZ, c[0x0][0x370] ;  /* 0x0000dc00ff09b624 */ /* 0x000fe200078e00ff */
[----:B------:R1:W-:Y:S01]  /*2cb0*/  @P3 STS.128 [R0+0x9000], RZ ;  /* 0x009000ff00003388 */ /* 0x0003e20000000c00 */
[----:B------:R-:W-:-:S03]  /*2cc0*/  @!P3 IMAD.MOV.U32 R12, RZ, RZ, c[0x0][0x374] ;  /* 0x0000dd00ff0cb624 */ /* 0x000fc600078e00ff */
[----:B------:R-:W-:-:S04]  /*2cd0*/  @!P3 LEA R8, P4, R9, R230, 0x6 ;  /* 0x000000e60908b211 */ /* 0x000fc800078830ff */
[----:B------:R-:W-:-:S05]  /*2ce0*/  @!P3 LEA.HI.X R9, R9, R231, R12, 0x6, P4 ;  /* 0x000000e70909b211 */ /* 0x000fca00020f340c */
[----:B------:R-:W-:Y:S01]  /*2cf0*/  @!PT LDS RZ, [RZ] ;  /* 0x00000000fffff984 */ /* 0x000fe20000000800 */
[----:B------:R-:W-:Y:S01]  /*2d00*/  @!PT LDS RZ, [RZ] ;  /* 0x00000000fffff984 */ /* 0x000fe20000000800 */
[----:B------:R-:W-:Y:S01]  /*2d10*/  @!PT LDS RZ, [RZ] ;  /* 0x00000000fffff984 */ /* 0x000fe20000000800 */
[----:B------:R1:W-:Y:S04]  /*2d20*/  @!P3 LDGSTS.E.BYPASS.LTC128B.128 [R0+0x9000], [R8.64] ;  /* 0x090000000800bfae */ /* 0x0003e8000b901d4c */
[----:B------:R1:W-:Y:S01]  /*2d30*/  @P1 STS.128 [R0+0xb000], RZ ;  /* 0x00b000ff00001388 */ /* 0x0003e20000000c00 */
[----:B------:R-:W-:Y:S05]  /*2d40*/  @P1 BRA `(.L_x_163) ;  /* 0x000000a000001947 */ /* 0x000fea0003800000 */
[----:B-1----:R-:W-:Y:S02]  /*2d50*/  IMAD.MOV.U32 R8, RZ, RZ, c[0x0][0x370] ;  /* 0x0000dc00ff087624 */ /* 0x002fe400078e00ff */
[----:B------:R-:W-:-:S03]  /*2d60*/  IMAD.MOV.U32 R9, RZ, RZ, c[0x0][0x374] ;  /* 0x0000dd00ff097624 */ /* 0x000fc600078e00ff */
        /* <DEDUP_REMOVED lines=8> */
.L_x_163:
[----:B------:R-:W-:Y:S05]  /*2df0*/  BSYNC B0 ;  /* 0x0000000000007941 */ /* 0x000fea0003800000 */
.L_x_162:
[----:B------:R-:W-:Y:S01]  /*2e00*/  PLOP3.LUT P1, PT, PT, PT, UP0, 0x80, 0x0 ;  /* 0x000000000000781c */ /* 0x000fe20003f2f008 */
[----:B------:R-:W-:Y:S01]  /*2e10*/  BSSY B0, `(.L_x_164) ;  /* 0x0000021000007945 */ /* 0x000fe20003800000 */
[----:B------:R-:W-:-:S04]  /*2e20*/  IADD3 R3, R249, 0x2000, RZ ;  /* 0x00002000f9037810 */ /* 0x000fc80007ffe0ff */
        /* <DEDUP_REMOVED lines=12> */
.L_x_165:
        /* <DEDUP_REMOVED lines=19> */
.L_x_166:
[----:B------:R-:W-:Y:S05]  /*3020*/  BSYNC B0 ;  /* 0x0000000000007941 */ /* 0x000fea0003800000 */
.L_x_164:
[----:B------:R-:W-:Y:S01]  /*3030*/  MOV R219, 0x20 ;  /* 0x0000002000db7802 */ /* 0x000fe20000000f00 */
[----:B------:R-:W-:Y:S04]  /*3040*/  BSSY B0, `(.L_x_167) ;  /* 0x0000028000007945 */ /* 0x000fe80003800000 */
[----:B------:R-:W-:-:S02]  /*3050*/  IMAD R12, R219, c[0x0][0x194], RZ ;  /* 0x00006500db0c7a24 */ /* 0x000fc400078e02ff */
[----:B-1----:R-:W-:Y:S01]  /*3060*/  IMAD.WIDE.U32 R8, R219, c[0x0][0x190], RZ ;  /* 0x00006400db087a25 */ /* 0x002fe200078e00ff */
        /* <DEDUP_REMOVED lines=10> */
.L_x_168:
        /* <DEDUP_REMOVED lines=27> */
.L_x_169:
[----:B------:R-:W-:Y:S05]  /*32c0*/  BSYNC B0 ;  /* 0x0000000000007941 */ /* 0x000fea0003800000 */
.L_x_167:
[----:B--2---:R-:W2:Y:S01]  /*32d0*/  LDL R19, [R1+0x20] ;  /* 0x0000200001137983 */ /* 0x004ea20000100800 */
[----:B------:R-:W-:Y:S01]  /*32e0*/  IMAD.MOV.U32 R247, RZ, RZ, 0x7f800000 ;  /* 0x7f800000fff77424 */ /* 0x000fe200078e00ff */
[----:B------:R-:W-:Y:S01]  /*32f0*/  ULDC.64 UR6, c[0x0][0x198] ;  /* 0x0000660000067ab9 */ /* 0x000fe20000000a00 */
[----:B------:R-:W-:Y:S01]  /*3300*/  IMAD.MOV.U32 R248, RZ, RZ, 0x7f800000 ;  /* 0x7f800000fff87424 */ /* 0x000fe200078e00ff */
[----:B------:R-:W-:Y:S01]  /*3310*/  UIMAD UR5, UR19, UR6, URZ ;  /* 0x00000006130572a4 */ /* 0x000fe2000f8e023f */
[----:B------:R-:W-:Y:S02]  /*3320*/  IMAD.MOV.U32 R245, RZ, RZ, 0x7f800000 ;  /* 0x7f800000fff57424 */ /* 0x000fe400078e00ff */
[----:B------:R-:W-:Y:S01]  /*3330*/  IMAD.U32 R12, RZ, RZ, UR24 ;  /* 0x00000018ff0c7e24 */ /* 0x000fe2000f8e00ff */
[----:B------:R-:W-:Y:S01]  /*3340*/  UIMAD UR5, UR24, UR7, UR5 ;  /* 0x00000007180572a4 */ /* 0x000fe2000f8e0205 */
[----:B------:R-:W-:Y:S01]  /*3350*/  IMAD.MOV.U32 R246, RZ, RZ, 0x7f800000 ;  /* 0x7f800000fff67424 */ /* 0x000fe200078e00ff */
[----:B------:R-:W-:Y:S01]  /*3360*/  BSSY B0, `(.L_x_170) ;  /* 0x0000038000007945 */ /* 0x000fe20003800000 */
[----:B--2---:R-:W-:-:S02]  /*3370*/  IADD3 R3, R19, 0x28, RZ ;  /* 0x0000002813037810 */ /* 0x004fc40007ffe0ff */
[----:B-1----:R-:W-:Y:S02]  /*3380*/  IADD3 R4, R19, 0x8, RZ ;  /* 0x0000000813047810 */ /* 0x002fe40007ffe0ff */
[----:B------:R-:W-:Y:S02]  /*3390*/  ISETP.GE.AND P3, PT, R3, UR4, PT ;  /* 0x0000000403007c0c */ /* 0x000fe4000bf66270 */
[C---:B------:R-:W-:Y:S02]  /*33a0*/  IADD3 R5, R19.reuse, 0x20, RZ ;  /* 0x0000002013057810 */ /* 0x040fe40007ffe0ff */
[----:B------:R-:W-:Y:S01]  /*33b0*/  ISETP.GE.AND P5, PT, R4, UR4, PT ;  /* 0x0000000404007c0c */ /* 0x000fe2000bfa6270 */
[C---:B------:R-:W-:Y:S01]  /*33c0*/  IMAD.SHL.U32 R4, R19.reuse, 0x4, RZ ;  /* 0x0000000413047824 */ /* 0x040fe200078e00ff */
[----:B------:R-:W-:Y:S02]  /*33d0*/  ISETP.GE.AND P6, PT, R19, UR4, PT ;  /* 0x0000000413007c0c */ /* 0x000fe4000bfc6270 */
[----:B------:R-:W-:-:S02]  /*33e0*/  SHF.R.S32.HI R15, RZ, 0x1f, R19 ;  /* 0x0000001fff0f7819 */ /* 0x000fc40000011413 */
[----:B------:R-:W-:Y:S02]  /*33f0*/  ISETP.GE.AND P4, PT, R5, UR4, PT ;  /* 0x0000000405007c0c */ /* 0x000fe4000bf86270 */
[----:B------:R-:W-:Y:S02]  /*3400*/  SHF.R.S32.HI R5, RZ, 0x1f, R3 ;  /* 0x0000001fff057819 */ /* 0x000fe40000011403 */
[----:B------:R-:W-:Y:S02]  /*3410*/  @!P3 LEA R6, P0, R3, UR14, 0x2 ;  /* 0x0000000e0306bc11 */ /* 0x000fe4000f8010ff */
[----:B------:R-:W-:Y:S02]  /*3420*/  IADD3 R4, P2, R4, UR14, RZ ;  /* 0x0000000e04047c10 */ /* 0x000fe4000ff5e0ff */
[----:B------:R-:W-:Y:S01]  /*3430*/  SHF.L.U64.HI R8, R19, 0x2, R15 ;  /* 0x0000000213087819 */ /* 0x000fe2000001020f */
[----:B------:R-:W-:Y:S01]  /*3440*/  UIMAD UR4, UR20, -0x80, UR17 ;  /* 0xffffff80140478a4 */ /* 0x000fe2000f8e0211 */
[----:B------:R-:W-:-:S02]  /*3450*/  @!P3 LEA.HI.X R7, R3, UR11, R5, 0x2, P0 ;  /* 0x0000000b0307bc11 */ /* 0x000fc400080f1405 */
[----:B------:R-:W-:Y:S01]  /*3460*/  IADD3.X R5, R8, UR11, RZ, P2, !PT ;  /* 0x0000000b08057c10 */ /* 0x000fe200097fe4ff */
[----:B------:R-:W-:Y:S02]  /*3470*/  IMAD.U32 R3, RZ, RZ, UR5 ;  /* 0x00000005ff037e24 */ /* 0x000fe4000f8e00ff */
[----:B------:R1:W5:Y:S04]  /*3480*/  @!P3 LDG.E R246, [R6.64] ;  /* 0x0000000c06f6b981 */ /* 0x000368000c1e1900 */
[----:B------:R2:W5:Y:S01]  /*3490*/  @!P6 LDG.E R247, [R4.64] ;  /* 0x0000000c04f7e981 */ /* 0x000562000c1e1900 */
[----:B------:R-:W-:-:S03]  /*34a0*/  ISETP.GE.AND P6, PT, R2, UR4, PT ;  /* 0x0000000402007c0c */ /* 0x000fc6000bfc6270 */
[----:B------:R2:W5:Y:S04]  /*34b0*/  @!P5 LDG.E R248, [R4.64+0x20] ;  /* 0x0000200c04f8d981 */ /* 0x000568000c1e1900 */
[----:B------:R2:W5:Y:S06]  /*34c0*/  @!P4 LDG.E R245, [R4.64+0x80] ;  /* 0x0000800c04f5c981 */ /* 0x00056c000c1e1900 */
[----:B------:R3:W-:Y:S04]  /*34d0*/  @P6 STS.128 [R0+0xc000], RZ ;  /* 0x00c000ff00006388 */ /* 0x0007e80000000c00 */
[----:B------:R3:W-:Y:S01]  /*34e0*/  @P6 STS.128 [R0+0x10000], RZ ;  /* 0x010000ff00006388 */ /* 0x0007e20000000c00 */
[----:B--2---:R-:W-:-:S05]  /*34f0*/  IMAD.WIDE.U32 R4, R12, c[0x0][0x198], R234 ;  /* 0x000066000c047a25 */ /* 0x004fca00078e00ea */
[----:B-1----:R-:W-:-:S04]  /*3500*/  IADD3 R6, P0, R4, UR22, RZ ;  /* 0x0000001604067c10 */ /* 0x002fc8000ff1e0ff */
[----:B------:R-:W-:Y:S01]  /*3510*/  IADD3.X R7, R5, UR28, R3, P0, !PT ;  /* 0x0000001c05077c10 */ /* 0x000fe200087fe403 */
[----:B------:R-:W-:-:S04]  /*3520*/  IMAD R3, R13, c[0x0][0x1b0], RZ ;  /* 0x00006c000d037a24 */ /* 0x000fc800078e02ff */
[C---:B------:R-:W-:Y:S02]  /*3530*/  IMAD R3, R11.reuse, c[0x0][0x1b4], R3 ;  /* 0x00006d000b037a24 */ /* 0x040fe400078e0203 */
[----:B------:R-:W-:-:S04]  /*3540*/  IMAD.WIDE.U32 R6, R11, c[0x0][0x1b0], R6 ;  /* 0x00006c000b067a25 */ /* 0x000fc800078e0006 */
[----:B------:R-:W-:Y:S01]  /*3550*/  IMAD.IADD R10, R7, 0x1, R3 ;  /* 0x00000001070a7824 */ /* 0x000fe200078e0203 */
[----:B------:R-:W-:Y:S05]  /*3560*/  @P6 BRA `(.L_x_171) ;  /* 0x0000017000006947 */ /* 0x000fea0003800000 */
[----:B---3--:R-:W-:Y:S01]  /*3570*/  ISETP.GE.AND P2, PT, R234, c[0x0][0x220], PT ;  /* 0x00008800ea007a0c */ /* 0x008fe20003f46270 */
        /* <DEDUP_REMOVED lines=22> */
.L_x_171:
[----:B---3--:R-:W-:Y:S05]  /*36e0*/  BSYNC B0 ;  /* 0x0000000000007941 */ /* 0x008fea0003800000 */
.L_x_170:
[----:B------:R-:W-:Y:S01]  /*36f0*/  ISETP.GE.AND P5, PT, R14, UR4, PT ;  /* 0x000000040e007c0c */ /* 0x000fe2000bfa6270 */
[----:B------:R-:W-:-:S12]  /*3700*/  BSSY B0, `(.L_x_172) ;  /* 0x000001d000007945 */ /* 0x000fd80003800000 */
        /* <DEDUP_REMOVED lines=8> */
[----:B-1----:R-:W-:Y:S02]  /*3790*/  IMAD R8, R4, c[0x0][0x198], RZ ;  /* 0x0000660004087a24 */ /* 0x002fe400078e02ff */
[----:B------:R-:W-:-:S04]  /*37a0*/  IMAD.MOV.U32 R4, RZ, RZ, R6 ;  /* 0x000000ffff047224 */ /* 0x000fc800078e0006 */
[C---:B------:R-:W-:Y:S01]  /*37b0*/  IMAD.WIDE.U32 R4, R3.reuse, c[0x0][0x198], R4 ;  /* 0x0000660003047a25 */ /* 0x040fe200078e0004 */
[----:B------:R1:W-:Y:S03]  /*37c0*/  @P2 STS.128 [R0+0xd000], RZ ;  /* 0x00d000ff00002388 */ /* 0x0003e60000000c00 */
[----:B------:R-:W-:Y:S01]  /*37d0*/  IMAD R3, R3, c[0x0][0x19c], R8 ;  /* 0x0000670003037a24 */ /* 0x000fe200078e0208 */
[----:B------:R-:W-:-:S03]  /*37e0*/  @!P2 LEA R8, P3, R4, c[0x0][0x168], 0x1 ;  /* 0x00005a000408aa11 */ /* 0x000fc600078608ff */
        /* <DEDUP_REMOVED lines=14> */
.L_x_173:
[----:B------:R-:W-:Y:S05]  /*38d0*/  BSYNC B0 ;  /* 0x0000000000007941 */ /* 0x000fea0003800000 */
.L_x_172:
[----:B------:R-:W-:Y:S01]  /*38e0*/  IADD3 R3, R2, 0x40, RZ ;  /* 0x0000004002037810 */ /* 0x000fe20007ffe0ff */
[----:B------:R-:W-:Y:S03]  /*38f0*/  BSSY B0, `(.L_x_174) ;  /* 0x000001e000007945 */ /* 0x000fe60003800000 */
[----:B------:R-:W-:-:S13]  /*3900*/  ISETP.GE.AND P4, PT, R3, UR4, PT ;  /* 0x0000000403007c0c */ /* 0x000fda000bf86270 */
        /* <DEDUP_REMOVED lines=28> */
.L_x_175:
[----:B------:R-:W-:Y:S05]  /*3ad0*/  BSYNC B0 ;  /* 0x0000000000007941 */ /* 0x000fea0003800000 */
.L_x_174:
        /* <DEDUP_REMOVED lines=9> */
[----:B------:R-:W-:-:S04]  /*3b70*/  IMAD.X R4, RZ, RZ, R16, P0 ;  /* 0x000000ffff047224 */ /* 0x000fc800000e0610 */
[----:B------:R-:W-:Y:S02]  /*3b80*/  IMAD R4, R4, c[0x0][0x198], RZ ;  /* 0x0000660004047a24 */ /* 0x000fe400078e02ff */
[----:B------:R-:W-:-:S04]  /*3b90*/  IMAD.WIDE.U32 R6, R3, c[0x0][0x198], R6 ;  /* 0x0000660003067a25 */ /* 0x000fc800078e0006 */
[----:B------:R-:W-:Y:S01]  /*3ba0*/  IMAD R3, R3, c[0x0][0x19c], R4 ;  /* 0x0000670003037a24 */ /* 0x000fe200078e0204 */
[----:B------:R-:W-:Y:S01]  /*3bb0*/  @!P2 LEA R4, P0, R6, c[0x0][0x168], 0x1 ;  /* 0x00005a000604aa11 */ /* 0x000fe200078008ff */
[----:B------:R1:W-:Y:S02]  /*3bc0*/  @P2 STS.128 [R0+0xf000], RZ ;  /* 0x00f000ff00002388 */ /* 0x0003e40000000c00 */
[----:B------:R-:W-:-:S05]  /*3bd0*/  IMAD.IADD R3, R7, 0x1, R3 ;  /* 0x0000000107037824 */ /* 0x000fca00078e0203 */
[----:B------:R-:W-:Y:S02]  /*3be0*/  @!P2 LEA.HI.X R5, R6, c[0x0][0x16c], R3, 0x1, P0 ;  /* 0x00005b000605aa11 */ /* 0x000fe400000f0c03 */
[----:B------:R-:W-:-:S03]  /*3bf0*/  ISETP.GE.AND P0, PT, R240, c[0x0][0x220], PT ;  /* 0x00008800f0007a0c */ /* 0x000fc60003f06270 */
[----:B------:R-:W-:Y:S01]  /*3c00*/  @!PT LDS RZ, [RZ] ;  /* 0x00000000fffff984 */ /* 0x000fe20000000800 */
[----:B------:R-:W-:Y:S01]  /*3c10*/  @!PT LDS RZ, [RZ] ;  /* 0x00000000fffff984 */ /* 0x000fe20000000800 */
[----:B------:R-:W-:Y:S01]  /*3c20*/  @!PT LDS RZ, [RZ] ;  /* 0x00000000fffff984 */ /* 0x000fe20000000800 */
[----:B------:R1:W-:Y:S10]  /*3c30*/  @!P2 LDGSTS.E.BYPASS.LTC128B.128 [R0+0xf000], [R4.64] ;  /* 0x0f0000000400afae */ /* 0x0003f4000b901d4c */
        /* <DEDUP_REMOVED lines=8> */
.L_x_177:
[----:B------:R-:W-:Y:S05]  /*3cc0*/  BSYNC B0 ;  /* 0x0000000000007941 */ /* 0x000fea0003800000 */
.L_x_176:
[----:B------:R-:W-:Y:S01]  /*3cd0*/  ULDC.64 UR4, c[0x0][0x1a0] ;  /* 0x0000680000047ab9 */ /* 0x000fe20000000a00 */
[----:B------:R1:W-:Y:S01]  /*3ce0*/  @P6 STS.128 [R0+0x14000], RZ ;  /* 0x014000ff00006388 */ /* 0x0003e20000000c00 */
[----:B------:R-:W-:Y:S01]  /*3cf0*/  UIMAD UR4, UR19, UR4, URZ ;  /* 0x00000004130472a4 */ /* 0x000fe2000f8e023f */
[----:B-1----:R-:W-:Y:S01]  /*3d00*/  IMAD.WIDE.U32 R4, R12, c[0x0][0x1a0], R234 ;  /* 0x000068000c047a25 */ /* 0x002fe200078e00ea */
[----:B------:R-:W-:Y:S01]  /*3d10*/  BSSY B0, `(.L_x_178) ;  /* 0x0000022000007945 */ /* 0x000fe20003800000 */
[----:B------:R1:W-:Y:S01]  /*3d20*/  @P6 STS.128 [R0+0x18000], RZ ;  /* 0x018000ff00006388 */ /* 0x0003e20000000c00 */
[----:B------:R-:W-:Y:S02]  /*3d30*/  UIMAD UR4, UR24, UR5, UR4 ;  /* 0x00000005180472a4 */ /* 0x000fe4000f8e0204 */
[----:B------:R-:W-:-:S04]  /*3d40*/  IADD3 R6, P0, R4, UR23, RZ ;  /* 0x0000001704067c10 */ /* 0x000fc8000ff1e0ff */
[----:B------:R-:W-:-:S04]  /*3d50*/  MOV R3, UR4 ;  /* 0x0000000400037c02 */ /* 0x000fc80008000f00 */
[----:B------:R-:W-:Y:S01]  /*3d60*/  IADD3.X R7, R5, UR27, R3, P0, !PT ;  /* 0x0000001b05077c10 */ /* 0x000fe200087fe403 */
[----:B------:R-:W-:-:S04]  /*3d70*/  IMAD R3, R13, c[0x0][0x1b8], RZ ;  /* 0x00006e000d037a24 */ /* 0x000fc800078e02ff */
[C---:B------:R-:W-:Y:S02]  /*3d80*/  IMAD R3, R11.reuse, c[0x0][0x1bc], R3 ;  /* 0x00006f000b037a24 */ /* 0x040fe400078e0203 */
[----:B------:R-:W-:-:S05]  /*3d90*/  IMAD.WIDE.U32 R6, R11, c[0x0][0x1b8], R6 ;  /* 0x00006e000b067a25 */ /* 0x000fca00078e0006 */
[----:B------:R-:W-:Y:S01]  /*3da0*/  IADD3 R10, R7, R3, RZ ;  /* 0x00000003070a7210 */ /* 0x000fe20007ffe0ff */
        /* <DEDUP_REMOVED lines=24> */
.L_x_179:
[----:B-1----:R-:W-:Y:S05]  /*3f30*/  BSYNC B0 ;  /* 0x0000000000007941 */ /* 0x002fea0003800000 */
.L_x_178:
        /* <DEDUP_REMOVED lines=29> */
.L_x_181:
[----:B------:R-:W-:Y:S05]  /*4110*/  BSYNC B0 ;  /* 0x0000000000007941 */ /* 0x000fea0003800000 */
.L_x_180:
        /* <DEDUP_REMOVED lines=29> */
.L_x_183:
[----:B------:R-:W-:Y:S05]  /*42f0*/  BSYNC B0 ;  /* 0x0000000000007941 */ /* 0x000fea0003800000 */
.L_x_182:
        /* <DEDUP_REMOVED lines=28> */
.L_x_185:
[----:B------:R-:W-:Y:S05]  /*44c0*/  BSYNC B0 ;  /* 0x0000000000007941 */ /* 0x000fea0003800000 */
.L_x_184:
[----:B-1234-:R-:W-:Y:S01]  /*44d0*/  LEA.HI R0, R18, R17, RZ, 0x4 ;  /* 0x0000001112007211 */ /* 0x01efe200078f20ff */
[----:B------:R-:W-:Y:S01]  /*44e0*/  IMAD.U32 R3, RZ, RZ, UR25 ;  /* 0x00000019ff037e24 */ /* 0x000fe2000f8e00ff */
[----:B------:R-:W-:Y:S01]  /*44f0*/  IADD3 R4, R19, 0x1, RZ ;  /* 0x0000000113047810 */ /* 0x000fe20007ffe0ff */
[----:B------:R-:W0:Y:S01]  /*4500*/  LDGDEPBAR ;  /* 0x00000000000079af */ /* 0x000e220000000000 */
[----:B------:R-:W-:Y:S01]  /*4510*/  LOP3.LUT R0, R0, 0xfffffff0, RZ, 0xc0, !PT ;  /* 0xfffffff000007812 */ /* 0x000fe200078ec0ff */
[----:B------:R-:W-:Y:S01]  /*4520*/  IMAD.MOV.U32 R208, RZ, RZ, 0x40 ;  /* 0x00000040ffd07424 */ /* 0x000fe200078e00ff */
[----:B------:R-:W-:Y:S01]  /*4530*/  UIADD3 UR19, UR25, 0x80, UR24 ;  /* 0x0000008019137890 */ /* 0x000fe2000fffe018 */
[----:B------:R-:W-:Y:S01]  /*4540*/  IMAD.SHL.U32 R218, R220, 0x2, RZ ;  /* 0x00000002dcda7824 */ /* 0x000fe200078e00ff */
[----:B------:R-:W-:Y:S01]  /*4550*/  CS2R R158, SRZ ;  /* 0x00000000009e7805 */ /* 0x000fe2000001ff00 */
[----:B------:R-:W-:Y:S01]  /*4560*/  IMAD.IADD R0, R17, 0x1, -R0 ;  /* 0x0000000111007824 */ /* 0x000fe200078e0a00 */
[----:B------:R-:W-:Y:S01]  /*4570*/  CS2R R156, SRZ ;  /* 0x00000000009c7805 */ /* 0x000fe2000001ff00 */
[----:B------:R-:W-:Y:S01]  /*4580*/  IMAD.MOV.U32 R228, RZ, RZ, R221 ;  /* 0x000000ffffe47224 */ /* 0x000fe200078e00dd */
[----:B------:R-:W-:Y:S01]  /*4590*/  CS2R R162, SRZ ;  /* 0x0000000000a27805 */ /* 0x000fe2000001ff00 */
[----:B------:R-:W-:Y:S01]  /*45a0*/  CS2R R160, SRZ ;  /* 0x0000000000a07805 */ /* 0x000fe2000001ff00 */
[----:B------:R-:W-:Y:S01]  /*45b0*/  SHF.R.S32.HI R2, RZ, 0x1f, R0 ;  /* 0x0000001fff027819 */ /* 0x000fe20000011400 */
[----:B------:R-:W-:Y:S01]  /*45c0*/  CS2R R154, SRZ ;  /* 0x00000000009a7805 */ /* 0x000fe2000001ff00 */
[----:B------:R-:W-:Y:S01]  /*45d0*/  CS2R R152, SRZ ;  /* 0x0000000000987805 */ /* 0x000fe2000001ff00 */
[----:B------:R-:W-:Y:S01]  /*45e0*/  CS2R R150, SRZ ;  /* 0x0000000000967805 */ /* 0x000fe2000001ff00 */
[----:B------:R-:W-:Y:S01]  /*45f0*/  LEA.HI R2, R2, R0, RZ, 0x3 ;  /* 0x0000000002027211 */ /* 0x000fe200078f18ff */
[----:B------:R-:W-:Y:S01]  /*4600*/  CS2R R148, SRZ ;  /* 0x0000000000947805 */ /* 0x000fe2000001ff00 */
[----:B------:R-:W-:Y:S01]  /*4610*/  CS2R R142, SRZ ;  /* 0x00000000008e7805 */ /* 0x000fe2000001ff00 */
[----:B------:R-:W-:Y:S01]  /*4620*/  CS2R R140, SRZ ;  /* 0x00000000008c7805 */ /* 0x000fe2000001ff00 */
[----:B------:R-:W-:Y:S01]  /*4630*/  LOP3.LUT R2, R2, 0xfffffff8, RZ, 0xc0, !PT ;  /* 0xfffffff802027812 */ /* 0x000fe200078ec0ff */
[----:B------:R-:W-:Y:S01]  /*4640*/  CS2R R146, SRZ ;  /* 0x0000000000927805 */ /* 0x000fe2000001ff00 */
[----:B------:R-:W-:Y:S01]  /*4650*/  CS2R R144, SRZ ;  /* 0x0000000000907805 */ /* 0x000fe2000001ff00 */
[----:B------:R-:W-:Y:S01]  /*4660*/  CS2R R138, SRZ ;  /* 0x00000000008a7805 */ /* 0x000fe2000001ff00 */
[----:B------:R-:W-:Y:S01]  /*4670*/  CS2R R136, SRZ ;  /* 0x0000000000887805 */ /* 0x000fe2000001ff00 */
[----:B------:R-:W-:Y:S01]  /*4680*/  IMAD.IADD R0, R0, 0x1, -R2 ;  /* 0x0000000100007824 */ /* 0x000fe200078e0a02 */
[----:B------:R-:W-:Y:S01]  /*4690*/  IADD3 R2, R4, UR17, -R3 ;  /* 0x0000001104027c10 */ /* 0x000fe2000fffe803 */
[----:B------:R-:W-:Y:S01]  /*46a0*/  IMAD.MOV.U32 R3, RZ, RZ, 0x40 ;  /* 0x00000040ff037424 */ /* 0x000fe200078e00ff */
[----:B------:R-:W-:Y:S01]  /*46b0*/  CS2R R134, SRZ ;  /* 0x0000000000867805 */ /* 0x000fe2000001ff00 */
[----:B------:R-:W-:Y:S01]  /*46c0*/  CS2R R132, SRZ ;  /* 0x0000000000847805 */ /* 0x000fe2000001ff00 */
[C---:B------:R-:W-:Y:S01]  /*46d0*/  LOP3.LUT P2, RZ, R0.reuse, 0x4, RZ, 0xc0, !PT ;  /* 0x0000000400ff7812 */ /* 0x040fe2000784c0ff */
[----:B------:R1:W-:Y:S01]  /*46e0*/  STL [R1+0x4], R2 ;  /* 0x0000040201007387 */ /* 0x0003e20000100800 */
[----:B------:R-:W-:Y:S01]  /*46f0*/  LOP3.LUT P0, RZ, R0, 0x2, RZ, 0xc0, !PT ;  /* 0x0000000200ff7812 */ /* 0x000fe2000780c0ff */
[----:B------:R-:W-:Y:S01]  /*4700*/  CS2R R126, SRZ ;  /* 0x00000000007e7805 */ /* 0x000fe2000001ff00 */
[----:B------:R-:W-:Y:S01]  /*4710*/  IADD3 R0, R217, 0x2000, RZ ;  /* 0x00002000d9007810 */ /* 0x000fe20007ffe0ff */
[----:B------:R-:W-:Y:S01]  /*4720*/  CS2R R124, SRZ ;  /* 0x00000000007c7805 */ /* 0x000fe2000001ff00 */
[----:B------:R-:W-:Y:S01]  /*4730*/  SEL R219, R219, 0xffffffe0, !P0 ;  /* 0xffffffe0dbdb7807 */ /* 0x000fe20004000000 */
[----:B------:R-:W-:Y:S01]  /*4740*/  CS2R R130, SRZ ;  /* 0x0000000000827805 */ /* 0x000fe2000001ff00 */
[----:B------:R-:W-:Y:S01]  /*4750*/  SEL R0, R0, R217, !P1 ;  /* 0x000000d900007207 */ /* 0x000fe20004800000 */
[----:B------:R-:W-:Y:S01]  /*4760*/  CS2R R128, SRZ ;  /* 0x0000000000807805 */ /* 0x000fe2000001ff00 */
[----:B------:R-:W-:Y:S01]  /*4770*/  CS2R R122, SRZ ;  /* 0x00000000007a7805 */ /* 0x000fe2000001ff00 */
[----:B------:R-:W-:Y:S01]  /*4780*/  CS2R R120, SRZ ;  /* 0x0000000000787805 */ /* 0x000fe2000001ff00 */
[----:B------:R-:W-:Y:S01]  /*4790*/  CS2R R118, SRZ ;  /* 0x0000000000767805 */ /* 0x000fe2000001ff00 */
[----:B------:R-:W-:Y:S01]  /*47a0*/  IMAD.SHL.U32 R207, R0, 0x2, RZ ;  /* 0x0000000200cf7824 */ /* 0x000fe200078e00ff */
[----:B------:R-:W-:Y:S01]  /*47b0*/  IADD3 R0, R19, -0x40, RZ ;  /* 0xffffffc013007810 */ /* 0x000fe20007ffe0ff */
        /* <DEDUP_REMOVED lines=11> */
[----:B-1----:R-:W-:Y:S01]  /*4870*/  IADD3 R2, R220, 0x2000, RZ ;  /* 0x00002000dc027810 */ /* 0x002fe20007ffe0ff */
[----:B------:R-:W-:Y:S01]  /*4880*/  CS2R R98, SRZ ;  /* 0x0000000000627805 */ /* 0x000fe2000001ff00 */
[----:B------:R-:W-:Y:S01]  /*4890*/  CS2R R96, SRZ ;  /* 0x0000000000607805 */ /* 0x000fe2000001ff00 */
[----:B------:R-:W-:Y:S01]  /*48a0*/  CS2R R90, SRZ ;  /* 0x00000000005a7805 */ /* 0x000fe2000001ff00 */
[----:B------:R-:W-:Y:S01]  /*48b0*/  SEL R2, R2, R220, !P1 ;  /* 0x000000dc02027207 */ /* 0x000fe20004800000 */
[----:B------:R-:W-:Y:S01]  /*48c0*/  CS2R R88, SRZ ;  /* 0x0000000000587805 */ /* 0x000fe2000001ff00 */
[----:B------:R-:W-:Y:S01]  /*48d0*/  CS2R R86, SRZ ;  /* 0x0000000000567805 */ /* 0x000fe2000001ff00 */
[----:B------:R-:W-:Y:S01]  /*48e0*/  CS2R R84, SRZ ;  /* 0x0000000000547805 */ /* 0x000fe2000001ff00 */
[----:B------:R-:W-:Y:S01]  /*48f0*/  CS2R R78, SRZ ;  /* 0x00000000004e7805 */ /* 0x000fe2000001ff00 */
[----:B------:R-:W-:Y:S01]  /*4900*/  IMAD.SHL.U32 R210, R2, 0x2, RZ ;  /* 0x0000000202d27824 */ /* 0x000fe200078e00ff */
[----:B------:R-:W-:Y:S01]  /*4910*/  SEL R2, R3, 0xffffffc0, !P2 ;  /* 0xffffffc003027807 */ /* 0x000fe20005000000 */
[----:B------:R-:W-:Y:S01]  /*4920*/  CS2R R76, SRZ ;  /* 0x00000000004c7805 */ /* 0x000fe2000001ff00 */
[----:B------:R-:W-:Y:S01]  /*4930*/  CS2R R82, SRZ ;  /* 0x0000000000527805 */ /* 0x000fe2000001ff00 */
[----:B------:R-:W-:Y:S01]  /*4940*/  CS2R R80, SRZ ;  /* 0x0000000000507805 */ /* 0x000fe2000001ff00 */
[----:B------:R-:W-:Y:S01]  /*4950*/  CS2R R74, SRZ ;  /* 0x00000000004a7805 */ /* 0x000fe2000001ff00 */
[----:B------:R1:W-:Y:S01]  /*4960*/  STL [R1], R2 ;  /* 0x0000000201007387 */ /* 0x0003e20000100800 */
        /* <DEDUP_REMOVED lines=19> */
[----:B------:R-:W-:Y:S01]  /*4aa0*/  SEL R208, R208, 0xffffffc0, !P2 ;  /* 0xffffffc0d0d07807 */ /* 0x000fe20005000000 */
[C---:B------:R-:W-:Y:S01]  /*4ab0*/  IMAD.SHL.U32 R251, R19.reuse, 0x4, RZ ;  /* 0x0000000413fb7824 */ /* 0x040fe200078e00ff */
[----:B------:R-:W-:Y:S01]  /*4ac0*/  SHF.L.U64.HI R252, R19, 0x2, R15 ;  /* 0x0000000213fc7819 */ /* 0x000fe2000001020f */
[C---:B------:R-:W-:Y:S01]  /*4ad0*/  IMAD.SHL.U32 R216, R220.reuse, 0x2, RZ ;  /* 0x00000002dcd87824 */ /* 0x040fe200078e00ff */
[----:B------:R-:W-:Y:S01]  /*4ae0*/  UIADD3 UR19, UR19, -UR17, URZ ;  /* 0x8000001113137290 */ /* 0x000fe2000fffe03f */
[----:B------:R-:W-:-:S02]  /*4af0*/  IMAD.SHL.U32 R215, R220, 0x2, RZ ;  /* 0x00000002dcd77824 */ /* 0x000fc400078e00ff */
[----:B------:R-:W-:Y:S02]  /*4b00*/  IMAD.SHL.U32 R250, R0, 0x4, RZ ;  /* 0x0000000400fa7824 */ /* 0x000fe400078e00ff */
[----:B-1----:R-:W-:Y:S02]  /*4b10*/  IMAD.IADD R209, R219, 0x1, R218 ;  /* 0x00000001dbd17824 */ /* 0x002fe400078e02da */
.L_x_188:
[----:B------:R-:W0:Y:S01]  /*4b20*/  LDGDEPBAR ;  /* 0x00000000000079af */ /* 0x000e220000000000 */
[C---:B------:R-:W-:Y:S01]  /*4b30*/  IMAD.IADD R0, R210.reuse, 0x1, R219 ;  /* 0x00000001d2007824 */ /* 0x040fe200078e02db */
[----:B------:R-:W-:Y:S01]  /*4b40*/  USHF.L.U32 UR5, UR10, 0x6, URZ ;  /* 0x000000060a057899 */ /* 0x000fe2000800063f */
[--C-:B------:R-:W-:Y:S01]  /*4b50*/  IMAD.IADD R3, R210, 0x1, R208.reuse ;  /* 0x00000001d2037824 */ /* 0x100fe200078e02d0 */
[----:B------:R-:W-:Y:S01]  /*4b60*/  USHF.L.U32 UR4, UR20, 0x7, URZ ;  /* 0x0000000714047899 */ /* 0x000fe2000800063f */
[----:B------:R-:W-:Y:S01]  /*4b70*/  IMAD.IADD R2, R0, 0x1, R208 ;  /* 0x0000000100027824 */ /* 0x000fe200078e02d0 */
[----:B------:R-:W-:Y:S01]  /*4b80*/  UISETP.GE.AND UP0, UPT, UR5, UR19, UPT ;  /* 0x000000130500728c */ /* 0x000fe2000bf06270 */
[----:B-----5:R-:W-:Y:S01]  /*4b90*/  FSETP.NEU.FTZ.AND P1, PT, R247, -INF , PT ;  /* 0xff800000f700780b */ /* 0x020fe20003f3d000 */
[----:B------:R-:W2:Y:S01]  /*4ba0*/  LDL R229, [R1+0x4] ;  /* 0x0000040001e57983 */ /* 0x000ea20000100800 */
[----:B------:R-:W-:Y:S02]  /*4bb0*/  UIADD3 UR4, UR4, 0x80, URZ ;  /* 0x0000008004047890 */ /* 0x000fe4000fffe03f */
[----:B------:R-:W-:Y:S01]  /*4bc0*/  UISETP.GT.AND UP3, UPT, UR10, UR18, UPT ;  /* 0x000000120a00728c */ /* 0x000fe2000bf64270 */
[----:B------:R-:W3:Y:S01]  /*4bd0*/  LDL R204, [R1+0x14] ;  /* 0x0000140001cc7983 */ /* 0x000ee20000100800 */
[----:B------:R-:W-:Y:S03]  /*4be0*/  UISETP.LT.AND UP0, UPT, UR4, UR17, UP0 ;  /* 0x000000110400728c */ /* 0x000fe60008701270 */
[----:B------:R-:W-:Y:S03]  /*4bf0*/  ULDC UR4, c[0x0][0x1c0] ;  /* 0x0000700000047ab9 */ /* 0x000fe60000000800 */
[----:B------:R-:W-:Y:S01]  /*4c00*/  PLOP3.LUT P0, PT, PT, PT, UP0, 0x80, 0x0 ;  /* 0x000000000000781c */ /* 0x000fe20003f0f008 */
[----:B------:R-:W-:Y:S04]  /*4c10*/  DEPBAR.LE SB0, 0x0 ;  /* 0x000080000000791a */ /* 0x000fe80000000000 */
[----:B------:R-:W-:Y:S08]  /*4c20*/  BAR.SYNC.DEFER_BLOCKING 0x0 ;  /* 0x0000000000007b1d */ /* 0x000ff00000010000 */
[----:B------:R-:W-:Y:S08]  /*4c30*/  LDSM.16.M88.4 R32, [R210] ;  /* 0x00000000d220783b */ /* 0x000ff00000000200 */
[----:B------:R-:W1:Y:S08]  /*4c40*/  LDSM.16.M88.4 R16, [R211+0xc000] ;  /* 0x00c00000d310783b */ /* 0x000e700000000200 */
[----:B------:R-:W4:Y:S08]  /*4c50*/  LDSM.16.M88.4 R28, [R210+0x1000] ;  /* 0x00100000d21c783b */ /* 0x000f300000000200 */
[----:B------:R-:W4:Y:S08]  /*4c60*/  LDSM.16.M88.4 R164, [R211+0xc800] ;  /* 0x00c80000d3a4783b */ /* 0x000f300000000200 */
[----:B------:R-:W-:Y:S08]  /*4c70*/  LDSM.16.M88.4 R168, [R0] ;  /* 0x0000000000a8783b */ /* 0x000ff00000000200 */
[----:B------:R-:W4:Y:S01]  /*4c80*/  LDSM.16.M88.4 R172, [R212+0xc000] ;  /* 0x00c00000d4ac783b */ /* 0x000f220000000200 */
[-C--:B-1----:R-:W-:Y:S07]  /*4c90*/  HMMA.16816.F32.BF16 R4, R32, R16.reuse, RZ ;  /* 0x000000102004723c */ /* 0x082fee00000418ff */
[----:B------:R-:W1:Y:S01]  /*4ca0*/  LDSM.16.M88.4 R176, [R0+0x1000] ;  /* 0x0010000000b0783b */ /* 0x000e620000000200 */
[C---:B----4-:R-:W-:Y:S07]  /*4cb0*/  HMMA.16816.F32.BF16 R8, R28.reuse, R16, RZ ;  /* 0x000000101c08723c */ /* 0x050fee00000418ff */
[----:B------:R-:W4:Y:S01]  /*4cc0*/  LDSM.16.M88.4 R180, [R212+0xc800] ;  /* 0x00c80000d4b4783b */ /* 0x000f220000000200 */
[-C--:B------:R-:W-:Y:S07]  /*4cd0*/  HMMA.16816.F32.BF16 R12, R28, R18.reuse, RZ ;  /* 0x000000121c0c723c */ /* 0x080fee00000418ff */
[----:B------:R-:W-:Y:S01]  /*4ce0*/  LDSM.16.M88.4 R184, [R3] ;  /* 0x0000000003b8783b */ /* 0x000fe20000000200 */
[C---:B------:R-:W-:Y:S07]  /*4cf0*/  HMMA.16816.F32.BF16 R16, R32.reuse, R18, RZ ;  /* 0x000000122010723c */ /* 0x040fee00000418ff */
[----:B------:R-:W1:Y:S01]  /*4d00*/  LDSM.16.M88.4 R188, [R214+0xc000] ;  /* 0x00c00000d6bc783b */ /* 0x000e620000000200 */
[-C--:B------:R-:W-:Y:S07]  /*4d10*/  HMMA.16816.F32.BF16 R20, R32, R164.reuse, RZ ;  /* 0x000000a42014723c */ /* 0x080fee00000418ff */
[----:B------:R-:W4:Y:S01]  /*4d20*/  LDSM.16.M88.4 R192, [R3+0x1000] ;  /* 0x0010000003c0783b */ /* 0x000f220000000200 */
[C---:B------:R-:W-:Y:S07]  /*4d30*/  HMMA.16816.F32.BF16 R24, R28.reuse, R164, RZ ;  /* 0x000000a41c18723c */ /* 0x040fee00000418ff */
[----:B------:R-:W-:Y:S01]  /*4d40*/  LDSM.16.M88.4 R196, [R2+0x1000] ;  /* 0x0010000002c4783b */ /* 0x000fe20000000200 */
[-C--:B------:R-:W-:Y:S07]  /*4d50*/  HMMA.16816.F32.BF16 R28, R28, R166.reuse, RZ ;  /* 0x000000a61c1c723c */ /* 0x080fee00000418ff */
[----:B------:R-:W-:Y:S01]  /*4d60*/  LDSM.16.M88.4 R200, [R213+0xc800] ;  /* 0x00c80000d5c8783b */ /* 0x000fe20000000200 */
[----:B------:R-:W-:Y:S07]  /*4d70*/  HMMA.16816.F32.BF16 R32, R32, R166, RZ ;  /* 0x000000a62020723c */ /* 0x000fee00000418ff */
[----:B------:R-:W4:Y:S01]  /*4d80*/  LDSM.16.M88.4 R164, [R214+0xc800] ;  /* 0x00c80000d6a4783b */ /* 0x000f220000000200 */
[-C--:B------:R-:W-:Y:S08]  /*4d90*/  HMMA.16816.F32.BF16 R4, R168, R172.reuse, R4 ;  /* 0x000000aca804723c */ /* 0x080ff00000041804 */
[C---:B-1----:R-:W-:Y:S08]  /*4da0*/  HMMA.16816.F32.BF16 R8, R176.reuse, R172, R8 ;  /* 0x000000acb008723c */ /* 0x042ff00000041808 */
[-C--:B------:R-:W-:Y:S08]  /*4db0*/  HMMA.16816.F32.BF16 R12, R176, R174.reuse, R12 ;  /* 0x000000aeb00c723c */ /* 0x080ff0000004180c */
[C---:B------:R-:W-:Y:S01]  /*4dc0*/  HMMA.16816.F32.BF16 R16, R168.reuse, R174, R16 ;  /* 0x000000aea810723c */ /* 0x040fe20000041810 */
[----:B------:R-:W-:Y:S07]  /*4dd0*/  LDSM.16.M88.4 R172, [R2] ;  /* 0x0000000002ac783b */ /* 0x000fee0000000200 */
[-C--:B----4-:R-:W-:Y:S08]  /*4de0*/  HMMA.16816.F32.BF16 R20, R168, R180.reuse, R20 ;  /* 0x000000b4a814723c */ /* 0x090ff00000041814 */
[C---:B------:R-:W-:Y:S08]  /*4df0*/  HMMA.16816.F32.BF16 R24, R176.reuse, R180, R24 ;  /* 0x000000b4b018723c */ /* 0x040ff00000041818 */
[-C--:B------:R-:W-:Y:S01]  /*4e00*/  HMMA.16816.F32.BF16 R28, R176, R182.reuse, R28 ;  /* 0x000000b6b01c723c */ /* 0x080fe2000004181c */
[----:B------:R-:W1:Y:S07]  /*4e10*/  LDSM.16.M88.4 R176, [R213+0xc000] ;  /* 0x00c00000d5b0783b */ /* 0x000e6e0000000200 */
[----:B------:R-:W-:Y:S01]  /*4e20*/  HMMA.16816.F32.BF16 R32, R168, R182, R32 ;  /* 0x000000b6a820723c */ /* 0x000fe20000041820 */
[----:B------:R-:W-:Y:S07]  /*4e30*/  LDSM.16.M88.4 R168, [R210+0x2000] ;  /* 0x00200000d2a8783b */ /* 0x000fee0000000200 */
[-C--:B------:R-:W-:Y:S01]  /*4e40*/  HMMA.16816.F32.BF16 R4, R184, R188.reuse, R4 ;  /* 0x000000bcb804723c */ /* 0x080fe20000041804 */
[----:B------:R-:W4:Y:S07]  /*4e50*/  LDSM.16.M88.4 R180, [R211+0x10000] ;  /* 0x01000000d3b4783b */ /* 0x000f2e0000000200 */
[C---:B------:R-:W-:Y:S08]  /*4e60*/  HMMA.16816.F32.BF16 R8, R192.reuse, R188, R8 ;  /* 0x000000bcc008723c */ /* 0x040ff00000041808 */
[-C--:B------:R-:W-:Y:S08]  /*4e70*/  HMMA.16816.F32.BF16 R12, R192, R190.reuse, R12 ;  /* 0x000000bec00c723c */ /* 0x080ff0000004180c */
[C---:B------:R-:W-:Y:S01]  /*4e80*/  HMMA.16816.F32.BF16 R16, R184.reuse, R190, R16 ;  /* 0x000000beb810723c */ /* 0x040fe20000041810 */
[----:B------:R-:W2:Y:S07]  /*4e90*/  LDSM.16.M88.4 R188, [R210+0x3000] ;  /* 0x00300000d2bc783b */ /* 0x000eae0000000200 */
[-C--:B------:R-:W-:Y:S08]  /*4ea0*/  HMMA.16816.F32.BF16 R20, R184, R164.reuse, R20 ;  /* 0x000000a4b814723c */ /* 0x080ff00000041814 */
[C---:B------:R-:W-:Y:S08]  /*4eb0*/  HMMA.16816.F32.BF16 R24, R192.reuse, R164, R24 ;  /* 0x000000a4c018723c */ /* 0x040ff00000041818 */
[-C--:B------:R-:W-:Y:S01]  /*4ec0*/  HMMA.16816.F32.BF16 R28, R192, R166.reuse, R28 ;  /* 0x000000a6c01c723c */ /* 0x080fe2000004181c */
[----:B------:R-:W2:Y:S07]  /*4ed0*/  LDSM.16.M88.4 R192, [R211+0x10800] ;  /* 0x01080000d3c0783b */ /* 0x000eae0000000200 */
[----:B------:R-:W-:Y:S01]  /*4ee0*/  HMMA.16816.F32.BF16 R32, R184, R166, R32 ;  /* 0x000000a6b820723c */ /* 0x000fe20000041820 */
[----:B------:R-:W-:Y:S07]  /*4ef0*/  LDSM.16.M88.4 R164, [R0+0x2000] ;  /* 0x0020000000a4783b */ /* 0x000fee0000000200 */
[-C--:B-1----:R-:W-:Y:S01]  /*4f00*/  HMMA.16816.F32.BF16 R4, R172, R176.reuse, R4 ;  /* 0x000000b0ac04723c */ /* 0x082fe20000041804 */
[----:B------:R1:W-:Y:S07]  /*4f10*/  LDSM.16.M88.4 R184, [R0+0x3000] ;  /* 0x0030000000b8783b */ /* 0x0003ee0000000200 */
[C---:B------:R-:W-:Y:S08]  /*4f20*/  HMMA.16816.F32.BF16 R8, R196.reuse, R176, R8 ;  /* 0x000000b0c408723c */ /* 0x040ff00000041808 */
[-C--:B------:R-:W-:Y:S08]  /*4f30*/  HMMA.16816.F32.BF16 R12, R196, R178.reuse, R12 ;  /* 0x000000b2c40c723c */ /* 0x080ff0000004180c */
[C---:B------:R-:W-:Y:S01]  /*4f40*/  HMMA.16816.F32.BF16 R16, R172.reuse, R178, R16 ;  /* 0x000000b2ac10723c */ /* 0x040fe20000041810 */
[----:B------:R-:W2:Y:S03]  /*4f50*/  LDSM.16.M88.4 R176, [R212+0x10000] ;  /* 0x01000000d4b0783b */ /* 0x000ea60000000200 */
[----:B-1----:R-:W-:Y:S04]  /*4f60*/  IMAD.U32 R0, RZ, RZ, UR20 ;  /* 0x00000014ff007e24 */ /* 0x002fe8000f8e00ff */
[-C--:B------:R-:W-:Y:S04]  /*4f70*/  HMMA.16816.F32.BF16 R20, R172, R200.reuse, R20 ;  /* 0x000000c8ac14723c */ /* 0x080fe80000041814 */
[----:B---3--:R-:W-:Y:S02]  /*4f80*/  @!P0 IMAD R0, R0, 0x80, R204 ;  /* 0x0000008000008824 */ /* 0x008fe400078e02cc */
[----:B------:R-:W-:Y:S02]  /*4f90*/  IMAD.IADD R204, R208, 0x1, R218 ;  /* 0x00000001d0cc7824 */ /* 0x000fe400078e02da */
[C---:B------:R-:W-:Y:S08]  /*4fa0*/  HMMA.16816.F32.BF16 R24, R196.reuse, R200, R24 ;  /* 0x000000c8c418723c */ /* 0x040ff00000041818 */
[-C--:B------:R-:W-:Y:S01]  /*4fb0*/  HMMA.16816.F32.BF16 R28, R196, R202.reuse, R28 ;  /* 0x000000cac41c723c */ /* 0x080fe2000004181c */
[----:B------:R-:W1:Y:S07]  /*4fc0*/  LDSM.16.M88.4 R196, [R212+0x10800] ;  /* 0x01080000d4c4783b */ /* 0x000e6e0000000200 */
[----:B------:R-:W-:Y:S01]  /*4fd0*/  HMMA.16816.F32.BF16 R32, R172, R202, R32 ;  /* 0x000000caac20723c */ /* 0x000fe20000041820 */
[----:B------:R-:W-:Y:S07]  /*4fe0*/  LDSM.16.M88.4 R172, [R3+0x2000] ;  /* 0x0020000003ac783b */ /* 0x000fee0000000200 */
[-C--:B----4-:R-:W-:Y:S01]  /*4ff0*/  HMMA.16816.F32.BF16 R4, R168, R180.reuse, R4 ;  /* 0x000000b4a804723c */ /* 0x090fe20000041804 */
[----:B------:R-:W-:Y:S07]  /*5000*/  LDSM.16.M88.4 R200, [R214+0x10800] ;  /* 0x01080000d6c8783b */ /* 0x000fee0000000200 */
[C---:B--2---:R-:W-:Y:S08]  /*5010*/  HMMA.16816.F32.BF16 R8, R188.reuse, R180, R8 ;  /* 0x000000b4bc08723c */ /* 0x044ff00000041808 */
[-C--:B------:R-:W-:Y:S08]  /*5020*/  HMMA.16816.F32.BF16 R12, R188, R182.reuse, R12 ;  /* 0x000000b6bc0c723c */ /* 0x080ff0000004180c */
[C---:B------:R-:W-:Y:S01]  /*5030*/  HMMA.16816.F32.BF16 R16, R168.reuse, R182, R16 ;  /* 0x000000b6a810723c */ /* 0x040fe20000041810 */
[----:B------:R-:W2:Y:S07]  /*5040*/  LDSM.16.M88.4 R180, [R214+0x10000] ;  /* 0x01000000d6b4783b */ /* 0x000eae0000000200 */
[-C--:B------:R-:W-:Y:S08]  /*5050*/  HMMA.16816.F32.BF16 R20, R168, R192.reuse, R20 ;  /* 0x000000c0a814723c */ /* 0x080ff00000041814 */
[C---:B------:R-:W-:Y:S08]  /*5060*/  HMMA.16816.F32.BF16 R24, R188.reuse, R192, R24 ;  /* 0x000000c0bc18723c */ /* 0x040ff00000041818 */
[-C--:B------:R-:W-:Y:S01]  /*5070*/  HMMA.16816.F32.BF16 R28, R188, R194.reuse, R28 ;  /* 0x000000c2bc1c723c */ /* 0x080fe2000004181c */
[----:B------:R-:W3:Y:S07]  /*5080*/  LDSM.16.M88.4 R188, [R3+0x3000] ;  /* 0x0030000003bc783b */ /* 0x000eee0000000200 */
[----:B------:R-:W-:Y:S01]  /*5090*/  HMMA.16816.F32.BF16 R32, R168, R194, R32 ;  /* 0x000000c2a820723c */ /* 0x000fe20000041820 */
[----:B------:R-:W-:Y:S07]  /*50a0*/  LDSM.16.M88.4 R168, [R2+0x2000] ;  /* 0x0020000002a8783b */ /* 0x000fee0000000200 */
[-C--:B------:R-:W-:Y:S08]  /*50b0*/  HMMA.16816.F32.BF16 R4, R164, R176.reuse, R4 ;  /* 0x000000b0a404723c */ /* 0x080ff00000041804 */
[C---:B------:R-:W-:Y:S08]  /*50c0*/  HMMA.16816.F32.BF16 R8, R184.reuse, R176, R8 ;  /* 0x000000b0b808723c */ /* 0x040ff00000041808 */
[-C--:B------:R-:W-:Y:S08]  /*50d0*/  HMMA.16816.F32.BF16 R12, R184, R178.reuse, R12 ;  /* 0x000000b2b80c723c */ /* 0x080ff0000004180c */
[C---:B------:R-:W-:Y:S01]  /*50e0*/  HMMA.16816.F32.BF16 R16, R164.reuse, R178, R16 ;  /* 0x000000b2a410723c */ /* 0x040fe20000041810 */
[----:B------:R-:W4:Y:S07]  /*50f0*/  LDSM.16.M88.4 R176, [R213+0x10000] ;  /* 0x01000000d5b0783b */ /* 0x000f2e0000000200 */
[-C--:B-1----:R-:W-:Y:S08]  /*5100*/  HMMA.16816.F32.BF16 R20, R164, R196.reuse, R20 ;  /* 0x000000c4a414723c */ /* 0x082ff00000041814 */
[C---:B------:R-:W-:Y:S08]  /*5110*/  HMMA.16816.F32.BF16 R24, R184.reuse, R196, R24 ;  /* 0x000000c4b818723c */ /* 0x040ff00000041818 */
[-C--:B------:R-:W-:Y:S08]  /*5120*/  HMMA.16816.F32.BF16 R28, R184, R198.reuse, R28 ;  /* 0x000000c6b81c723c */ /* 0x080ff0000004181c */
[----:B------:R-:W-:Y:S01]  /*5130*/  HMMA.16816.F32.BF16 R32, R164, R198, R32 ;  /* 0x000000c6a420723c */ /* 0x000fe20000041820 */
[----:B------:R1:W4:Y:S07]  /*5140*/  LDSM.16.M88.4 R164, [R2+0x3000] ;  /* 0x0030000002a4783b */ /* 0x00032e0000000200 */
[-C--:B--2---:R-:W-:Y:S08]  /*5150*/  HMMA.16816.F32.BF16 R4, R172, R180.reuse, R4 ;  /* 0x000000b4ac04723c */ /* 0x084ff00000041804 */
[C---:B---3--:R-:W-:Y:S07]  /*5160*/  HMMA.16816.F32.BF16 R8, R188.reuse, R180, R8 ;  /* 0x000000b4bc08723c */ /* 0x048fee0000041808 */
[----:B------:R-:W-:Y:S01]  /*5170*/  @!P0 IADD3 R181, R0, 0x1, RZ ;  /* 0x0000000100b58810 */ /* 0x000fe20007ffe0ff */
[-C--:B------:R-:W-:Y:S04]  /*5180*/  HMMA.16816.F32.BF16 R12, R188, R182.reuse, R12 ;  /* 0x000000b6bc0c723c */ /* 0x080fe8000004180c */
[----:B-1----:R-:W-:Y:S01]  /*5190*/  @!P0 IADD3 R2, R229, UR5, RZ ;  /* 0x00000005e5028c10 */ /* 0x002fe2000fffe0ff */
[----:B------:R-:W-:Y:S02]  /*51a0*/  ULDC UR5, c[0x0][0x22c] ;  /* 0x00008b0000057ab9 */ /* 0x000fe40000000800 */
[----:B------:R-:W-:Y:S01]  /*51b0*/  UIMAD UR4, UR5, UR4, URZ ;  /* 0x00000004050472a4 */ /* 0x000fe2000f8e023f */
[C---:B------:R-:W-:Y:S03]  /*51c0*/  HMMA.16816.F32.BF16 R16, R172.reuse, R182, R16 ;  /* 0x000000b6ac10723c */ /* 0x040fe60000041810 */
[----:B------:R-:W-:Y:S01]  /*51d0*/  ULEA UR5, -UR4, URZ, 0x6 ;  /* 0x0000003f04057291 */ /* 0x000fe2000f8e313f */
[C---:B------:R-:W-:Y:S02]  /*51e0*/  @!P0 IMNMX R180, R2.reuse, UR17, PT ;  /* 0x0000001102b48c17 */ /* 0x040fe4000b800200 */
[----:B------:R-:W-:Y:S02]  /*51f0*/  @!P0 IADD3 R3, R2, 0x20, RZ ;  /* 0x0000002002038810 */ /* 0x000fe40007ffe0ff */
[-C--:B------:R-:W-:Y:S03]  /*5200*/  HMMA.16816.F32.BF16 R20, R172, R200.reuse, R20 ;  /* 0x000000c8ac14723c */ /* 0x080fe60000041814 */
[-C--:B------:R-:W-:Y:S02]  /*5210*/  @!P0 ISETP.GE.AND P2, PT, R0, R180.reuse, PT ;  /* 0x000000b40000820c */ /* 0x080fe40003f46270 */
[----:B------:R-:W-:Y:S03]  /*5220*/  @!P0 IMNMX R3, R3, UR17, PT ;  /* 0x0000001103038c17 */ /* 0x000fe6000b800200 */
[C---:B------:R-:W-:Y:S08]  /*5230*/  HMMA.16816.F32.BF16 R24, R188.reuse, R200, R24 ;  /* 0x000000c8bc18723c */ /* 0x040ff00000041818 */
[-C--:B------:R-:W-:Y:S08]  /*5240*/  HMMA.16816.F32.BF16 R28, R188, R202.reuse, R28 ;  /* 0x000000cabc1c723c */ /* 0x080ff0000004181c */
[----:B------:R-:W-:Y:S07]  /*5250*/  HMMA.16816.F32.BF16 R32, R172, R202, R32 ;  /* 0x000000caac20723c */ /* 0x000fee0000041820 */
[----:B------:R-:W-:Y:S01]  /*5260*/  @!P0 IADD3 R174, R2, 0x8, RZ ;  /* 0x0000000802ae8810 */ /* 0x000fe20007ffe0ff */
[-C--:B----4-:R-:W-:Y:S05]  /*5270*/  HMMA.16816.F32.BF16 R4, R168, R176.reuse, R4 ;  /* 0x000000b0a804723c */ /* 0x090fea0000041804 */
[----:B------:R-:W-:Y:S01]  /*5280*/  FMUL.FTZ R175, R247, 1.4426950216293334961 ;  /* 0x3fb8aa3bf7af7820 */ /* 0x000fe20000410000 */
[----:B------:R-:W-:Y:S01]  /*5290*/  @!P0 IMNMX R174, R174, UR17, PT ;  /* 0x00000011aeae8c17 */ /* 0x000fe2000b800200 */
[----:B------:R-:W-:Y:S01]  /*52a0*/  FMUL.FTZ R173, R248, 1.4426950216293334961 ;  /* 0x3fb8aa3bf8ad7820 */ /* 0x000fe20000410000 */
[C---:B------:R-:W-:Y:S04]  /*52b0*/  HMMA.16816.F32.BF16 R8, R164.reuse, R176, R8 ;  /* 0x000000b0a408723c */ /* 0x040fe80000041808 */
[----:B------:R-:W-:Y:S01]  /*52c0*/  FSEL R175, R175, RZ, P1 ;  /* 0x000000ffafaf7208 */ /* 0x000fe20000800000 */
[----:B------:R-:W-:Y:S01]  /*52d0*/  FMUL.FTZ R172, R245, 1.4426950216293334961 ;  /* 0x3fb8aa3bf5ac7820 */ /* 0x000fe20000410000 */
[----:B------:R-:W-:Y:S02]  /*52e0*/  @!P0 ISETP.GE.AND P1, PT, R181, R180, PT ;  /* 0x000000b4b500820c */ /* 0x000fe40003f26270 */
[-C--:B------:R-:W-:Y:S08]  /*52f0*/  HMMA.16816.F32.BF16 R12, R164, R178.reuse, R12 ;  /* 0x000000b2a40c723c */ /* 0x080ff0000004180c */
[C---:B------:R-:W-:Y:S04]  /*5300*/  HMMA.16816.F32.BF16 R16, R168.reuse, R178, R16 ;  /* 0x000000b2a810723c */ /* 0x040fe80000041810 */
[----:B------:R-:W-:Y:S02]  /*5310*/  @!P0 FSEL R4, R4, -INF , !P2 ;  /* 0xff80000004048808 */ /* 0x000fe40005000000 */
[----:B------:R-:W-:Y:S02]  /*5320*/  @!P0 FSEL R5, R5, -INF , !P1 ;  /* 0xff80000005058808 */ /* 0x000fe40004800000 */
[----:B------:R-:W-:Y:S01]  /*5330*/  FSETP.NEU.FTZ.AND P1, PT, R248, -INF , PT ;  /* 0xff800000f800780b */ /* 0x000fe20003f3d000 */
[--C-:B------:R-:W-:Y:S01]  /*5340*/  FFMA.FTZ R4, R4, c[0x0][0x23c], -R175.reuse ;  /* 0x00008f0004047a23 */ /* 0x100fe200000108af */
[-C--:B------:R-:W-:Y:S02]  /*5350*/  @!P0 ISETP.GE.AND P2, PT, R0, R174.reuse, PT ;  /* 0x000000ae0000820c */ /* 0x080fe40003f46270 */
[----:B------:R-:W-:Y:S01]  /*5360*/  FSEL R173, R173, RZ, P1 ;  /* 0x000000ffadad7208 */ /* 0x000fe20000800000 */
[----:B------:R1:W-:Y:S01]  /*5370*/  MUFU.EX2 R199, R4 ;  /* 0x0000000400c77308 */ /* 0x0003e20000000800 */
[----:B------:R-:W-:Y:S01]  /*5380*/  @!P0 ISETP.GE.AND P1, PT, R181, R174, PT ;  /* 0x000000aeb500820c */ /* 0x000fe20003f26270 */
[----:B------:R-:W-:Y:S01]  /*5390*/  FFMA.FTZ R5, R5, c[0x0][0x23c], -R175 ;  /* 0x00008f0005057a23 */ /* 0x000fe200000108af */
[----:B------:R-:W-:Y:S02]  /*53a0*/  @!P0 FSEL R6, R6, -INF , !P2 ;  /* 0xff80000006068808 */ /* 0x000fe40005000000 */
[----:B------:R-:W-:Y:S02]  /*53b0*/  @!P0 FSEL R7, R7, -INF , !P1 ;  /* 0xff80000007078808 */ /* 0x000fe40004800000 */
[-C--:B------:R-:W-:Y:S01]  /*53c0*/  @!P0 ISETP.GE.AND P2, PT, R0, R3.reuse, PT ;  /* 0x000000030000820c */ /* 0x080fe20003f46270 */
[--C-:B------:R-:W-:Y:S01]  /*53d0*/  FFMA.FTZ R6, R6, c[0x0][0x23c], -R173.reuse ;  /* 0x00008f0006067a23 */ /* 0x100fe200000108ad */
[----:B------:R-:W-:Y:S01]  /*53e0*/  FSETP.NEU.FTZ.AND P1, PT, R245, -INF , PT ;  /* 0xff800000f500780b */ /* 0x000fe20003f3d000 */
[----:B------:R-:W-:Y:S01]  /*53f0*/  FFMA.FTZ R7, R7, c[0x0][0x23c], -R173 ;  /* 0x00008f0007077a23 */ /* 0x000fe200000108ad */
[----:B------:R-:W-:Y:S01]  /*5400*/  @!P0 FSEL R8, R8, -INF , !P2 ;  /* 0xff80000008088808 */ /* 0x000fe20005000000 */
[----:B------:R-:W-:Y:S01]  /*5410*/  MUFU.EX2 R192, R5 ;  /* 0x0000000500c07308 */ /* 0x000fe20000000800 */
[----:B------:R-:W-:Y:S02]  /*5420*/  FSEL R172, R172, RZ, P1 ;  /* 0x000000ffacac7208 */ /* 0x000fe40000800000 */
[-C--:B------:R-:W-:Y:S04]  /*5430*/  @!P0 ISETP.GE.AND P1, PT, R181, R3.reuse, PT ;  /* 0x00000003b500820c */ /* 0x080fe80003f26270 */
[----:B------:R-:W-:Y:S02]  /*5440*/  @!P0 FSEL R9, R9, -INF , !P1 ;  /* 0xff80000009098808 */ /* 0x000fe40004800000 */
[----:B------:R-:W-:Y:S01]  /*5450*/  FSETP.NEU.FTZ.AND P1, PT, R246, -INF , PT ;  /* 0xff800000f600780b */ /* 0x000fe20003f3d000 */
[----:B------:R-:W-:Y:S01]  /*5460*/  MUFU.EX2 R191, R6 ;  /* 0x0000000600bf7308 */ /* 0x000fe20000000800 */
[----:B-1----:R-:W-:Y:S01]  /*5470*/  @!P0 IADD3 R4, R2, 0x28, RZ ;  /* 0x0000002802048810 */ /* 0x002fe20007ffe0ff */
[--C-:B------:R-:W-:Y:S02]  /*5480*/  FFMA.FTZ R2, R8, c[0x0][0x23c], -R172.reuse ;  /* 0x00008f0008027a23 */ /* 0x100fe400000108ac */
[----:B------:R-:W-:Y:S01]  /*5490*/  FFMA.FTZ R9, R9, c[0x0][0x23c], -R172 ;  /* 0x00008f0009097a23 */ /* 0x000fe200000108ac */
[----:B------:R-:W-:Y:S05]  /*54a0*/  @!P0 IMNMX R8, R4, UR17, PT ;  /* 0x0000001104088c17 */ /* 0x000fea000b800200 */
[----:B------:R1:W-:Y:S01]  /*54b0*/  MUFU.EX2 R242, R2 ;  /* 0x0000000200f27308 */ /* 0x0003e20000000800 */
[-C--:B------:R-:W-:Y:S04]  /*54c0*/  @!P0 ISETP.GE.AND P2, PT, R0, R8.reuse, PT ;  /* 0x000000080000820c */ /* 0x080fe80003f46270 */
[----:B------:R-:W-:Y:S05]  /*54d0*/  @!P0 FSEL R10, R10, -INF , !P2 ;  /* 0xff8000000a0a8808 */ /* 0x000fea0005000000 */
[----:B------:R2:W3:Y:S10]  /*54e0*/  MUFU.EX2 R237, R7 ;  /* 0x0000000700ed7308 */ /* 0x0004f40000000800 */
[----:B------:R4:W-:Y:S01]  /*54f0*/  MUFU.EX2 R241, R9 ;  /* 0x0000000900f17308 */ /* 0x0009e20000000800 */
[----:B-1----:R-:W-:Y:S05]  /*5500*/  FMUL.FTZ R2, R246, 1.4426950216293334961 ;  /* 0x3fb8aa3bf6027820 */ /* 0x002fea0000410000 */
[----:B------:R-:W-:Y:S02]  /*5510*/  FSEL R2, R2, RZ, P1 ;  /* 0x000000ff02027208 */ /* 0x000fe40000800000 */
[-C--:B------:R-:W-:Y:S01]  /*5520*/  @!P0 ISETP.GE.AND P1, PT, R181, R8.reuse, PT ;  /* 0x00000008b500820c */ /* 0x080fe20003f26270 */
[----:B--2---:R-:W1:Y:S02]  /*5530*/  LDSM.16.M88.4 R4, [R213+0x10800] ;  /* 0x01080000d504783b */ /* 0x004e640000000200 */
[--C-:B------:R-:W-:Y:S01]  /*5540*/  FFMA.FTZ R10, R10, c[0x0][0x23c], -R2.reuse ;  /* 0x00008f000a0a7a23 */ /* 0x100fe20000010802 */
[----:B------:R-:W-:Y:S03]  /*5550*/  @!P0 FSEL R11, R11, -INF , !P1 ;  /* 0xff8000000b0b8808 */ /* 0x000fe60004800000 */
[----:B------:R2:W-:Y:S02]  /*5560*/  MUFU.EX2 R243, R10 ;  /* 0x0000000a00f37308 */ /* 0x0005e40000000800 */
[----:B------:R-:W-:Y:S01]  /*5570*/  FFMA.FTZ R11, R11, c[0x0][0x23c], -R2 ;  /* 0x00008f000b0b7a23 */ /* 0x000fe20000010802 */
[----:B----4-:R-:W-:Y:S04]  /*5580*/  @!P0 IADD3 R9, R0, 0x8, RZ ;  /* 0x0000000800098810 */ /* 0x010fe80007ffe0ff */
[-C--:B------:R-:W-:Y:S03]  /*5590*/  @!P0 ISETP.GE.AND P1, PT, R9, R3.reuse, PT ;  /* 0x000000030900820c */ /* 0x080fe60003f26270 */
[----:B------:R-:W-:Y:S01]  /*55a0*/  MUFU.EX2 R244, R11 ;  /* 0x0000000b00f47308 */ /* 0x000fe20000000800 */
[----:B------:R-:W-:Y:S05]  /*55b0*/  @!P0 FSEL R12, R12, -INF , !P1 ;  /* 0xff8000000c0c8808 */ /* 0x000fea0004800000 */
[--C-:B------:R-:W-:Y:S04]  /*55c0*/  FFMA.FTZ R12, R12, c[0x0][0x23c], -R172.reuse ;  /* 0x00008f000c0c7a23 */ /* 0x100fe800000108ac */
[----:B------:R-:W-:Y:S01]  /*55d0*/  MUFU.EX2 R236, R12 ;  /* 0x0000000c00ec7308 */ /* 0x000fe20000000800 */
[----:B--2---:R-:W-:Y:S04]  /*55e0*/  @!P0 IADD3 R10, R0, 0x9, RZ ;  /* 0x00000009000a8810 */ /* 0x004fe80007ffe0ff */
[----:B------:R-:W-:Y:S04]  /*55f0*/  @!P0 ISETP.GE.AND P1, PT, R10, R3, PT ;  /* 0x000000030a00820c */ /* 0x000fe80003f26270 */
[----:B------:R-:W-:Y:S02]  /*5600*/  @!P0 FSEL R13, R13, -INF , !P1 ;  /* 0xff8000000d0d8808 */ /* 0x000fe40004800000 */
[-C--:B------:R-:W-:Y:S01]  /*5610*/  @!P0 ISETP.GE.AND P1, PT, R9, R8.reuse, PT ;  /* 0x000000080900820c */ /* 0x080fe20003f26270 */
[-C--:B-1----:R-:W-:Y:S03]  /*5620*/  HMMA.16816.F32.BF16 R20, R168, R4.reuse, R20 ;  /* 0x00000004a814723c */ /* 0x082fe60000041814 */
[----:B------:R-:W-:Y:S01]  /*5630*/  @!P0 FSEL R14, R14, -INF , !P1 ;  /* 0xff8000000e0e8808 */ /* 0x000fe20004800000 */
[----:B------:R-:W-:Y:S01]  /*5640*/  FFMA.FTZ R13, R13, c[0x0][0x23c], -R172 ;  /* 0x00008f000d0d7a23 */ /* 0x000fe200000108ac */
[----:B------:R-:W-:Y:S03]  /*5650*/  @!P0 ISETP.GE.AND P1, PT, R10, R8, PT ;  /* 0x000000080a00820c */ /* 0x000fe60003f26270 */
[C---:B------:R-:W-:Y:S01]  /*5660*/  HMMA.16816.F32.BF16 R24, R164.reuse, R4, R24 ;  /* 0x00000004a418723c */ /* 0x040fe20000041818 */
[----:B------:R-:W1:Y:S03]  /*5670*/  MUFU.EX2 R229, R13 ;  /* 0x0000000d00e57308 */ /* 0x000e660000000800 */
[----:B------:R-:W-:Y:S01]  /*5680*/  @!P0 FSEL R15, R15, -INF , !P1 ;  /* 0xff8000000f0f8808 */ /* 0x000fe20004800000 */
[--C-:B------:R-:W-:Y:S01]  /*5690*/  FFMA.FTZ R14, R14, c[0x0][0x23c], -R2.reuse ;  /* 0x00008f000e0e7a23 */ /* 0x100fe20000010802 */
[-C--:B------:R-:W-:Y:S02]  /*56a0*/  @!P0 ISETP.GE.AND P1, PT, R9, R180.reuse, PT ;  /* 0x000000b40900820c */ /* 0x080fe40003f26270 */
[-C--:B------:R-:W-:Y:S03]  /*56b0*/  HMMA.16816.F32.BF16 R28, R164, R6.reuse, R28 ;  /* 0x00000006a41c723c */ /* 0x080fe6000004181c */
[----:B------:R-:W-:Y:S01]  /*56c0*/  MUFU.EX2 R239, R14 ;  /* 0x0000000e00ef7308 */ /* 0x000fe20000000800 */
[----:B------:R-:W-:Y:S01]  /*56d0*/  @!P0 FSEL R16, R16, -INF , !P1 ;  /* 0xff80000010108808 */ /* 0x000fe20004800000 */
[----:B------:R-:W-:Y:S01]  /*56e0*/  FFMA.FTZ R15, R15, c[0x0][0x23c], -R2 ;  /* 0x00008f000f0f7a23 */ /* 0x000fe20000010802 */
[----:B------:R-:W-:Y:S02]  /*56f0*/  @!P0 ISETP.GE.AND P1, PT, R10, R180, PT ;  /* 0x000000b40a00820c */ /* 0x000fe40003f26270 */
[----:B------:R-:W-:Y:S04]  /*5700*/  HMMA.16816.F32.BF16 R32, R168, R6, R32 ;  /* 0x00000006a820723c */ /* 0x000fe80000041820 */
[----:B------:R-:W-:Y:S01]  /*5710*/  @!P0 FSEL R17, R17, -INF , !P1 ;  /* 0xff80000011118808 */ /* 0x000fe20004800000 */
[--C-:B------:R-:W-:Y:S01]  /*5720*/  FFMA.FTZ R16, R16, c[0x0][0x23c], -R175.reuse ;  /* 0x00008f0010107a23 */ /* 0x100fe200000108af */
[-C--:B------:R-:W-:Y:S01]  /*5730*/  @!P0 ISETP.GE.AND P1, PT, R9, R174.reuse, PT ;  /* 0x000000ae0900820c */ /* 0x080fe20003f26270 */
[----:B------:R-:W-:Y:S01]  /*5740*/  MUFU.EX2 R238, R15 ;  /* 0x0000000f00ee7308 */ /* 0x000fe20000000800 */
[----:B------:R-:W-:Y:S01]  /*5750*/  @!P0 IADD3 R9, R0, 0x10, RZ ;  /* 0x0000001000098810 */ /* 0x000fe20007ffe0ff */
[----:B------:R-:W-:Y:S03]  /*5760*/  FFMA.FTZ R17, R17, c[0x0][0x23c], -R175 ;  /* 0x00008f0011117a23 */ /* 0x000fe600000108af */
[----:B------:R-:W-:Y:S02]  /*5770*/  @!P0 FSEL R18, R18, -INF , !P1 ;  /* 0xff80000012128808 */ /* 0x000fe40004800000 */
[----:B------:R-:W-:Y:S02]  /*5780*/  @!P0 ISETP.GE.AND P1, PT, R10, R174, PT ;  /* 0x000000ae0a00820c */ /* 0x000fe40003f26270 */
[----:B------:R-:W-:Y:S01]  /*5790*/  @!P0 IADD3 R10, R0, 0x11, RZ ;  /* 0x00000011000a8810 */ /* 0x000fe20007ffe0ff */
[--C-:B------:R-:W-:Y:S01]  /*57a0*/  FFMA.FTZ R18, R18, c[0x0][0x23c], -R173.reuse ;  /* 0x00008f0012127a23 */ /* 0x100fe200000108ad */
[----:B------:R-:W-:Y:S01]  /*57b0*/  @!P0 FSEL R19, R19, -INF , !P1 ;  /* 0xff80000013138808 */ /* 0x000fe20004800000 */
[----:B------:R-:W-:Y:S01]  /*57c0*/  MUFU.EX2 R197, R16 ;  /* 0x0000001000c57308 */ /* 0x000fe20000000800 */
[-C--:B------:R-:W-:Y:S02]  /*57d0*/  @!P0 ISETP.GE.AND P1, PT, R9, R180.reuse, PT ;  /* 0x000000b40900820c */ /* 0x080fe40003f26270 */
[----:B------:R-:W-:Y:S01]  /*57e0*/  @!P0 IADD3 R4, R0, 0x18, RZ ;  /* 0x0000001800048810 */ /* 0x000fe20007ffe0ff */
[----:B------:R-:W-:Y:S01]  /*57f0*/  FFMA.FTZ R19, R19, c[0x0][0x23c], -R173 ;  /* 0x00008f0013137a23 */ /* 0x000fe200000108ad */
[----:B------:R-:W-:Y:S02]  /*5800*/  @!P0 FSEL R20, R20, -INF , !P1 ;  /* 0xff80000014148808 */ /* 0x000fe40004800000 */
[----:B------:R-:W-:Y:S02]  /*5810*/  @!P0 ISETP.GE.AND P1, PT, R10, R180, PT ;  /* 0x000000b40a00820c */ /* 0x000fe40003f26270 */
[----:B------:R-:W-:Y:S01]  /*5820*/  @!P0 IADD3 R0, R0, 0x19, RZ ;  /* 0x0000001900008810 */ /* 0x000fe20007ffe0ff */
[----:B------:R-:W-:Y:S01]  /*5830*/  MUFU.EX2 R195, R17 ;  /* 0x0000001100c37308 */ /* 0x000fe20000000800 */
[----:B------:R-:W-:Y:S01]  /*5840*/  @!P0 FSEL R21, R21, -INF , !P1 ;  /* 0xff80000015158808 */ /* 0x000fe20004800000 */
[--C-:B------:R-:W-:Y:S01]  /*5850*/  FFMA.FTZ R20, R20, c[0x0][0x23c], -R175.reuse ;  /* 0x00008f0014147a23 */ /* 0x100fe200000108af */
[-C--:B------:R-:W-:Y:S02]  /*5860*/  @!P0 ISETP.GE.AND P1, PT, R9, R174.reuse, PT ;  /* 0x000000ae0900820c */ /* 0x080fe40003f26270 */
[----:B---3--:R-:W-:Y:S01]  /*5870*/  F2FP.BF16.PACK_AB R5, R237, R191 ;  /* 0x000000bfed05723e */ /* 0x008fe200000010ff */
[----:B------:R-:W-:Y:S01]  /*5880*/  FFMA.FTZ R21, R21, c[0x0][0x23c], -R175 ;  /* 0x00008f0015157a23 */ /* 0x000fe200000108af */
[----:B------:R-:W-:Y:S02]  /*5890*/  @!P0 FSEL R22, R22, -INF , !P1 ;  /* 0xff80000016168808 */ /* 0x000fe40004800000 */
[----:B------:R-:W-:Y:S01]  /*58a0*/  @!P0 ISETP.GE.AND P1, PT, R10, R174, PT ;  /* 0x000000ae0a00820c */ /* 0x000fe20003f26270 */
[----:B------:R-:W-:Y:S01]  /*58b0*/  MUFU.EX2 R200, R18 ;  /* 0x0000001200c87308 */ /* 0x000fe20000000800 */
[----:B------:R1:W-:Y:S01]  /*58c0*/  STS [R224+0x20400], R5 ;  /* 0x02040005e0007388 */ /* 0x0003e20000000800 */
[--C-:B------:R-:W-:Y:S01]  /*58d0*/  FFMA.FTZ R22, R22, c[0x0][0x23c], -R173.reuse ;  /* 0x00008f0016167a23 */ /* 0x100fe200000108ad */
[----:B------:R-:W-:Y:S02]  /*58e0*/  @!P0 FSEL R23, R23, -INF , !P1 ;  /* 0xff80000017178808 */ /* 0x000fe40004800000 */
[-C--:B------:R-:W-:Y:S03]  /*58f0*/  @!P0 ISETP.GE.AND P1, PT, R9, R3.reuse, PT ;  /* 0x000000030900820c */ /* 0x080fe60003f26270 */
[----:B------:R-:W-:Y:S01]  /*5900*/  FFMA.FTZ R23, R23, c[0x0][0x23c], -R173 ;  /* 0x00008f0017177a23 */ /* 0x000fe200000108ad */
[----:B------:R-:W-:Y:S01]  /*5910*/  @!P0 FSEL R24, R24, -INF , !P1 ;  /* 0xff80000018188808 */ /* 0x000fe20004800000 */
[----:B------:R-:W2:Y:S01]  /*5920*/  MUFU.EX2 R198, R19 ;  /* 0x0000001300c67308 */ /* 0x000ea20000000800 */
[-C--:B------:R-:W-:Y:S03]  /*5930*/  @!P0 ISETP.GE.AND P1, PT, R10, R3.reuse, PT ;  /* 0x000000030a00820c */ /* 0x080fe60003f26270 */
[--C-:B------:R-:W-:Y:S01]  /*5940*/  FFMA.FTZ R24, R24, c[0x0][0x23c], -R172.reuse ;  /* 0x00008f0018187a23 */ /* 0x100fe200000108ac */
[----:B------:R-:W-:Y:S02]  /*5950*/  @!P0 FSEL R25, R25, -INF , !P1 ;  /* 0xff80000019198808 */ /* 0x000fe40004800000 */
[-C--:B------:R-:W-:Y:S03]  /*5960*/  @!P0 ISETP.GE.AND P1, PT, R9, R8.reuse, PT ;  /* 0x000000080900820c */ /* 0x080fe60003f26270 */
[----:B------:R-:W-:Y:S01]  /*5970*/  MUFU.EX2 R190, R20 ;  /* 0x0000001400be7308 */ /* 0x000fe20000000800 */
[----:B------:R-:W-:Y:S01]  /*5980*/  @!P0 FSEL R26, R26, -INF , !P1 ;  /* 0xff8000001a1a8808 */ /* 0x000fe20004800000 */
[----:B------:R-:W-:Y:S01]  /*5990*/  FFMA.FTZ R25, R25, c[0x0][0x23c], -R172 ;  /* 0x00008f0019197a23 */ /* 0x000fe200000108ac */
[----:B------:R-:W-:Y:S03]  /*59a0*/  @!P0 ISETP.GE.AND P1, PT, R10, R8, PT ;  /* 0x000000080a00820c */ /* 0x000fe60003f26270 */
[--C-:B------:R-:W-:Y:S01]  /*59b0*/  FFMA.FTZ R26, R26, c[0x0][0x23c], -R2.reuse ;  /* 0x00008f001a1a7a23 */ /* 0x100fe20000010802 */
[----:B------:R-:W-:Y:S02]  /*59c0*/  @!P0 FSEL R27, R27, -INF , !P1 ;  /* 0xff8000001b1b8808 */ /* 0x000fe40004800000 */
[-C--:B------:R-:W-:Y:S01]  /*59d0*/  @!P0 ISETP.GE.AND P1, PT, R4, R3.reuse, PT ;  /* 0x000000030400820c */ /* 0x080fe20003f26270 */
[----:B------:R-:W-:Y:S01]  /*59e0*/  MUFU.EX2 R188, R21 ;  /* 0x0000001500bc7308 */ /* 0x000fe20000000800 */
[----:B-1----:R-:W-:Y:S01]  /*59f0*/  F2FP.BF16.PACK_AB R5, R229, R236 ;  /* 0x000000ece505723e */ /* 0x002fe200000010ff */
[----:B------:R-:W-:Y:S01]  /*5a00*/  FFMA.FTZ R27, R27, c[0x0][0x23c], -R2 ;  /* 0x00008f001b1b7a23 */ /* 0x000fe20000010802 */
[----:B------:R-:W-:Y:S02]  /*5a10*/  @!P0 FSEL R28, R28, -INF , !P1 ;  /* 0xff8000001c1c8808 */ /* 0x000fe40004800000 */
[----:B------:R-:W-:Y:S02]  /*5a20*/  @!P0 ISETP.GE.AND P1, PT, R0, R3, PT ;  /* 0x000000030000820c */ /* 0x000fe40003f26270 */
[----:B------:R-:W-:Y:S01]  /*5a30*/  F2FP.BF16.PACK_AB R3, R244, R243 ;  /* 0x000000f3f403723e */ /* 0x000fe200000010ff */
[--C-:B------:R-:W-:Y:S01]  /*5a40*/  FFMA.FTZ R28, R28, c[0x0][0x23c], -R172.reuse ;  /* 0x00008f001c1c7a23 */ /* 0x100fe200000108ac */
[----:B------:R-:W-:Y:S01]  /*5a50*/  @!P0 FSEL R29, R29, -INF , !P1 ;  /* 0xff8000001d1d8808 */ /* 0x000fe20004800000 */
[----:B------:R-:W-:Y:S01]  /*5a60*/  MUFU.EX2 R194, R22 ;  /* 0x0000001600c27308 */ /* 0x000fe20000000800 */
[----:B------:R-:W-:Y:S03]  /*5a70*/  @!P0 ISETP.GE.AND P1, PT, R4, R8, PT ;  /* 0x000000080400820c */ /* 0x000fe60003f26270 */
[----:B------:R-:W-:Y:S01]  /*5a80*/  FFMA.FTZ R172, R29, c[0x0][0x23c], -R172 ;  /* 0x00008f001dac7a23 */ /* 0x000fe200000108ac */
[----:B------:R-:W-:Y:S02]  /*5a90*/  @!P0 FSEL R30, R30, -INF , !P1 ;  /* 0xff8000001e1e8808 */ /* 0x000fe40004800000 */
[-C--:B------:R-:W-:Y:S03]  /*5aa0*/  @!P0 ISETP.GE.AND P1, PT, R4, R180.reuse, PT ;  /* 0x000000b40400820c */ /* 0x080fe60003f26270 */
[--C-:B------:R-:W-:Y:S01]  /*5ab0*/  FFMA.FTZ R30, R30, c[0x0][0x23c], -R2.reuse ;  /* 0x00008f001e1e7a23 */ /* 0x100fe20000010802 */
[----:B------:R-:W-:Y:S01]  /*5ac0*/  @!P0 FSEL R32, R32, -INF , !P1 ;  /* 0xff80000020208808 */ /* 0x000fe20004800000 */
[----:B------:R-:W-:Y:S01]  /*5ad0*/  MUFU.EX2 R193, R23 ;  /* 0x0000001700c17308 */ /* 0x000fe20000000800 */
[----:B------:R-:W-:Y:S03]  /*5ae0*/  @!P0 ISETP.GE.AND P1, PT, R0, R180, PT ;  /* 0x000000b40000820c */ /* 0x000fe60003f26270 */
[--C-:B------:R-:W-:Y:S01]  /*5af0*/  FFMA.FTZ R32, R32, c[0x0][0x23c], -R175.reuse ;  /* 0x00008f0020207a23 */ /* 0x100fe200000108af */
[----:B------:R-:W-:Y:S02]  /*5b00*/  @!P0 FSEL R33, R33, -INF , !P1 ;  /* 0xff80000021218808 */ /* 0x000fe40004800000 */
[----:B------:R-:W-:Y:S02]  /*5b10*/  @!P0 ISETP.GE.AND P1, PT, R4, R174, PT ;  /* 0x000000ae0400820c */ /* 0x000fe40003f26270 */
[----:B------:R-:W-:Y:S01]  /*5b20*/  F2FP.BF16.PACK_AB R4, R241, R242 ;  /* 0x000000f2f104723e */ /* 0x000fe200000010ff */
[----:B------:R-:W-:Y:S01]  /*5b30*/  FFMA.FTZ R175, R33, c[0x0][0x23c], -R175 ;  /* 0x00008f0021af7a23 */ /* 0x000fe200000108af */
[----:B------:R-:W-:Y:S01]  /*5b40*/  @!P0 FSEL R34, R34, -INF , !P1 ;  /* 0xff80000022228808 */ /* 0x000fe20004800000 */
[----:B------:R-:W-:Y:S01]  /*5b50*/  MUFU.EX2 R182, R32 ;  /* 0x0000002000b67308 */ /* 0x000fe20000000800 */
[----:B------:R-:W-:Y:S03]  /*5b60*/  @!P0 ISETP.GE.AND P1, PT, R0, R174, PT ;  /* 0x000000ae0000820c */ /* 0x000fe60003f26270 */
[--C-:B------:R-:W-:Y:S01]  /*5b70*/  FFMA.FTZ R34, R34, c[0x0][0x23c], -R173.reuse ;  /* 0x00008f0022227a23 */ /* 0x100fe200000108ad */
[----:B------:R-:W-:Y:S02]  /*5b80*/  @!P0 FSEL R35, R35, -INF , !P1 ;  /* 0xff80000023238808 */ /* 0x000fe40004800000 */
[----:B------:R-:W-:Y:S02]  /*5b90*/  @!P0 ISETP.GE.AND P1, PT, R0, R8, PT ;  /* 0x000000080000820c */ /* 0x000fe40003f26270 */
[----:B------:R-:W-:Y:S01]  /*5ba0*/  F2FP.BF16.PACK_AB R0, R192, R199 ;  /* 0x000000c7c000723e */ /* 0x000fe200000010ff */
[----:B------:R-:W1:Y:S01]  /*5bb0*/  MUFU.EX2 R181, R175 ;  /* 0x000000af00b57308 */ /* 0x000e620000000800 */
[----:B------:R-:W-:Y:S01]  /*5bc0*/  @!P0 FSEL R31, R31, -INF , !P1 ;  /* 0xff8000001f1f8808 */ /* 0x000fe20004800000 */
[----:B------:R-:W-:Y:S01]  /*5bd0*/  FFMA.FTZ R173, R35, c[0x0][0x23c], -R173 ;  /* 0x00008f0023ad7a23 */ /* 0x000fe200000108ad */
[----:B------:R-:W-:Y:S01]  /*5be0*/  PLOP3.LUT P1, PT, PT, PT, UP3, 0x80, 0x0 ;  /* 0x000000000000781c */ /* 0x000fe20003f2f038 */
[----:B------:R2:W-:Y:S02]  /*5bf0*/  STS [R224+0x20000], R0 ;  /* 0x02000000e0007388 */ /* 0x0005e40000000800 */
[----:B------:R-:W-:Y:S04]  /*5c00*/  FFMA.FTZ R2, R31, c[0x0][0x23c], -R2 ;  /* 0x00008f001f027a23 */ /* 0x000fe80000010802 */
[----:B------:R3:W-:Y:S10]  /*5c10*/  MUFU.EX2 R185, R2 ;  /* 0x0000000200b97308 */ /* 0x0007f40000000800 */
[----:B------:R-:W-:Y:S01]  /*5c20*/  MUFU.EX2 R184, R34 ;  /* 0x0000002200b87308 */ /* 0x000fe20000000800 */
[----:B--2---:R-:W-:Y:S09]  /*5c30*/  F2FP.BF16.PACK_AB R0, R198, R200 ;  /* 0x000000c8c600723e */ /* 0x004ff200000010ff */
[----:B------:R-:W-:Y:S01]  /*5c40*/  MUFU.EX2 R183, R173 ;  /* 0x000000ad00b77308 */ /* 0x000fe20000000800 */
[----:B---3--:R-:W-:Y:S01]  /*5c50*/  F2FP.BF16.PACK_AB R2, R195, R197 ;  /* 0x000000c5c302723e */ /* 0x008fe200000010ff */
[----:B------:R1:W-:Y:S04]  /*5c60*/  STS [R227+0x20400], R0 ;  /* 0x02040000e3007388 */ /* 0x0003e80000000800 */
[----:B------:R2:W-:Y:S04]  /*5c70*/  STS [R227+0x20000], R2 ;  /* 0x02000002e3007388 */ /* 0x0005e80000000800 */
[----:B------:R-:W-:Y:S01]  /*5c80*/  MUFU.EX2 R202, R24 ;  /* 0x0000001800ca7308 */ /* 0x000fe20000000800 */
[----:B------:R3:W-:Y:S04]  /*5c90*/  STS [R224+0x21000], R4 ;  /* 0x02100004e0007388 */ /* 0x0007e80000000800 */
[----:B------:R4:W-:Y:S05]  /*5ca0*/  STS [R224+0x21400], R3 ;  /* 0x02140003e0007388 */ /* 0x0009ea0000000800 */
[----:B------:R-:W4:Y:S01]  /*5cb0*/  MUFU.EX2 R196, R25 ;  /* 0x0000001900c47308 */ /* 0x000f220000000800 */
[----:B------:R4:W-:Y:S01]  /*5cc0*/  STS [R227+0x21000], R5 ;  /* 0x02100005e3007388 */ /* 0x0009e20000000800 */
[----:B-1----:R-:W-:Y:S08]  /*5cd0*/  F2FP.BF16.PACK_AB R0, R181, R182 ;  /* 0x000000b6b500723e */ /* 0x002ff000000010ff */
[----:B------:R-:W-:Y:S01]  /*5ce0*/  MUFU.EX2 R203, R26 ;  /* 0x0000001a00cb7308 */ /* 0x000fe20000000800 */
[----:B--2---:R-:W-:Y:S02]  /*5cf0*/  F2FP.BF16.PACK_AB R2, R193, R194 ;  /* 0x000000c2c102723e */ /* 0x004fe400000010ff */
[----:B---3--:R-:W-:Y:S07]  /*5d00*/  F2FP.BF16.PACK_AB R4, R238, R239 ;  /* 0x000000efee04723e */ /* 0x008fee00000010ff */
[----:B------:R-:W1:Y:S01]  /*5d10*/  MUFU.EX2 R201, R27 ;  /* 0x0000001b00c97308 */ /* 0x000e620000000800 */
[----:B----4-:R-:W-:Y:S01]  /*5d20*/  F2FP.BF16.PACK_AB R3, R188, R190 ;  /* 0x000000bebc03723e */ /* 0x010fe200000010ff */
[----:B------:R1:W-:Y:S01]  /*5d30*/  STS [R227+0x21400], R4 ;  /* 0x02140004e3007388 */ /* 0x0003e20000000800 */
[----:B------:R-:W-:Y:S03]  /*5d40*/  F2FP.BF16.PACK_AB R5, R196, R202 ;  /* 0x000000cac405723e */ /* 0x000fe600000010ff */
[----:B------:R2:W-:Y:S04]  /*5d50*/  STS [R225+0x20000], R3 ;  /* 0x02000003e1007388 */ /* 0x0005e80000000800 */
[----:B------:R3:W-:Y:S01]  /*5d60*/  STS [R225+0x20400], R2 ;  /* 0x02040002e1007388 */ /* 0x0007e20000000800 */
[----:B------:R-:W-:Y:S03]  /*5d70*/  MUFU.EX2 R187, R28 ;  /* 0x0000001c00bb7308 */ /* 0x000fe60000000800 */
[----:B------:R4:W-:Y:S07]  /*5d80*/  STS [R226+0x20000], R0 ;  /* 0x02000000e2007388 */ /* 0x0009ee0000000800 */
[----:B------:R-:W3:Y:S01]  /*5d90*/  MUFU.EX2 R186, R172 ;  /* 0x000000ac00ba7308 */ /* 0x000ee20000000800 */
[----:B-1----:R-:W-:Y:S09]  /*5da0*/  F2FP.BF16.PACK_AB R4, R201, R203 ;  /* 0x000000cbc904723e */ /* 0x002ff200000010ff */
[----:B------:R-:W4:Y:S01]  /*5db0*/  MUFU.EX2 R189, R30 ;  /* 0x0000001e00bd7308 */ /* 0x000f220000000800 */
[----:B--2---:R-:W-:Y:S05]  /*5dc0*/  F2FP.BF16.PACK_AB R3, R183, R184 ;  /* 0x000000b8b703723e */ /* 0x004fea00000010ff */
[----:B------:R1:W-:Y:S04]  /*5dd0*/  STS [R226+0x20400], R3 ;  /* 0x02040003e2007388 */ /* 0x0003e80000000800 */
[----:B------:R-:W-:Y:S01]  /*5de0*/  STS [R225+0x21000], R5 ;  /* 0x02100005e1007388 */ /* 0x000fe20000000800 */
[----:B---3--:R-:W-:Y:S03]  /*5df0*/  F2FP.BF16.PACK_AB R2, R186, R187 ;  /* 0x000000bbba02723e */ /* 0x008fe600000010ff */
[----:B------:R-:W-:Y:S04]  /*5e00*/  STS [R225+0x21400], R4 ;  /* 0x02140004e1007388 */ /* 0x000fe80000000800 */
[----:B------:R-:W-:Y:S01]  /*5e10*/  STS [R226+0x21000], R2 ;  /* 0x02100002e2007388 */ /* 0x000fe20000000800 */
[----:B----4-:R-:W-:Y:S05]  /*5e20*/  F2FP.BF16.PACK_AB R0, R185, R189 ;  /* 0x000000bdb900723e */ /* 0x010fea00000010ff */
[----:B------:R-:W-:Y:S01]  /*5e30*/  STS [R226+0x21400], R0 ;  /* 0x02140000e2007388 */ /* 0x000fe20000000800 */
[----:B-1----:R-:W-:Y:S03]  /*5e40*/  IMAD.IADD R3, R208, 0x1, R209 ;  /* 0x00000001d0037824 */ /* 0x002fe600078e02d1 */
[----:B------:R-:W-:Y:S08]  /*5e50*/  LDSM.16.M88.4 R32, [R216+0x8000] ;  /* 0x00800000d820783b */ /* 0x000ff00000000200 */
[----:B------:R-:W1:Y:S08]  /*5e60*/  LDSM.16.M88.4 R16, [R211+0x14000] ;  /* 0x01400000d310783b */ /* 0x000e700000000200 */
[----:B------:R-:W2:Y:S08]  /*5e70*/  LDSM.16.M88.4 R28, [R216+0x9000] ;  /* 0x00900000d81c783b */ /* 0x000eb00000000200 */
[----:B------:R-:W3:Y:S08]  /*5e80*/  LDSM.16.M88.4 R164, [R211+0x14800] ;  /* 0x01480000d3a4783b */ /* 0x000ef00000000200 */
[----:B------:R-:W-:Y:S08]  /*5e90*/  LDSM.16.M88.4 R168, [R209+0x8000] ;  /* 0x00800000d1a8783b */ /* 0x000ff00000000200 */
[----:B------:R-:W4:Y:S01]  /*5ea0*/  LDSM.16.M88.4 R172, [R212+0x14000] ;  /* 0x01400000d4ac783b */ /* 0x000f220000000200 */
[-C--:B-1----:R-:W-:Y:S07]  /*5eb0*/  HMMA.16816.F32.BF16 R4, R32, R16.reuse, RZ ;  /* 0x000000102004723c */ /* 0x082fee00000418ff */
[----:B------:R-:W1:Y:S01]  /*5ec0*/  LDSM.16.M88.4 R176, [R209+0x9000] ;  /* 0x00900000d1b0783b */ /* 0x000e620000000200 */
[C---:B--2---:R-:W-:Y:S08]  /*5ed0*/  HMMA.16816.F32.BF16 R8, R28.reuse, R16, RZ ;  /* 0x000000101c08723c */ /* 0x044ff000000418ff */
[-C--:B------:R-:W-:Y:S08]  /*5ee0*/  HMMA.16816.F32.BF16 R12, R28, R18.reuse, RZ ;  /* 0x000000121c0c723c */ /* 0x080ff000000418ff */
[C---:B------:R-:W-:Y:S08]  /*5ef0*/  HMMA.16816.F32.BF16 R16, R32.reuse, R18, RZ ;  /* 0x000000122010723c */ /* 0x040ff000000418ff */
[-C--:B---3--:R-:W-:Y:S08]  /*5f00*/  HMMA.16816.F32.BF16 R20, R32, R164.reuse, RZ ;  /* 0x000000a42014723c */ /* 0x088ff000000418ff */
[C---:B------:R-:W-:Y:S08]  /*5f10*/  HMMA.16816.F32.BF16 R24, R28.reuse, R164, RZ ;  /* 0x000000a41c18723c */ /* 0x040ff000000418ff */
[-C--:B------:R-:W-:Y:S08]  /*5f20*/  HMMA.16816.F32.BF16 R28, R28, R166.reuse, RZ ;  /* 0x000000a61c1c723c */ /* 0x080ff000000418ff */
[----:B------:R-:W-:Y:S01]  /*5f30*/  HMMA.16816.F32.BF16 R32, R32, R166, RZ ;  /* 0x000000a62020723c */ /* 0x000fe200000418ff */
[----:B------:R-:W2:Y:S07]  /*5f40*/  LDSM.16.M88.4 R164, [R212+0x14800] ;  /* 0x01480000d4a4783b */ /* 0x000eae0000000200 */
[-C--:B----4-:R-:W-:Y:S08]  /*5f50*/  HMMA.16816.F32.BF16 R4, R168, R172.reuse, R4 ;  /* 0x000000aca804723c */ /* 0x090ff00000041804 */
[C---:B-1----:R-:W-:Y:S08]  /*5f60*/  HMMA.16816.F32.BF16 R8, R176.reuse, R172, R8 ;  /* 0x000000acb008723c */ /* 0x042ff00000041808 */
[-C--:B------:R-:W-:Y:S08]  /*5f70*/  HMMA.16816.F32.BF16 R12, R176, R174.reuse, R12 ;  /* 0x000000aeb00c723c */ /* 0x080ff0000004180c */
[C---:B------:R-:W-:Y:S01]  /*5f80*/  HMMA.16816.F32.BF16 R16, R168.reuse, R174, R16 ;  /* 0x000000aea810723c */ /* 0x040fe20000041810 */
[----:B------:R-:W-:Y:S07]  /*5f90*/  LDSM.16.M88.4 R172, [R204+0x8000] ;  /* 0x00800000ccac783b */ /* 0x000fee0000000200 */
[-C--:B--2---:R-:W-:Y:S08]  /*5fa0*/  HMMA.16816.F32.BF16 R20, R168, R164.reuse, R20 ;  /* 0x000000a4a814723c */ /* 0x084ff00000041814 */
[C---:B------:R-:W-:Y:S08]  /*5fb0*/  HMMA.16816.F32.BF16 R24, R176.reuse, R164, R24 ;  /* 0x000000a4b018723c */ /* 0x040ff00000041818 */
[-C--:B------:R-:W-:Y:S01]  /*5fc0*/  HMMA.16816.F32.BF16 R28, R176, R166.reuse, R28 ;  /* 0x000000a6b01c723c */ /* 0x080fe2000004181c */
[----:B------:R-:W1:Y:S07]  /*5fd0*/  LDSM.16.M88.4 R176, [R214+0x14000] ;  /* 0x01400000d6b0783b */ /* 0x000e6e0000000200 */
[----:B------:R-:W-:Y:S01]  /*5fe0*/  HMMA.16816.F32.BF16 R32, R168, R166, R32 ;  /* 0x000000a6a820723c */ /* 0x000fe20000041820 */
[----:B------:R-:W2:Y:S08]  /*5ff0*/  LDSM.16.M88.4 R164, [R204+0x9000] ;  /* 0x00900000cca4783b */ /* 0x000eb00000000200 */
[----:B------:R-:W3:Y:S01]  /*6000*/  LDSM.16.M88.4 R168, [R214+0x14800] ;  /* 0x01480000d6a8783b */ /* 0x000ee20000000200 */
[-C--:B-1----:R-:W-:Y:S08]  /*6010*/  HMMA.16816.F32.BF16 R4, R172, R176.reuse, R4 ;  /* 0x000000b0ac04723c */ /* 0x082ff00000041804 */
[C---:B--2---:R-:W-:Y:S08]  /*6020*/  HMMA.16816.F32.BF16 R8, R164.reuse, R176, R8 ;  /* 0x000000b0a408723c */ /* 0x044ff00000041808 */
[-C--:B------:R-:W-:Y:S08]  /*6030*/  HMMA.16816.F32.BF16 R12, R164, R178.reuse, R12 ;  /* 0x000000b2a40c723c */ /* 0x080ff0000004180c */
[C---:B------:R-:W-:Y:S07]  /*6040*/  HMMA.16816.F32.BF16 R16, R172.reuse, R178, R16 ;  /* 0x000000b2ac10723c */ /* 0x040fee0000041810 */
[----:B------:R-:W-:Y:S01]  /*6050*/  IADD3 R178, P0, R251, UR16, RZ ;  /* 0x00000010fbb27c10 */ /* 0x000fe2000ff1e0ff */
[-C--:B---3--:R-:W-:Y:S04]  /*6060*/  HMMA.16816.F32.BF16 R20, R172, R168.reuse, R20 ;  /* 0x000000a8ac14723c */ /* 0x088fe80000041814 */
[----:B------:R-:W-:Y:S04]  /*6070*/  IADD3.X R179, R252, UR15, RZ, P0, !PT ;  /* 0x0000000ffcb37c10 */ /* 0x000fe800087fe4ff */
[C---:B------:R-:W-:Y:S01]  /*6080*/  HMMA.16816.F32.BF16 R24, R164.reuse, R168, R24 ;  /* 0x000000a8a418723c */ /* 0x040fe20000041818 */
[----:B------:R-:W2:Y:S04]  /*6090*/  LDG.E R177, [R178.64] ;  /* 0x0000000cb2b17981 */ /* 0x000ea8000c1e1900 */
[----:B------:R1:W3:Y:S03]  /*60a0*/  LDG.E R176, [R178.64+0x20] ;  /* 0x0000200cb2b07981 */ /* 0x0002e6000c1e1900 */
[-C--:B------:R-:W-:Y:S01]  /*60b0*/  HMMA.16816.F32.BF16 R28, R164, R170.reuse, R28 ;  /* 0x000000aaa41c723c */ /* 0x080fe2000004181c */
[----:B------:R-:W-:Y:S07]  /*60c0*/  LDSM.16.M88.4 R164, [R3+0x8000] ;  /* 0x0080000003a4783b */ /* 0x000fee0000000200 */
[----:B------:R-:W-:Y:S01]  /*60d0*/  HMMA.16816.F32.BF16 R32, R172, R170, R32 ;  /* 0x000000aaac20723c */ /* 0x000fe20000041820 */
[----:B------:R-:W4:Y:S08]  /*60e0*/  LDSM.16.M88.4 R168, [R213+0x14000] ;  /* 0x01400000d5a8783b */ /* 0x000f300000000200 */
[----:B------:R-:W1:Y:S08]  /*60f0*/  LDSM.16.M88.4 R172, [R3+0x9000] ;  /* 0x0090000003ac783b */ /* 0x000e700000000200 */
[----:B------:R1:W2:Y:S04]  /*6100*/  LDG.E R2, [R178.64+0x80] ;  /* 0x0000800cb2027981 */ /* 0x0002a8000c1e1900 */
[----:B------:R1:W2:Y:S01]  /*6110*/  LDG.E R0, [R178.64+0xa0] ;  /* 0x0000a00cb2007981 */ /* 0x0002a2000c1e1900 */
[-C--:B----4-:R-:W-:Y:S08]  /*6120*/  HMMA.16816.F32.BF16 R4, R164, R168.reuse, R4 ;  /* 0x000000a8a404723c */ /* 0x090ff00000041804 */
[C---:B-1----:R-:W-:Y:S08]  /*6130*/  HMMA.16816.F32.BF16 R8, R172.reuse, R168, R8 ;  /* 0x000000a8ac08723c */ /* 0x042ff00000041808 */
[-C--:B------:R-:W-:Y:S08]  /*6140*/  HMMA.16816.F32.BF16 R12, R172, R170.reuse, R12 ;  /* 0x000000aaac0c723c */ /* 0x080ff0000004180c */
[C---:B------:R-:W-:Y:S01]  /*6150*/  HMMA.16816.F32.BF16 R16, R164.reuse, R170, R16 ;  /* 0x000000aaa410723c */ /* 0x040fe20000041810 */
[----:B------:R-:W1:Y:S07]  /*6160*/  LDSM.16.M88.4 R168, [R213+0x14800] ;  /* 0x01480000d5a8783b */ /* 0x000e6e0000000200 */
[-C--:B-1----:R-:W-:Y:S08]  /*6170*/  HMMA.16816.F32.BF16 R20, R164, R168.reuse, R20 ;  /* 0x000000a8a414723c */ /* 0x082ff00000041814 */
[C---:B------:R-:W-:Y:S08]  /*6180*/  HMMA.16816.F32.BF16 R24, R172.reuse, R168, R24 ;  /* 0x000000a8ac18723c */ /* 0x040ff00000041818 */
[-C--:B------:R-:W-:Y:S01]  /*6190*/  HMMA.16816.F32.BF16 R28, R172, R170.reuse, R28 ;  /* 0x000000aaac1c723c */ /* 0x080fe2000004181c */
[----:B------:R-:W-:Y:S07]  /*61a0*/  LDSM.16.M88.4 R172, [R216+0xa000] ;  /* 0x00a00000d8ac783b */ /* 0x000fee0000000200 */
[----:B------:R-:W-:Y:S01]  /*61b0*/  HMMA.16816.F32.BF16 R32, R164, R170, R32 ;  /* 0x000000aaa420723c */ /* 0x000fe20000041820 */
[----:B------:R-:W1:Y:S08]  /*61c0*/  LDSM.16.M88.4 R164, [R211+0x18000] ;  /* 0x01800000d3a4783b */ /* 0x000e700000000200 */
[----:B------:R-:W4:Y:S01]  /*61d0*/  LDSM.16.M88.4 R168, [R216+0xb000] ;  /* 0x00b00000d8a8783b */ /* 0x000f220000000200 */
[-C--:B-1----:R-:W-:Y:S08]  /*61e0*/  HMMA.16816.F32.BF16 R4, R172, R164.reuse, R4 ;  /* 0x000000a4ac04723c */ /* 0x082ff00000041804 */
[C---:B----4-:R-:W-:Y:S08]  /*61f0*/  HMMA.16816.F32.BF16 R8, R168.reuse, R164, R8 ;  /* 0x000000a4a808723c */ /* 0x050ff00000041808 */
        /* <DEDUP_REMOVED lines=37> */
[C---:B--2---:R-:W-:Y:S01]  /*6450*/  FADD.FTZ R5, -R177.reuse, R5 ;  /* 0x00000005b1057221 */ /* 0x044fe20000010100 */
[C---:B------:R-:W-:Y:S01]  /*6460*/  HMMA.16816.F32.BF16 R16, R164.reuse, R170, R16 ;  /* 0x000000aaa410723c */ /* 0x040fe20000041810 */
[----:B------:R-:W1:Y:S03]  /*6470*/  LDSM.16.M88.4 R168, [R213+0x18800] ;  /* 0x01880000d5a8783b */ /* 0x000e660000000200 */
[----:B------:R-:W-:Y:S02]  /*6480*/  FADD.FTZ R4, -R177, R4 ;  /* 0x00000004b1047221 */ /* 0x000fe40000010100 */
[----:B------:R-:W-:Y:S02]  /*6490*/  FMUL.FTZ R178, R192, R5 ;  /* 0x00000005c0b27220 */ /* 0x000fe40000410000 */
[----:B------:R-:W-:Y:S04]  /*64a0*/  IMAD.U32 R5, RZ, RZ, UR5 ;  /* 0x00000005ff057e24 */ /* 0x000fe8000f8e00ff */
[----:B------:R-:W-:Y:S01]  /*64b0*/  FMUL.FTZ R179, R199, R4 ;  /* 0x00000004c7b37220 */ /* 0x000fe20000410000 */
[----:B------:R-:W-:Y:S01]  /*64c0*/  LEA R222, P0, R5, R222, 0x2 ;  /* 0x000000de05de7211 */ /* 0x000fe200078010ff */
[----:B------:R-:W-:Y:S02]  /*64d0*/  IMAD.U32 R4, RZ, RZ, UR5 ;  /* 0x00000005ff047e24 */ /* 0x000fe4000f8e00ff */
[C---:B---3--:R-:W-:Y:S02]  /*64e0*/  FADD.FTZ R6, -R176.reuse, R6 ;  /* 0x00000006b0067221 */ /* 0x048fe40000010100 */
[----:B------:R-:W-:Y:S01]  /*64f0*/  FADD.FTZ R7, -R176, R7 ;  /* 0x00000007b0077221 */ /* 0x000fe20000010100 */
[----:B------:R-:W-:Y:S01]  /*6500*/  LEA.HI.X.SX32 R223, R4, R223, 0x2, P0 ;  /* 0x000000df04df7211 */ /* 0x000fe200000f16ff */
[C---:B------:R-:W-:Y:S02]  /*6510*/  FADD.FTZ R8, -R2.reuse, R8 ;  /* 0x0000000802087221 */ /* 0x040fe40000010100 */
[----:B------:R-:W-:Y:S02]  /*6520*/  FADD.FTZ R9, -R2, R9 ;  /* 0x0000000902097221 */ /* 0x000fe40000010100 */
[C---:B------:R-:W-:Y:S02]  /*6530*/  FADD.FTZ R19, -R176.reuse, R19 ;  /* 0x00000013b0137221 */ /* 0x040fe40000010100 */
[C---:B------:R-:W-:Y:S02]  /*6540*/  FADD.FTZ R16, -R177.reuse, R16 ;  /* 0x00000010b1107221 */ /* 0x040fe40000010100 */
[----:B------:R-:W-:Y:S02]  /*6550*/  FADD.FTZ R17, -R177, R17 ;  /* 0x00000011b1117221 */ /* 0x000fe40000010100 */
[----:B------:R-:W-:Y:S02]  /*6560*/  FADD.FTZ R18, -R176, R18 ;  /* 0x00000012b0127221 */ /* 0x000fe40000010100 */
[----:B------:R-:W-:Y:S02]  /*6570*/  FADD.FTZ R12, -R2, R12 ;  /* 0x0000000c020c7221 */ /* 0x000fe40000010100 */
[C---:B------:R-:W-:Y:S02]  /*6580*/  FADD.FTZ R10, -R0.reuse, R10 ;  /* 0x0000000a000a7221 */ /* 0x040fe40000010100 */
[C---:B------:R-:W-:Y:S02]  /*6590*/  FADD.FTZ R11, -R0.reuse, R11 ;  /* 0x0000000b000b7221 */ /* 0x040fe40000010100 */
[C---:B------:R-:W-:Y:S02]  /*65a0*/  FADD.FTZ R14, -R0.reuse, R14 ;  /* 0x0000000e000e7221 */ /* 0x040fe40000010100 */
[----:B------:R-:W-:Y:S01]  /*65b0*/  FADD.FTZ R15, -R0, R15 ;  /* 0x0000000f000f7221 */ /* 0x000fe20000010100 */
[-C--:B-1----:R-:W-:Y:S03]  /*65c0*/  HMMA.16816.F32.BF16 R20, R164, R168.reuse, R20 ;  /* 0x000000a8a414723c */ /* 0x082fe60000041814 */
[----:B------:R-:W-:Y:S05]  /*65d0*/  FMUL.FTZ R180, R191, R6 ;  /* 0x00000006bfb47220 */ /* 0x000fea0000410000 */
[C---:B------:R-:W-:Y:S07]  /*65e0*/  HMMA.16816.F32.BF16 R24, R172.reuse, R168, R24 ;  /* 0x000000a8ac18723c */ /* 0x040fee0000041818 */
[----:B------:R-:W-:Y:S01]  /*65f0*/  FMUL.FTZ R169, R195, R17 ;  /* 0x00000011c3a97220 */ /* 0x000fe20000410000 */
[-C--:B------:R-:W-:Y:S04]  /*6600*/  HMMA.16816.F32.BF16 R28, R172, R170.reuse, R28 ;  /* 0x000000aaac1c723c */ /* 0x080fe8000004181c */
[----:B------:R-:W-:Y:S04]  /*6610*/  FMUL.FTZ R17, R239, R14 ;  /* 0x0000000eef117220 */ /* 0x000fe80000410000 */
[C---:B------:R-:W-:Y:S01]  /*6620*/  FADD.FTZ R20, -R177.reuse, R20 ;  /* 0x00000014b1147221 */ /* 0x040fe20000010100 */
[----:B------:R-:W-:Y:S04]  /*6630*/  HMMA.16816.F32.BF16 R32, R164, R170, R32 ;  /* 0x000000aaa420723c */ /* 0x000fe80000041820 */
[C---:B------:R-:W-:Y:S02]  /*6640*/  FADD.FTZ R21, -R177.reuse, R21 ;  /* 0x00000015b1157221 */ /* 0x040fe40000010100 */
[----:B------:R-:W-:Y:S02]  /*6650*/  FADD.FTZ R22, -R176, R22 ;  /* 0x00000016b0167221 */ /* 0x000fe40000010100 */
[----:B------:R-:W-:Y:S04]  /*6660*/  FMUL.FTZ R174, R190, R20 ;  /* 0x00000014beae7220 */ /* 0x000fe80000410000 */
[----:B------:R-:W-:Y:S02]  /*6670*/  FMUL.FTZ R173, R188, R21 ;  /* 0x00000015bcad7220 */ /* 0x000fe40000410000 */
[----:B------:R-:W-:Y:S02]  /*6680*/  FMUL.FTZ R165, R198, R19 ;  /* 0x00000013c6a57220 */ /* 0x000fe40000410000 */
[----:B------:R-:W-:Y:S02]  /*6690*/  FADD.FTZ R23, -R176, R23 ;  /* 0x00000017b0177221 */ /* 0x000fe40000010100 */
[C---:B------:R-:W-:Y:S02]  /*66a0*/  FADD.FTZ R4, -R2.reuse, R24 ;  /* 0x0000001802047221 */ /* 0x040fe40000010100 */
[C---:B------:R-:W-:Y:S02]  /*66b0*/  FADD.FTZ R24, -R2.reuse, R25 ;  /* 0x0000001902187221 */ /* 0x040fe40000010100 */
[----:B------:R-:W-:Y:S02]  /*66c0*/  FADD.FTZ R5, -R2, R28 ;  /* 0x0000001c02057221 */ /* 0x000fe40000010100 */
[C---:B------:R-:W-:Y:S02]  /*66d0*/  FADD.FTZ R32, -R177.reuse, R32 ;  /* 0x00000020b1207221 */ /* 0x040fe40000010100 */
[----:B------:R-:W-:Y:S02]  /*66e0*/  FADD.FTZ R33, -R177, R33 ;  /* 0x00000021b1217221 */ /* 0x000fe40000010100 */
[----:B------:R-:W-:Y:S02]  /*66f0*/  FMUL.FTZ R172, R182, R32 ;  /* 0x00000020b6ac7220 */ /* 0x000fe40000410000 */
[C---:B------:R-:W-:Y:S02]  /*6700*/  FADD.FTZ R168, -R176.reuse, R34 ;  /* 0x00000022b0a87221 */ /* 0x040fe40000010100 */
[----:B------:R-:W-:Y:S02]  /*6710*/  FADD.FTZ R167, -R176, R35 ;  /* 0x00000023b0a77221 */ /* 0x000fe40000010100 */
[----:B------:R-:W-:Y:S02]  /*6720*/  FMUL.FTZ R35, R194, R22 ;  /* 0x00000016c2237220 */ /* 0x000fe40000410000 */
[C---:B------:R-:W-:Y:S02]  /*6730*/  FADD.FTZ R32, -R2.reuse, R13 ;  /* 0x0000000d02207221 */ /* 0x040fe40000010100 */
[----:B------:R-:W-:Y:S02]  /*6740*/  FADD.FTZ R28, -R2, R29 ;  /* 0x0000001d021c7221 */ /* 0x000fe40000010100 */
        /* <DEDUP_REMOVED lines=31> */
[----:B------:R-:W-:Y:S01]  /*6940*/  ULOP3.LUT UR5, UR10, 0x1, URZ, 0xc0, !UPT ;  /* 0x000000010a057892 */ /* 0x000fe2000f8ec03f */
[----:B------:R-:W-:Y:S03]  /*6950*/  IMAD.U32 R5, R9, -0x40, RZ ;  /* 0xffffffc009057824 */ /* 0x000fe600078e00ff */
[----:B------:R-:W-:Y:S02]  /*6960*/  UISETP.NE.U32.AND UP0, UPT, UR5, 0x1, UPT ;  /* 0x000000010500788c */ /* 0x000fe4000bf05070 */
[----:B------:R-:W-:Y:S02]  /*6970*/  LEA R4, P0, R5, R232, 0x1 ;  /* 0x000000e805047211 */ /* 0x000fe400078008ff */
[----:B------:R-:W-:Y:S01]  /*6980*/  USEL UR5, UR40, 0x4000, !UP0 ;  /* 0x0000400028057887 */ /* 0x000fe2000c000000 */
[----:B------:R-:W-:Y:S02]  /*6990*/  SHF.R.S32.HI R2, RZ, 0x1f, R5 ;  /* 0x0000001fff027819 */ /* 0x000fe40000011405 */
[----:B------:R-:W-:Y:S02]  /*69a0*/  LEA R0, P4, R9, R5, 0x5 ;  /* 0x0000000509007211 */ /* 0x000fe400078828ff */
[----:B------:R-:W-:Y:S02]  /*69b0*/  LEA.HI.X.SX32 R5, R5, R233, 0x1, P0 ;  /* 0x000000e905057211 */ /* 0x000fe400000f0eff */
[----:B------:R-:W-:Y:S02]  /*69c0*/  IADD3 R221, R221, UR5, RZ ;  /* 0x00000005dddd7c10 */ /* 0x000fe4000fffe0ff */
[----:B------:R-:W-:Y:S02]  /*69d0*/  IADD3 R228, R228, UR5, RZ ;  /* 0x00000005e4e47c10 */ /* 0x000fe4000fffe0ff */
[C---:B------:R-:W-:Y:S01]  /*69e0*/  @!P3 LEA R8, P0, R9.reuse, R4, 0x6 ;  /* 0x000000040908b211 */ /* 0x040fe200078030ff */
[----:B------:R1:W-:Y:S01]  /*69f0*/  @P3 STS [R221], RZ ;  /* 0x000000ffdd003388 */ /* 0x0003e20000000800 */
[C-C-:B------:R-:W-:Y:S02]  /*6a00*/  LEA.HI.X R2, R9.reuse, R2, R10.reuse, 0x5, P4 ;  /* 0x0000000209027211 */ /* 0x140fe400020f2c0a */
[----:B------:R-:W-:Y:S01]  /*6a10*/  @!P3 LEA.HI.X R9, R9, R5, R10, 0x6, P0 ;  /* 0x000000050909b211 */ /* 0x000fe200000f340a */
[----:B------:R1:W-:Y:S01]  /*6a20*/  @P3 STS [R221+0x4], RZ ;  /* 0x000004ffdd003388 */ /* 0x0003e20000000800 */
[----:B------:R-:W-:Y:S01]  /*6a30*/  @!P2 LEA R6, P4, R0, R232, 0x1 ;  /* 0x000000e80006a211 */ /* 0x000fe200078808ff */
[----:B------:R-:W-:Y:S01]  /*6a40*/  IMAD.MOV.U32 R232, RZ, RZ, R4 ;  /* 0x000000ffffe87224 */ /* 0x000fe200078e0004 */
[----:B------:R-:W-:Y:S01]  /*6a50*/  IADD3 R210, R210, UR5, RZ ;  /* 0x00000005d2d27c10 */ /* 0x000fe2000fffe0ff */
[----:B------:R1:W-:Y:S01]  /*6a60*/  @P3 STS [R221+0x8], RZ ;  /* 0x000008ffdd003388 */ /* 0x0003e20000000800 */
[----:B------:R-:W-:Y:S01]  /*6a70*/  @!P2 LEA.HI.X R7, R0, R233, R2, 0x1, P4 ;  /* 0x000000e90007a211 */ /* 0x000fe200020f0c02 */
[----:B------:R-:W-:Y:S02]  /*6a80*/  IMAD.MOV.U32 R233, RZ, RZ, R5 ;  /* 0x000000ffffe97224 */ /* 0x000fe400078e0005 */
        /* <DEDUP_REMOVED lines=30> */
.L_x_186:
[----:B------:R-:W-:Y:S02]  /*6c70*/  F2FP.BF16.PACK_AB R15, R178, R179 ;  /* 0x000000b3b20f723e */ /* 0x000fe400000010ff */
[----:B------:R-:W-:Y:S02]  /*6c80*/  F2FP.BF16.PACK_AB R14, R164, R180 ;  /* 0x000000b4a40e723e */ /* 0x000fe400000010ff */
[----:B------:R-:W-:Y:S01]  /*6c90*/  F2FP.BF16.PACK_AB R11, R169, R171 ;  /* 0x000000aba90b723e */ /* 0x000fe200000010ff */
[----:B------:R-:W-:Y:S01]  /*6ca0*/  STS [R224+0x1c000], R15 ;  /* 0x01c0000fe0007388 */ /* 0x000fe20000000800 */
[----:B------:R-:W-:Y:S02]  /*6cb0*/  F2FP.BF16.PACK_AB R10, R165, R166 ;  /* 0x000000a6a50a723e */ /* 0x000fe400000010ff */
[----:B------:R-:W-:Y:S02]  /*6cc0*/  F2FP.BF16.PACK_AB R13, R13, R23 ;  /* 0x000000170d0d723e */ /* 0x000fe400000010ff */
[----:B------:R-:W-:Y:S01]  /*6cd0*/  STS [R224+0x1c400], R14 ;  /* 0x01c4000ee0007388 */ /* 0x000fe20000000800 */
[----:B------:R-:W-:Y:S02]  /*6ce0*/  F2FP.BF16.PACK_AB R12, R12, R18 ;  /* 0x000000120c0c723e */ /* 0x000fe400000010ff */
[----:B-1----:R-:W-:Y:S02]  /*6cf0*/  F2FP.BF16.PACK_AB R9, R32, R33 ;  /* 0x000000212009723e */ /* 0x002fe400000010ff */
[----:B------:R-:W-:Y:S01]  /*6d00*/  STS [R227+0x1c000], R11 ;  /* 0x01c0000be3007388 */ /* 0x000fe20000000800 */
[----:B------:R-:W-:Y:S02]  /*6d10*/  F2FP.BF16.PACK_AB R8, R16, R17 ;  /* 0x000000111008723e */ /* 0x000fe400000010ff */
[----:B------:R-:W-:Y:S02]  /*6d20*/  F2FP.BF16.PACK_AB R7, R173, R174 ;  /* 0x000000aead07723e */ /* 0x000fe400000010ff */
        /* <DEDUP_REMOVED lines=10> */
[----:B------:R-:W-:Y:S04]  /*6dd0*/  F2FP.BF16.PACK_AB R16, R21, R22 ;  /* 0x000000161510723e */ /* 0x000fe800000010ff */
[----:B------:R-:W-:Y:S05]  /*6de0*/  STS [R227+0x1d400], R8 ;  /* 0x01d40008e3007388 */ /* 0x000fea0000000800 */
[----:B------:R-:W-:Y:S05]  /*6df0*/  STS [R225+0x1c000], R7 ;  /* 0x01c00007e1007388 */ /* 0x000fea0000000800 */
[----:B------:R-:W-:Y:S05]  /*6e00*/  STS [R225+0x1c400], R6 ;  /* 0x01c40006e1007388 */ /* 0x000fea0000000800 */
[----:B------:R-:W-:Y:S05]  /*6e10*/  STS [R226+0x1c000], R2 ;  /* 0x01c00002e2007388 */ /* 0x000fea0000000800 */
[----:B------:R1:W-:Y:S05]  /*6e20*/  STS [R226+0x1c400], R0 ;  /* 0x01c40000e2007388 */ /* 0x0003ea0000000800 */
[----:B------:R-:W-:Y:S05]  /*6e30*/  STS [R225+0x1d000], R5 ;  /* 0x01d00005e1007388 */ /* 0x000fea0000000800 */
[----:B------:R-:W-:Y:S05]  /*6e40*/  STS [R225+0x1d400], R4 ;  /* 0x01d40004e1007388 */ /* 0x000fea0000000800 */
[----:B------:R-:W-:Y:S05]  /*6e50*/  STS [R226+0x1d000], R17 ;  /* 0x01d00011e2007388 */ /* 0x000fea0000000800 */
[----:B------:R-:W-:Y:S05]  /*6e60*/  STS [R226+0x1d400], R16 ;  /* 0x01d40010e2007388 */ /* 0x000fea0000000800 */
[----:B------:R-:W-:Y:S01]  /*6e70*/  BAR.SYNC.DEFER_BLOCKING 0x0 ;  /* 0x0000000000007b1d */ /* 0x000fe20000010000 */
[----:B-1----:R-:W-:Y:S04]  /*6e80*/  IMAD.SHL.U32 R0, R217, 0x2, RZ ;  /* 0x00000002d9007824 */ /* 0x002fe800078e00ff */
[----:B------:R-:W-:Y:S01]  /*6e90*/  IMAD.IADD R2, R0, 0x1, R208 ;  /* 0x0000000100027824 */ /* 0x000fe200078e02d0 */
[----:B------:R-:W-:Y:S05]  /*6ea0*/  LDSM.16.MT88.4 R4, [R206+0x20000] ;  /* 0x02000000ce04783b */ /* 0x000fea0000004200 */
[----:B------:R-:W1:Y:S05]  /*6eb0*/  LDSM.16.MT88.4 R8, [R0+0x8000] ;  /* 0x008000000008783b */ /* 0x000e6a0000004200 */
[----:B------:R-:W2:Y:S05]  /*6ec0*/  LDSM.16.MT88.4 R12, [R206+0x22000] ;  /* 0x02200000ce0c783b */ /* 0x000eaa0000004200 */
[----:B------:R-:W3:Y:S05]  /*6ed0*/  LDSM.16.MT88.4 R16, [R2+0x8000] ;  /* 0x008000000210783b */ /* 0x000eea0000004200 */
[----:B------:R-:W4:Y:S05]  /*6ee0*/  LDSM.16.MT88.4 R20, [R0+0xa000] ;  /* 0x00a000000014783b */ /* 0x000f2a0000004200 */
[----:B------:R-:W5:Y:S05]  /*6ef0*/  LDSM.16.MT88.4 R24, [R2+0xa000] ;  /* 0x00a000000218783b */ /* 0x000f6a0000004200 */
[----:B------:R-:W-:Y:S05]  /*6f00*/  LDSM.16.MT88.4 R28, [R0+0x8800] ;  /* 0x00880000001c783b */ /* 0x000fea0000004200 */
[----:B------:R-:W-:Y:S05]  /*6f10*/  LDSM.16.MT88.4 R32, [R206+0x22800] ;  /* 0x02280000ce20783b */ /* 0x000fea0000004200 */
[----:B------:R-:W-:Y:S01]  /*6f20*/  LDSM.16.MT88.4 R164, [R2+0x8800] ;  /* 0x0088000002a4783b */ /* 0x000fe20000004200 */
[-C--:B-1----:R-:W-:Y:S04]  /*6f30*/  HMMA.16816.F32.BF16 R36, R4, R8.reuse, R36 ;  /* 0x000000080424723c */ /* 0x082fe80000041824 */
[----:B------:R-:W-:Y:S05]  /*6f40*/  LDSM.16.MT88.4 R168, [R0+0xa800] ;  /* 0x00a8000000a8783b */ /* 0x000fea0000004200 */
[----:B------:R-:W-:Y:S01]  /*6f50*/  LDSM.16.MT88.4 R172, [R2+0xa800] ;  /* 0x00a8000002ac783b */ /* 0x000fe20000004200 */
[C---:B--2---:R-:W-:Y:S08]  /*6f60*/  HMMA.16816.F32.BF16 R40, R12.reuse, R8, R40 ;  /* 0x000000080c28723c */ /* 0x044ff00000041828 */
[-C--:B------:R-:W-:Y:S08]  /*6f70*/  HMMA.16816.F32.BF16 R44, R12, R10.reuse, R44 ;  /* 0x0000000a0c2c723c */ /* 0x080ff0000004182c */
[C---:B------:R-:W-:Y:S01]  /*6f80*/  HMMA.16816.F32.BF16 R48, R4.reuse, R10, R48 ;  /* 0x0000000a0430723c */ /* 0x040fe20000041830 */
[----:B------:R-:W1:Y:S07]  /*6f90*/  LDSM.16.MT88.4 R8, [R206+0x20800] ;  /* 0x02080000ce08783b */ /* 0x000e6e0000004200 */
[-C--:B---3--:R-:W-:Y:S08]  /*6fa0*/  HMMA.16816.F32.BF16 R52, R4, R16.reuse, R52 ;  /* 0x000000100434723c */ /* 0x088ff00000041834 */
[C---:B------:R-:W-:Y:S08]  /*6fb0*/  HMMA.16816.F32.BF16 R56, R12.reuse, R16, R56 ;  /* 0x000000100c38723c */ /* 0x040ff00000041838 */
[-C--:B------:R-:W-:Y:S08]  /*6fc0*/  HMMA.16816.F32.BF16 R60, R12, R18.reuse, R60 ;  /* 0x000000120c3c723c */ /* 0x080ff0000004183c */
[C---:B------:R-:W-:Y:S01]  /*6fd0*/  HMMA.16816.F32.BF16 R64, R4.reuse, R18, R64 ;  /* 0x000000120440723c */ /* 0x040fe20000041840 */
[----:B------:R-:W-:Y:S07]  /*6fe0*/  LDSM.16.MT88.4 R16, [R206+0x23000] ;  /* 0x02300000ce10783b */ /* 0x000fee0000004200 */
[-C--:B----4-:R-:W-:Y:S08]  /*6ff0*/  HMMA.16816.F32.BF16 R68, R4, R20.reuse, R68 ;  /* 0x000000140444723c */ /* 0x090ff00000041844 */
[C---:B------:R-:W-:Y:S08]  /*7000*/  HMMA.16816.F32.BF16 R72, R12.reuse, R20, R72 ;  /* 0x000000140c48723c */ /* 0x040ff00000041848 */
[-C--:B------:R-:W-:Y:S08]  /*7010*/  HMMA.16816.F32.BF16 R76, R12, R22.reuse, R76 ;  /* 0x000000160c4c723c */ /* 0x080ff0000004184c */
[C---:B------:R-:W-:Y:S01]  /*7020*/  HMMA.16816.F32.BF16 R80, R4.reuse, R22, R80 ;  /* 0x000000160450723c */ /* 0x040fe20000041850 */
[----:B------:R-:W-:Y:S07]  /*7030*/  LDSM.16.MT88.4 R20, [R2+0x9000] ;  /* 0x009000000214783b */ /* 0x000fee0000004200 */
[-C--:B-----5:R-:W-:Y:S08]  /*7040*/  HMMA.16816.F32.BF16 R84, R4, R24.reuse, R84 ;  /* 0x000000180454723c */ /* 0x0a0ff00000041854 */
[C---:B------:R-:W-:Y:S08]  /*7050*/  HMMA.16816.F32.BF16 R88, R12.reuse, R24, R88 ;  /* 0x000000180c58723c */ /* 0x040ff00000041858 */
[-C--:B------:R-:W-:Y:S01]  /*7060*/  HMMA.16816.F32.BF16 R92, R12, R26.reuse, R92 ;  /* 0x0000001a0c5c723c */ /* 0x080fe2000004185c */
[----:B------:R-:W-:Y:S07]  /*7070*/  LDSM.16.MT88.4 R12, [R0+0x9000] ;  /* 0x00900000000c783b */ /* 0x000fee0000004200 */
[----:B------:R-:W-:Y:S01]  /*7080*/  HMMA.16816.F32.BF16 R96, R4, R26, R96 ;  /* 0x0000001a0460723c */ /* 0x000fe20000041860 */
[----:B------:R-:W2:Y:S05]  /*7090*/  LDSM.16.MT88.4 R4, [R206+0x21000] ;  /* 0x02100000ce04783b */ /* 0x000eaa0000004200 */
[----:B------:R-:W3:Y:S02]  /*70a0*/  LDSM.16.MT88.4 R24, [R0+0xb000] ;  /* 0x00b000000018783b */ /* 0x000ee40000004200 */
[-C--:B-1----:R-:W-:Y:S08]  /*70b0*/  HMMA.16816.F32.BF16 R36, R8, R28.reuse, R36 ;  /* 0x0000001c0824723c */ /* 0x082ff00000041824 */
[C---:B------:R-:W-:Y:S08]  /*70c0*/  HMMA.16816.F32.BF16 R40, R32.reuse, R28, R40 ;  /* 0x0000001c2028723c */ /* 0x040ff00000041828 */
[-C--:B------:R-:W-:Y:S08]  /*70d0*/  HMMA.16816.F32.BF16 R44, R32, R30.reuse, R44 ;  /* 0x0000001e202c723c */ /* 0x080ff0000004182c */
[C---:B------:R-:W-:Y:S01]  /*70e0*/  HMMA.16816.F32.BF16 R48, R8.reuse, R30, R48 ;  /* 0x0000001e0830723c */ /* 0x040fe20000041830 */
[----:B------:R-:W1:Y:S07]  /*70f0*/  LDSM.16.MT88.4 R28, [R2+0xb000] ;  /* 0x00b00000021c783b */ /* 0x000e6e0000004200 */
[-C--:B------:R-:W-:Y:S08]  /*7100*/  HMMA.16816.F32.BF16 R52, R8, R164.reuse, R52 ;  /* 0x000000a40834723c */ /* 0x080ff00000041834 */
[C---:B------:R-:W-:Y:S08]  /*7110*/  HMMA.16816.F32.BF16 R56, R32.reuse, R164, R56 ;  /* 0x000000a42038723c */ /* 0x040ff00000041838 */
[-C--:B------:R-:W-:Y:S08]  /*7120*/  HMMA.16816.F32.BF16 R60, R32, R166.reuse, R60 ;  /* 0x000000a6203c723c */ /* 0x080ff0000004183c */
[C---:B------:R-:W-:Y:S01]  /*7130*/  HMMA.16816.F32.BF16 R64, R8.reuse, R166, R64 ;  /* 0x000000a60840723c */ /* 0x040fe20000041840 */
[----:B------:R-:W-:Y:S07]  /*7140*/  LDSM.16.MT88.4 R164, [R206+0x23800] ;  /* 0x02380000cea4783b */ /* 0x000fee0000004200 */
[-C--:B------:R-:W-:Y:S08]  /*7150*/  HMMA.16816.F32.BF16 R68, R8, R168.reuse, R68 ;  /* 0x000000a80844723c */ /* 0x080ff00000041844 */
[C---:B------:R-:W-:Y:S08]  /*7160*/  HMMA.16816.F32.BF16 R72, R32.reuse, R168, R72 ;  /* 0x000000a82048723c */ /* 0x040ff00000041848 */
        /* <DEDUP_REMOVED lines=8> */
[----:B------:R-:W4:Y:S05]  /*71f0*/  LDSM.16.MT88.4 R8, [R206+0x21800] ;  /* 0x02180000ce08783b */ /* 0x000f2a0000004200 */
[----:B------:R-:W5:Y:S02]  /*7200*/  LDSM.16.MT88.4 R172, [R0+0xb800] ;  /* 0x00b8000000ac783b */ /* 0x000f640000004200 */
[-C--:B--2---:R-:W-:Y:S08]  /*7210*/  HMMA.16816.F32.BF16 R36, R4, R12.reuse, R36 ;  /* 0x0000000c0424723c */ /* 0x084ff00000041824 */
[C---:B------:R-:W-:Y:S08]  /*7220*/  HMMA.16816.F32.BF16 R40, R16.reuse, R12, R40 ;  /* 0x0000000c1028723c */ /* 0x040ff00000041828 */
[-C--:B------:R-:W-:Y:S08]  /*7230*/  HMMA.16816.F32.BF16 R44, R16, R14.reuse, R44 ;  /* 0x0000000e102c723c */ /* 0x080ff0000004182c */
[C---:B------:R-:W-:Y:S01]  /*7240*/  HMMA.16816.F32.BF16 R48, R4.reuse, R14, R48 ;  /* 0x0000000e0430723c */ /* 0x040fe20000041830 */
[----:B------:R-:W2:Y:S05]  /*7250*/  LDSM.16.MT88.4 R12, [R2+0xb800] ;  /* 0x00b80000020c783b */ /* 0x000eaa0000004200 */
[----:B------:R-:W-:Y:S02]  /*7260*/  BAR.SYNC.DEFER_BLOCKING 0x0 ;  /* 0x0000000000007b1d */ /* 0x000fe40000010000 */
[-C--:B------:R-:W-:Y:S08]  /*7270*/  HMMA.16816.F32.BF16 R52, R4, R20.reuse, R52 ;  /* 0x000000140434723c */ /* 0x080ff00000041834 */
[C---:B------:R-:W-:Y:S08]  /*7280*/  HMMA.16816.F32.BF16 R56, R16.reuse, R20, R56 ;  /* 0x000000141038723c */ /* 0x040ff00000041838 */
[-C--:B------:R-:W-:Y:S08]  /*7290*/  HMMA.16816.F32.BF16 R60, R16, R22.reuse, R60 ;  /* 0x00000016103c723c */ /* 0x080ff0000004183c */
[C---:B------:R-:W-:Y:S08]  /*72a0*/  HMMA.16816.F32.BF16 R64, R4.reuse, R22, R64 ;  /* 0x000000160440723c */ /* 0x040ff00000041840 */
[-C--:B---3--:R-:W-:Y:S08]  /*72b0*/  HMMA.16816.F32.BF16 R68, R4, R24.reuse, R68 ;  /* 0x000000180444723c */ /* 0x088ff00000041844 */
[C---:B------:R-:W-:Y:S08]  /*72c0*/  HMMA.16816.F32.BF16 R72, R16.reuse, R24, R72 ;  /* 0x000000181048723c */ /* 0x040ff00000041848 */
[-C--:B------:R-:W-:Y:S08]  /*72d0*/  HMMA.16816.F32.BF16 R76, R16, R26.reuse, R76 ;  /* 0x0000001a104c723c */ /* 0x080ff0000004184c */
[C---:B------:R-:W-:Y:S08]  /*72e0*/  HMMA.16816.F32.BF16 R80, R4.reuse, R26, R80 ;  /* 0x0000001a0450723c */ /* 0x040ff00000041850 */
[-C--:B-1----:R-:W-:Y:S08]  /*72f0*/  HMMA.16816.F32.BF16 R84, R4, R28.reuse, R84 ;  /* 0x0000001c0454723c */ /* 0x082ff00000041854 */
[C---:B------:R-:W-:Y:S08]  /*7300*/  HMMA.16816.F32.BF16 R88, R16.reuse, R28, R88 ;  /* 0x0000001c1058723c */ /* 0x040ff00000041858 */
[-C--:B------:R-:W-:Y:S08]  /*7310*/  HMMA.16816.F32.BF16 R92, R16, R30.reuse, R92 ;  /* 0x0000001e105c723c */ /* 0x080ff0000004185c */
[----:B------:R-:W-:Y:S08]  /*7320*/  HMMA.16816.F32.BF16 R96, R4, R30, R96 ;  /* 0x0000001e0460723c */ /* 0x000ff00000041860 */
[-C--:B----4-:R-:W-:Y:S08]  /*7330*/  HMMA.16816.F32.BF16 R36, R8, R32.reuse, R36 ;  /* 0x000000200824723c */ /* 0x090ff00000041824 */
[C---:B------:R-:W-:Y:S08]  /*7340*/  HMMA.16816.F32.BF16 R40, R164.reuse, R32, R40 ;  /* 0x00000020a428723c */ /* 0x040ff00000041828 */
[-C--:B------:R-:W-:Y:S08]  /*7350*/  HMMA.16816.F32.BF16 R44, R164, R34.reuse, R44 ;  /* 0x00000022a42c723c */ /* 0x080ff0000004182c */
[C---:B------:R-:W-:Y:S08]  /*7360*/  HMMA.16816.F32.BF16 R48, R8.reuse, R34, R48 ;  /* 0x000000220830723c */ /* 0x040ff00000041830 */
[-C--:B------:R-:W-:Y:S08]  /*7370*/  HMMA.16816.F32.BF16 R52, R8, R168.reuse, R52 ;  /* 0x000000a80834723c */ /* 0x080ff00000041834 */
[C---:B------:R-:W-:Y:S08]  /*7380*/  HMMA.16816.F32.BF16 R56, R164.reuse, R168, R56 ;  /* 0x000000a8a438723c */ /* 0x040ff00000041838 */
[-C--:B------:R-:W-:Y:S08]  /*7390*/  HMMA.16816.F32.BF16 R60, R164, R170.reuse, R60 ;  /* 0x000000aaa43c723c */ /* 0x080ff0000004183c */
[C---:B------:R-:W-:Y:S08]  /*73a0*/  HMMA.16816.F32.BF16 R64, R8.reuse, R170, R64 ;  /* 0x000000aa0840723c */ /* 0x040ff00000041840 */
[-C--:B-----5:R-:W-:Y:S08]  /*73b0*/  HMMA.16816.F32.BF16 R68, R8, R172.reuse, R68 ;  /* 0x000000ac0844723c */ /* 0x0a0ff00000041844 */
        /* <DEDUP_REMOVED lines=12> */
[C---:B------:R-:W-:Y:S02]  /*7480*/  LEA R4, P0, R2.reuse, R230, 0x1 ;  /* 0x000000e602047211 */ /* 0x040fe400078008ff */
[----:B------:R-:W-:Y:S01]  /*7490*/  SHF.R.S32.HI R6, RZ, 0x1f, R2 ;  /* 0x0000001fff067819 */ /* 0x000fe20000011402 */
[----:B------:R-:W-:Y:S01]  /*74a0*/  @!P2 IMAD.MOV.U32 R7, RZ, RZ, c[0x0][0x374] ;  /* 0x0000dd00ff07a624 */ /* 0x000fe200078e00ff */
[----:B------:R-:W-:Y:S01]  /*74b0*/  LEA.HI.X.SX32 R5, R2, R231, 0x1, P0 ;  /* 0x000000e702057211 */ /* 0x000fe200000f0eff */
[----:B------:R-:W-:Y:S01]  /*74c0*/  @!P3 IMAD.MOV.U32 R9, RZ, RZ, c[0x0][0x374] ;  /* 0x0000dd00ff09b624 */ /* 0x000fe200078e00ff */
[C---:B------:R-:W-:Y:S01]  /*74d0*/  @!P2 LEA R0, P4, R10.reuse, R2, 0x5 ;  /* 0x000000020a00a211 */ /* 0x040fe200078828ff */
[----:B------:R-:W-:Y:S03]  /*74e0*/  IMAD.SHL.U32 R2, R249, 0x2, RZ ;  /* 0x00000002f9027824 */ /* 0x000fe600078e00ff */
[C---:B------:R-:W-:Y:S02]  /*74f0*/  @!P2 LEA.HI.X R7, R10.reuse, R6, R7, 0x5, P4 ;  /* 0x000000060a07a211 */ /* 0x040fe400020f2c07 */
[----:B------:R1:W-:Y:S01]  /*7500*/  @P3 STS.128 [R2+0x8000], RZ ;  /* 0x008000ff02003388 */ /* 0x0003e20000000c00 */
[----:B------:R-:W-:Y:S02]  /*7510*/  @!P3 LEA R8, P4, R10, R4, 0x6 ;  /* 0x000000040a08b211 */ /* 0x000fe400078830ff */
[----:B------:R-:W-:Y:S01]  /*7520*/  @!P2 LEA R6, P0, R0, R230, 0x1 ;  /* 0x000000e60006a211 */ /* 0x000fe200078008ff */
[----:B------:R-:W-:Y:S01]  /*7530*/  @!PT LDS RZ, [RZ] ;  /* 0x00000000fffff984 */ /* 0x000fe20000000800 */
[----:B------:R-:W-:Y:S01]  /*7540*/  @!PT LDS RZ, [RZ] ;  /* 0x00000000fffff984 */ /* 0x000fe20000000800 */
[----:B------:R-:W-:Y:S01]  /*7550*/  @!PT LDS RZ, [RZ] ;  /* 0x00000000fffff984 */ /* 0x000fe20000000800 */
[----:B------:R1:W-:Y:S01]  /*7560*/  @!P3 LDGSTS.E.BYPASS.LTC128B.128 [R2+0x8000], [R4.64] ;  /* 0x080000000402bfae */ /* 0x0003e2000b901d4c */
[----:B------:R-:W-:Y:S01]  /*7570*/  @!P3 LEA.HI.X R9, R10, R5, R9, 0x6, P4 ;  /* 0x000000050a09b211 */ /* 0x000fe200020f3409 */
[----:B------:R-:W-:Y:S01]  /*7580*/  IMAD.MOV.U32 R230, RZ, RZ, R4 ;  /* 0x000000ffffe67224 */ /* 0x000fe200078e0004 */
[----:B------:R-:W-:Y:S01]  /*7590*/  @!P2 LEA.HI.X R7, R0, R231, R7, 0x1, P0 ;  /* 0x000000e70007a211 */ /* 0x000fe200000f0c07 */
[----:B------:R1:W-:Y:S01]  /*75a0*/  @P2 STS.128 [R2+0xa000], RZ ;  /* 0x00a000ff02002388 */ /* 0x0003e20000000c00 */
[----:B------:R-:W-:Y:S03]  /*75b0*/  IMAD.MOV.U32 R231, RZ, RZ, R5 ;  /* 0x000000ffffe77224 */ /* 0x000fe600078e0005 */
        /* <DEDUP_REMOVED lines=15> */
.L_x_187:
[----:B------:R-:W-:Y:S01]  /*76b0*/  LDSM.16.M88.4 R32, [R215+0x1c000] ;  /* 0x01c00000d720783b */ /* 0x000fe20000000200 */
[----:B-1----:R-:W-:Y:S01]  /*76c0*/  @P1 IADD3 R2, P0, R250, UR14, RZ ;  /* 0x0000000efa021c10 */ /* 0x002fe2000ff1e0ff */
[----:B------:R-:W-:Y:S02]  /*76d0*/  USHF.L.U32 UR7, UR4, 0x3, URZ ;  /* 0x0000000304077899 */ /* 0x000fe4000800063f */
[----:B------:R-:W-:Y:S01]  /*76e0*/  USHF.L.U32 UR9, UR4, 0x4, URZ ;  /* 0x0000000404097899 */ /* 0x000fe2000800063f */
[----:B------:R-:W1:Y:S01]  /*76f0*/  LDSM.16.MT88.4 R16, [R205] ;  /* 0x00000000cd10783b */ /* 0x000e620000004200 */
[----:B------:R-:W-:Y:S02]  /*7700*/  UIMAD UR5, UR4, 0x18, URZ ;  /* 0x00000018040578a4 */ /* 0x000fe4000f8e023f */
[----:B------:R-:W-:Y:S02]  /*7710*/  USHF.L.U32 UR8, UR4, 0x5, URZ ;  /* 0x0000000504087899 */ /* 0x000fe4000800063f */
[----:B------:R-:W2:Y:S01]  /*7720*/  LDSM.16.M88.4 R28, [R215+0x1d000] ;  /* 0x01d00000d71c783b */ /* 0x000ea20000000200 */
[----:B------:R-:W-:Y:S02]  /*7730*/  UIMAD UR6, UR4, 0x28, URZ ;  /* 0x00000028040678a4 */ /* 0x000fe4000f8e023f */
[----:B------:R-:W-:Y:S02]  /*7740*/  UISETP.GT.AND UP2, UPT, UR10, UR18, UPT ;  /* 0x000000120a00728c */ /* 0x000fe4000bf44270 */
[----:B------:R-:W3:Y:S01]  /*7750*/  LDSM.16.MT88.4 R164, [R205+0x4000] ;  /* 0x00400000cda4783b */ /* 0x000ee20000004200 */
[----:B------:R-:W-:Y:S04]  /*7760*/  @UP3 UIADD3 UR14, UP1, UR14, -0x100, URZ ;  /* 0xffffff000e0e3890 */ /* 0x000fe8000ff3e03f */
[----:B------:R-:W4:Y:S05]  /*7770*/  LDL R0, [R1+0x10] ;  /* 0x0000100001007983 */ /* 0x000f2a0000100800 */
[----:B------:R-:W-:Y:S05]  /*7780*/  LDSM.16.M88.4 R168, [R209+0x1c000] ;  /* 0x01c00000d1a8783b */ /* 0x000fea0000000200 */
[----:B------:R-:W3:Y:S05]  /*7790*/  LDSM.16.MT88.4 R172, [R205+0x800] ;  /* 0x00080000cdac783b */ /* 0x000eea0000004200 */
[----:B------:R-:W3:Y:S05]  /*77a0*/  LDSM.16.M88.4 R176, [R209+0x1d000] ;  /* 0x01d00000d1b0783b */ /* 0x000eea0000000200 */
[----:B------:R-:W3:Y:S01]  /*77b0*/  LDSM.16.MT88.4 R180, [R205+0x4800] ;  /* 0x00480000cdb4783b */ /* 0x000ee20000004200 */
[-C--:B-1----:R-:W-:Y:S04]  /*77c0*/  HMMA.16816.F32.BF16 R4, R32, R16.reuse, RZ ;  /* 0x000000102004723c */ /* 0x082fe800000418ff */
[----:B------:R-:W-:Y:S05]  /*77d0*/  LDSM.16.M88.4 R184, [R204+0x1c000] ;  /* 0x01c00000ccb8783b */ /* 0x000fea0000000200 */
[----:B------:R-:W1:Y:S01]  /*77e0*/  LDSM.16.MT88.4 R188, [R205+0x1000] ;  /* 0x00100000cdbc783b */ /* 0x000e620000004200 */
[C---:B--2---:R-:W-:Y:S04]  /*77f0*/  HMMA.16816.F32.BF16 R8, R28.reuse, R16, RZ ;  /* 0x000000101c08723c */ /* 0x044fe800000418ff */
[----:B------:R-:W2:Y:S04]  /*7800*/  LDSM.16.M88.4 R192, [R204+0x1d000] ;  /* 0x01d00000ccc0783b */ /* 0x000ea80000000200 */
[-C--:B------:R-:W-:Y:S01]  /*7810*/  HMMA.16816.F32.BF16 R12, R28, R18.reuse, RZ ;  /* 0x000000121c0c723c */ /* 0x080fe200000418ff */
[----:B------:R-:W1:Y:S05]  /*7820*/  LDSM.16.MT88.4 R196, [R205+0x5000] ;  /* 0x00500000cdc4783b */ /* 0x000e6a0000004200 */
[----:B------:R-:W-:Y:S02]  /*7830*/  LDSM.16.M88.4 R200, [R3+0x1d000] ;  /* 0x01d0000003c8783b */ /* 0x000fe40000000200 */
[C---:B------:R-:W-:Y:S03]  /*7840*/  HMMA.16816.F32.BF16 R16, R32.reuse, R18, RZ ;  /* 0x000000122010723c */ /* 0x040fe600000418ff */
[----:B------:R-:W4:Y:S05]  /*7850*/  LDL R208, [R1] ;  /* 0x0000000001d07983 */ /* 0x000f2a0000100800 */
[-C--:B---3--:R-:W-:Y:S08]  /*7860*/  HMMA.16816.F32.BF16 R20, R32, R164.reuse, RZ ;  /* 0x000000a42014723c */ /* 0x088ff000000418ff */
[C---:B------:R-:W-:Y:S08]  /*7870*/  HMMA.16816.F32.BF16 R24, R28.reuse, R164, RZ ;  /* 0x000000a41c18723c */ /* 0x040ff000000418ff */
[-C--:B------:R-:W-:Y:S08]  /*7880*/  HMMA.16816.F32.BF16 R28, R28, R166.reuse, RZ ;  /* 0x000000a61c1c723c */ /* 0x080ff000000418ff */
[----:B------:R-:W-:Y:S01]  /*7890*/  HMMA.16816.F32.BF16 R32, R32, R166, RZ ;  /* 0x000000a62020723c */ /* 0x000fe200000418ff */
[----:B------:R-:W-:Y:S07]  /*78a0*/  LDSM.16.M88.4 R164, [R3+0x1c000] ;  /* 0x01c0000003a4783b */ /* 0x000fee0000000200 */
        /* <DEDUP_REMOVED lines=8> */
[----:B------:R-:W3:Y:S07]  /*7930*/  LDSM.16.MT88.4 R176, [R205+0x5800] ;  /* 0x00580000cdb0783b */ /* 0x000eee0000004200 */
[----:B------:R-:W-:Y:S01]  /*7940*/  HMMA.16816.F32.BF16 R32, R168, R182, R32 ;  /* 0x000000b6a820723c */ /* 0x000fe20000041820 */
[----:B------:R-:W-:Y:S05]  /*7950*/  LDSM.16.M88.4 R168, [R215+0x1e000] ;  /* 0x01e00000d7a8783b */ /* 0x000fea0000000200 */
[----:B------:R-:W3:Y:S02]  /*7960*/  LDSM.16.MT88.4 R180, [R205+0x2000] ;  /* 0x00200000cdb4783b */ /* 0x000ee40000004200 */
[-C--:B-1----:R-:W-:Y:S08]  /*7970*/  HMMA.16816.F32.BF16 R4, R184, R188.reuse, R4 ;  /* 0x000000bcb804723c */ /* 0x082ff00000041804 */
[C---:B--2---:R-:W-:Y:S08]  /*7980*/  HMMA.16816.F32.BF16 R8, R192.reuse, R188, R8 ;  /* 0x000000bcc008723c */ /* 0x044ff00000041808 */
[-C--:B------:R-:W-:Y:S08]  /*7990*/  HMMA.16816.F32.BF16 R12, R192, R190.reuse, R12 ;  /* 0x000000bec00c723c */ /* 0x080ff0000004180c */
[C---:B------:R-:W-:Y:S01]  /*79a0*/  HMMA.16816.F32.BF16 R16, R184.reuse, R190, R16 ;  /* 0x000000beb810723c */ /* 0x040fe20000041810 */
[----:B------:R-:W1:Y:S07]  /*79b0*/  LDSM.16.M88.4 R188, [R215+0x1f000] ;  /* 0x01f00000d7bc783b */ /* 0x000e6e0000000200 */
[-C--:B------:R-:W-:Y:S08]  /*79c0*/  HMMA.16816.F32.BF16 R20, R184, R196.reuse, R20 ;  /* 0x000000c4b814723c */ /* 0x080ff00000041814 */
[C---:B------:R-:W-:Y:S08]  /*79d0*/  HMMA.16816.F32.BF16 R24, R192.reuse, R196, R24 ;  /* 0x000000c4c018723c */ /* 0x040ff00000041818 */
[-C--:B------:R-:W-:Y:S01]  /*79e0*/  HMMA.16816.F32.BF16 R28, R192, R198.reuse, R28 ;  /* 0x000000c6c01c723c */ /* 0x080fe2000004181c */
[----:B------:R-:W2:Y:S07]  /*79f0*/  LDSM.16.MT88.4 R192, [R205+0x6000] ;  /* 0x00600000cdc0783b */ /* 0x000eae0000004200 */
[----:B------:R-:W-:Y:S01]  /*7a00*/  HMMA.16816.F32.BF16 R32, R184, R198, R32 ;  /* 0x000000c6b820723c */ /* 0x000fe20000041820 */
[----:B------:R-:W-:Y:S05]  /*7a10*/  LDSM.16.MT88.4 R184, [R205+0x2800] ;  /* 0x00280000cdb8783b */ /* 0x000fea0000004200 */
[----:B------:R-:W-:Y:S02]  /*7a20*/  LDSM.16.M88.4 R196, [R209+0x1f000] ;  /* 0x01f00000d1c4783b */ /* 0x000fe40000000200 */
[-C--:B---3--:R-:W-:Y:S08]  /*7a30*/  HMMA.16816.F32.BF16 R4, R164, R172.reuse, R4 ;  /* 0x000000aca404723c */ /* 0x088ff00000041804 */
[C---:B------:R-:W-:Y:S08]  /*7a40*/  HMMA.16816.F32.BF16 R8, R200.reuse, R172, R8 ;  /* 0x000000acc808723c */ /* 0x040ff00000041808 */
[-C--:B------:R-:W-:Y:S08]  /*7a50*/  HMMA.16816.F32.BF16 R12, R200, R174.reuse, R12 ;  /* 0x000000aec80c723c */ /* 0x080ff0000004180c */
[C---:B------:R-:W-:Y:S01]  /*7a60*/  HMMA.16816.F32.BF16 R16, R164.reuse, R174, R16 ;  /* 0x000000aea410723c */ /* 0x040fe20000041810 */
[----:B------:R-:W3:Y:S07]  /*7a70*/  LDSM.16.M88.4 R172, [R209+0x1e000] ;  /* 0x01e00000d1ac783b */ /* 0x000eee0000000200 */
[-C--:B------:R-:W-:Y:S08]  /*7a80*/  HMMA.16816.F32.BF16 R20, R164, R176.reuse, R20 ;  /* 0x000000b0a414723c */ /* 0x080ff00000041814 */
[C---:B------:R-:W-:Y:S08]  /*7a90*/  HMMA.16816.F32.BF16 R24, R200.reuse, R176, R24 ;  /* 0x000000b0c818723c */ /* 0x040ff00000041818 */
[-C--:B------:R-:W-:Y:S01]  /*7aa0*/  HMMA.16816.F32.BF16 R28, R200, R178.reuse, R28 ;  /* 0x000000b2c81c723c */ /* 0x080fe2000004181c */
[----:B------:R-:W2:Y:S07]  /*7ab0*/  LDSM.16.MT88.4 R200, [R205+0x6800] ;  /* 0x00680000cdc8783b */ /* 0x000eae0000004200 */
[----:B------:R-:W-:Y:S01]  /*7ac0*/  HMMA.16816.F32.BF16 R32, R164, R178, R32 ;  /* 0x000000b2a420723c */ /* 0x000fe20000041820 */
[----:B------:R-:W-:Y:S05]  /*7ad0*/  LDSM.16.M88.4 R164, [R204+0x1e000] ;  /* 0x01e00000cca4783b */ /* 0x000fea0000000200 */
[----:B------:R-:W3:Y:S02]  /*7ae0*/  LDSM.16.MT88.4 R176, [R205+0x3000] ;  /* 0x00300000cdb0783b */ /* 0x000ee40000004200 */
[-C--:B------:R-:W-:Y:S08]  /*7af0*/  HMMA.16816.F32.BF16 R4, R168, R180.reuse, R4 ;  /* 0x000000b4a804723c */ /* 0x080ff00000041804 */
[C---:B-1----:R-:W-:Y:S08]  /*7b00*/  HMMA.16816.F32.BF16 R8, R188.reuse, R180, R8 ;  /* 0x000000b4bc08723c */ /* 0x042ff00000041808 */
[-C--:B------:R-:W-:Y:S08]  /*7b10*/  HMMA.16816.F32.BF16 R12, R188, R182.reuse, R12 ;  /* 0x000000b6bc0c723c */ /* 0x080ff0000004180c */
[C---:B------:R-:W-:Y:S01]  /*7b20*/  HMMA.16816.F32.BF16 R16, R168.reuse, R182, R16 ;  /* 0x000000b6a810723c */ /* 0x040fe20000041810 */
[----:B------:R-:W1:Y:S07]  /*7b30*/  LDSM.16.M88.4 R180, [R204+0x1f000] ;  /* 0x01f00000ccb4783b */ /* 0x000e6e0000000200 */
[-C--:B--2---:R-:W-:Y:S08]  /*7b40*/  HMMA.16816.F32.BF16 R20, R168, R192.reuse, R20 ;  /* 0x000000c0a814723c */ /* 0x084ff00000041814 */
[C---:B------:R-:W-:Y:S08]  /*7b50*/  HMMA.16816.F32.BF16 R24, R188.reuse, R192, R24 ;  /* 0x000000c0bc18723c */ /* 0x040ff00000041818 */
[-C--:B------:R-:W-:Y:S01]  /*7b60*/  HMMA.16816.F32.BF16 R28, R188, R194.reuse, R28 ;  /* 0x000000c2bc1c723c */ /* 0x080fe2000004181c */
[----:B------:R-:W2:Y:S07]  /*7b70*/  LDSM.16.MT88.4 R188, [R205+0x7000] ;  /* 0x00700000cdbc783b */ /* 0x000eae0000004200 */
[----:B------:R-:W-:Y:S01]  /*7b80*/  HMMA.16816.F32.BF16 R32, R168, R194, R32 ;  /* 0x000000c2a820723c */ /* 0x000fe20000041820 */
[----:B------:R-:W-:Y:S05]  /*7b90*/  LDSM.16.M88.4 R168, [R3+0x1e000] ;  /* 0x01e0000003a8783b */ /* 0x000fea0000000200 */
[----:B------:R4:W-:Y:S02]  /*7ba0*/  LDSM.16.M88.4 R192, [R3+0x1f000] ;  /* 0x01f0000003c0783b */ /* 0x0009e40000000200 */
[-C--:B---3--:R-:W-:Y:S08]  /*7bb0*/  HMMA.16816.F32.BF16 R4, R172, R184.reuse, R4 ;  /* 0x000000b8ac04723c */ /* 0x088ff00000041804 */
[C---:B------:R-:W-:Y:S08]  /*7bc0*/  HMMA.16816.F32.BF16 R8, R196.reuse, R184, R8 ;  /* 0x000000b8c408723c */ /* 0x040ff00000041808 */
[-C--:B------:R-:W-:Y:S04]  /*7bd0*/  HMMA.16816.F32.BF16 R12, R196, R186.reuse, R12 ;  /* 0x000000bac40c723c */ /* 0x080fe8000004180c */
[----:B----4-:R-:W-:Y:S01]  /*7be0*/  @P1 IADD3.X R3, R0, UR11, RZ, P0, !PT ;  /* 0x0000000b00031c10 */ /* 0x010fe200087fe4ff */
[----:B------:R-:W-:Y:S01]  /*7bf0*/  IMAD.U32 R0, RZ, RZ, UR7 ;  /* 0x00000007ff007e24 */ /* 0x000fe2000f8e00ff */
[----:B------:R-:W-:Y:S02]  /*7c00*/  @UP3 UIADD3.X UR11, UR11, -0x1, URZ, UP1, !UPT ;  /* 0xffffffff0b0b3890 */ /* 0x000fe40008ffe43f */
[C---:B------:R-:W-:Y:S01]  /*7c10*/  HMMA.16816.F32.BF16 R16, R172.reuse, R186, R16 ;  /* 0x000000baac10723c */ /* 0x040fe20000041810 */
[----:B------:R-:W3:Y:S05]  /*7c20*/  LDSM.16.MT88.4 R184, [R205+0x3800] ;  /* 0x00380000cdb8783b */ /* 0x000eea0000004200 */
[----:B------:R4:W5:Y:S02]  /*7c30*/  @P1 LDG.E R247, [R2.64] ;  /* 0x0000000c02f71981 */ /* 0x000964000c1e1900 */
[-C--:B------:R-:W-:Y:S03]  /*7c40*/  HMMA.16816.F32.BF16 R20, R172, R200.reuse, R20 ;  /* 0x000000c8ac14723c */ /* 0x080fe60000041814 */
[----:B------:R4:W5:Y:S05]  /*7c50*/  @P1 LDG.E R248, [R2.64+0x20] ;  /* 0x0000200c02f81981 */ /* 0x00096a000c1e1900 */
[C---:B------:R-:W-:Y:S01]  /*7c60*/  HMMA.16816.F32.BF16 R24, R196.reuse, R200, R24 ;  /* 0x000000c8c418723c */ /* 0x040fe20000041818 */
[----:B------:R4:W5:Y:S05]  /*7c70*/  @P1 LDG.E R245, [R2.64+0x80] ;  /* 0x0000800c02f51981 */ /* 0x00096a000c1e1900 */
[----:B------:R4:W5:Y:S02]  /*7c80*/  @P1 LDG.E R246, [R2.64+0xa0] ;  /* 0x0000a00c02f61981 */ /* 0x000964000c1e1900 */
[-C--:B------:R-:W-:Y:S03]  /*7c90*/  HMMA.16816.F32.BF16 R28, R196, R202.reuse, R28 ;  /* 0x000000cac41c723c */ /* 0x080fe6000004181c */
[----:B------:R-:W2:Y:S05]  /*7ca0*/  LDSM.16.MT88.4 R196, [R205+0x7800] ;  /* 0x00780000cdc4783b */ /* 0x000eaa0000004200 */
[----:B------:R-:W-:Y:S08]  /*7cb0*/  HMMA.16816.F32.BF16 R32, R172, R202, R32 ;  /* 0x000000caac20723c */ /* 0x000ff00000041820 */
[-C--:B------:R-:W-:Y:S01]  /*7cc0*/  HMMA.16816.F32.BF16 R4, R164, R176.reuse, R4 ;  /* 0x000000b0a404723c */ /* 0x080fe20000041804 */
[----:B----4-:R-:W-:Y:S07]  /*7cd0*/  IMAD.U32 R2, RZ, RZ, UR7 ;  /* 0x00000007ff027e24 */ /* 0x010fee000f8e00ff */
[C---:B-1----:R-:W-:Y:S04]  /*7ce0*/  HMMA.16816.F32.BF16 R8, R180.reuse, R176, R8 ;  /* 0x000000b0b408723c */ /* 0x042fe80000041808 */
[-C--:B------:R-:W-:Y:S04]  /*7cf0*/  LEA R2, P0, R2, R222.reuse, 0x2 ;  /* 0x000000de02027211 */ /* 0x080fe800078010ff */
[-C--:B------:R-:W-:Y:S04]  /*7d00*/  HMMA.16816.F32.BF16 R12, R180, R178.reuse, R12 ;  /* 0x000000b2b40c723c */ /* 0x080fe8000004180c */
[-C--:B------:R-:W-:Y:S01]  /*7d10*/  LEA.HI.X.SX32 R3, R0, R223.reuse, 0x2, P0 ;  /* 0x000000df00037211 */ /* 0x080fe200000f16ff */
[----:B------:R-:W-:Y:S03]  /*7d20*/  IMAD.U32 R0, RZ, RZ, UR5 ;  /* 0x00000005ff007e24 */ /* 0x000fe6000f8e00ff */
[C---:B------:R-:W-:Y:S08]  /*7d30*/  HMMA.16816.F32.BF16 R16, R164.reuse, R178, R16 ;  /* 0x000000b2a410723c */ /* 0x040ff00000041810 */
[-C--:B--2---:R-:W-:Y:S08]  /*7d40*/  HMMA.16816.F32.BF16 R20, R164, R188.reuse, R20 ;  /* 0x000000bca414723c */ /* 0x084ff00000041814 */
[C---:B------:R-:W-:Y:S08]  /*7d50*/  HMMA.16816.F32.BF16 R24, R180.reuse, R188, R24 ;  /* 0x000000bcb418723c */ /* 0x040ff00000041818 */
[-C--:B------:R-:W-:Y:S08]  /*7d60*/  HMMA.16816.F32.BF16 R28, R180, R190.reuse, R28 ;  /* 0x000000beb41c723c */ /* 0x080ff0000004181c */
[----:B------:R-:W-:Y:S07]  /*7d70*/  HMMA.16816.F32.BF16 R32, R164, R190, R32 ;  /* 0x000000bea420723c */ /* 0x000fee0000041820 */
[----:B------:R-:W-:Y:S01]  /*7d80*/  IMAD.U32 R164, RZ, RZ, UR9 ;  /* 0x00000009ffa47e24 */ /* 0x000fe2000f8e00ff */
[-C--:B---3--:R-:W-:Y:S01]  /*7d90*/  HMMA.16816.F32.BF16 R4, R168, R184.reuse, R4 ;  /* 0x000000b8a804723c */ /* 0x088fe20000041804 */
[----:B------:R-:W-:Y:S03]  /*7da0*/  IMAD.U32 R165, RZ, RZ, UR9 ;  /* 0x00000009ffa57e24 */ /* 0x000fe6000f8e00ff */
[----:B------:R-:W-:Y:S01]  /*7db0*/  IMAD.U32 R166, RZ, RZ, UR8 ;  /* 0x00000008ffa67e24 */ /* 0x000fe2000f8e00ff */
[-C--:B------:R-:W-:Y:S03]  /*7dc0*/  LEA R164, P1, R164, R222.reuse, 0x2 ;  /* 0x000000dea4a47211 */ /* 0x080fe600078210ff */
[C---:B------:R-:W-:Y:S04]  /*7dd0*/  HMMA.16816.F32.BF16 R8, R192.reuse, R184, R8 ;  /* 0x000000b8c008723c */ /* 0x040fe80000041808 */
[-C--:B------:R-:W-:Y:S04]  /*7de0*/  LEA.HI.X.SX32 R165, R165, R223.reuse, 0x2, P1 ;  /* 0x000000dfa5a57211 */ /* 0x080fe800008f16ff */
[-C--:B------:R-:W-:Y:S07]  /*7df0*/  HMMA.16816.F32.BF16 R12, R192, R186.reuse, R12 ;  /* 0x000000bac00c723c */ /* 0x080fee000004180c */
[----:B------:R1:W-:Y:S01]  /*7e00*/  RED.E.ADD.F32.FTZ.RN.STRONG.GPU [R222.64], R4 ;  /* 0x00000004de00798e */ /* 0x0003e2000c10e78c */
[C---:B------:R-:W-:Y:S04]  /*7e10*/  HMMA.16816.F32.BF16 R16, R168.reuse, R186, R16 ;  /* 0x000000baa810723c */ /* 0x040fe80000041810 */
[----:B------:R-:W-:Y:S04]  /*7e20*/  RED.E.ADD.F32.FTZ.RN.STRONG.GPU [R2.64], R5 ;  /* 0x000000050200798e */ /* 0x000fe8000c10e78c */
[-C--:B------:R-:W-:Y:S01]  /*7e30*/  HMMA.16816.F32.BF16 R20, R168, R196.reuse, R20 ;  /* 0x000000c4a814723c */ /* 0x080fe20000041814 */
[----:B------:R2:W-:Y:S07]  /*7e40*/  RED.E.ADD.F32.FTZ.RN.STRONG.GPU [R164.64], R6 ;  /* 0x00000006a400798e */ /* 0x0005ee000c10e78c */
[C---:B------:R-:W-:Y:S08]  /*7e50*/  HMMA.16816.F32.BF16 R24, R192.reuse, R196, R24 ;  /* 0x000000c4c018723c */ /* 0x040ff00000041818 */
[-C--:B------:R-:W-:Y:S01]  /*7e60*/  HMMA.16816.F32.BF16 R28, R192, R198.reuse, R28 ;  /* 0x000000c6c01c723c */ /* 0x080fe2000004181c */
[----:B-1----:R-:W-:Y:S01]  /*7e70*/  IMAD.U32 R4, RZ, RZ, UR5 ;  /* 0x00000005ff047e24 */ /* 0x002fe2000f8e00ff */
[----:B------:R-:W-:Y:S02]  /*7e80*/  UIMAD UR5, UR4, 0x30, URZ ;  /* 0x00000030040578a4 */ /* 0x000fe4000f8e023f */
[----:B------:R-:W-:Y:S04]  /*7e90*/  UIMAD UR4, UR4, 0x38, URZ ;  /* 0x00000038040478a4 */ /* 0x000fe8000f8e023f */
[----:B------:R-:W-:Y:S01]  /*7ea0*/  HMMA.16816.F32.BF16 R32, R168, R198, R32 ;  /* 0x000000c6a820723c */ /* 0x000fe20000041820 */
[----:B------:R-:W-:Y:S03]  /*7eb0*/  LDSM.16.MT88.4 R168, [R207+0x2800] ;  /* 0x00280000cfa8783b */ /* 0x000fe60000004200 */
[-C--:B------:R-:W-:Y:S01]  /*7ec0*/  LEA R4, P0, R4, R222.reuse, 0x2 ;  /* 0x000000de04047211 */ /* 0x080fe200078010ff */
[----:B--2---:R-:W-:Y:S02]  /*7ed0*/  IMAD.U32 R164, RZ, RZ, UR6 ;  /* 0x00000006ffa47e24 */ /* 0x004fe4000f8e00ff */
[----:B------:R-:W-:Y:S01]  /*7ee0*/  IMAD.U32 R6, RZ, RZ, UR5 ;  /* 0x00000005ff067e24 */ /* 0x000fe2000f8e00ff */
[-C--:B------:R-:W-:Y:S01]  /*7ef0*/  LEA.HI.X.SX32 R5, R0, R223.reuse, 0x2, P0 ;  /* 0x000000df00057211 */ /* 0x080fe200000f16ff */
[----:B------:R-:W-:Y:S03]  /*7f00*/  IMAD.U32 R0, RZ, RZ, UR8 ;  /* 0x00000008ff007e24 */ /* 0x000fe6000f8e00ff */
[-C--:B------:R-:W-:Y:S01]  /*7f10*/  LEA R166, P0, R166, R222.reuse, 0x2 ;  /* 0x000000dea6a67211 */ /* 0x080fe200078010ff */
[----:B------:R1:W-:Y:S01]  /*7f20*/  RED.E.ADD.F32.FTZ.RN.STRONG.GPU [R4.64], R7 ;  /* 0x000000070400798e */ /* 0x0003e2000c10e78c */
[-C--:B------:R-:W-:Y:S02]  /*7f30*/  LEA R164, P2, R164, R222.reuse, 0x2 ;  /* 0x000000dea4a47211 */ /* 0x080fe400078410ff */
[-C--:B------:R-:W-:Y:S01]  /*7f40*/  LEA.HI.X.SX32 R167, R0, R223.reuse, 0x2, P0 ;  /* 0x000000df00a77211 */ /* 0x080fe200000f16ff */
[----:B------:R-:W-:Y:S01]  /*7f50*/  IMAD.U32 R0, RZ, RZ, UR4 ;  /* 0x00000004ff007e24 */ /* 0x000fe2000f8e00ff */
[-C--:B------:R-:W-:Y:S03]  /*7f60*/  LEA R6, P1, R6, R222.reuse, 0x2 ;  /* 0x000000de06067211 */ /* 0x080fe600078210ff */
[----:B------:R2:W-:Y:S01]  /*7f70*/  RED.E.ADD.F32.FTZ.RN.STRONG.GPU [R166.64], R8 ;  /* 0x00000008a600798e */ /* 0x0005e2000c10e78c */
[----:B-1----:R-:W-:Y:S02]  /*7f80*/  IMAD.U32 R7, RZ, RZ, UR6 ;  /* 0x00000006ff077e24 */ /* 0x002fe4000f8e00ff */
[----:B------:R-:W-:Y:S01]  /*7f90*/  IMAD.U32 R5, RZ, RZ, UR5 ;  /* 0x00000005ff057e24 */ /* 0x000fe2000f8e00ff */
[----:B------:R-:W-:Y:S01]  /*7fa0*/  UIADD3 UR5, UR9, 0x20, URZ ;  /* 0x0000002009057890 */ /* 0x000fe2000fffe03f */
[----:B------:R-:W-:Y:S01]  /*7fb0*/  IMAD.U32 R4, RZ, RZ, UR4 ;  /* 0x00000004ff047e24 */ /* 0x000fe2000f8e00ff */
[-C--:B------:R-:W-:Y:S02]  /*7fc0*/  LEA.HI.X.SX32 R165, R7, R223.reuse, 0x2, P2 ;  /* 0x000000df07a57211 */ /* 0x080fe400010f16ff */
[-C--:B------:R-:W-:Y:S01]  /*7fd0*/  LEA.HI.X.SX32 R7, R5, R223.reuse, 0x2, P1 ;  /* 0x000000df05077211 */ /* 0x080fe200008f16ff */
[----:B------:R-:W-:Y:S01]  /*7fe0*/  UIADD3 UR4, UR7, UR5, URZ ;  /* 0x0000000507047290 */ /* 0x000fe2000fffe03f */
[-C--:B------:R-:W-:Y:S01]  /*7ff0*/  LEA R4, P0, R4, R222.reuse, 0x2 ;  /* 0x000000de04047211 */ /* 0x080fe200078010ff */
[----:B------:R1:W-:Y:S01]  /*8000*/  RED.E.ADD.F32.FTZ.RN.STRONG.GPU [R164.64], R9 ;  /* 0x00000009a400798e */ /* 0x0003e2000c10e78c */
[----:B--2---:R-:W-:Y:S01]  /*8010*/  IMAD.U32 R8, RZ, RZ, UR5 ;  /* 0x00000005ff087e24 */ /* 0x004fe2000f8e00ff */
[----:B------:R-:W-:Y:S01]  /*8020*/  UIADD3 UR6, UR7, UR4, URZ ;  /* 0x0000000407067290 */ /* 0x000fe2000fffe03f */
[-C--:B------:R-:W-:Y:S01]  /*8030*/  LEA.HI.X.SX32 R5, R0, R223.reuse, 0x2, P0 ;  /* 0x000000df00057211 */ /* 0x080fe200000f16ff */
[----:B------:R-:W-:Y:S01]  /*8040*/  IMAD.U32 R0, RZ, RZ, UR5 ;  /* 0x00000005ff007e24 */ /* 0x000fe2000f8e00ff */
[----:B------:R2:W-:Y:S01]  /*8050*/  RED.E.ADD.F32.FTZ.RN.STRONG.GPU [R6.64], R10 ;  /* 0x0000000a0600798e */ /* 0x0005e2000c10e78c */
[-C--:B------:R-:W-:Y:S01]  /*8060*/  LEA R8, P0, R8, R222.reuse, 0x2 ;  /* 0x000000de08087211 */ /* 0x080fe200078010ff */
[----:B------:R-:W-:Y:S03]  /*8070*/  UIADD3 UR5, UR7, UR6, URZ ;  /* 0x0000000607057290 */ /* 0x000fe6000fffe03f */
[----:B------:R3:W-:Y:S05]  /*8080*/  RED.E.ADD.F32.FTZ.RN.STRONG.GPU [R4.64], R11 ;  /* 0x0000000b0400798e */ /* 0x0007ea000c10e78c */
[----:B------:R-:W-:Y:S05]  /*8090*/  RED.E.ADD.F32.FTZ.RN.STRONG.GPU [R222.64+0x80], R16 ;  /* 0x00008010de00798e */ /* 0x000fea000c10e78c */
[----:B------:R-:W-:Y:S01]  /*80a0*/  RED.E.ADD.F32.FTZ.RN.STRONG.GPU [R2.64+0x80], R17 ;  /* 0x000080110200798e */ /* 0x000fe2000c10e78c */
[-C--:B-1----:R-:W-:Y:S01]  /*80b0*/  LEA.HI.X.SX32 R9, R0, R223.reuse, 0x2, P0 ;  /* 0x000000df00097211 */ /* 0x082fe200000f16ff */
[----:B------:R-:W-:Y:S02]  /*80c0*/  IMAD.U32 R0, RZ, RZ, UR6 ;  /* 0x00000006ff007e24 */ /* 0x000fe4000f8e00ff */
[----:B--2---:R-:W-:Y:S02]  /*80d0*/  IMAD.U32 R6, RZ, RZ, UR4 ;  /* 0x00000004ff067e24 */ /* 0x004fe4000f8e00ff */
[----:B------:R1:W-:Y:S01]  /*80e0*/  RED.E.ADD.F32.FTZ.RN.STRONG.GPU [R8.64], R18 ;  /* 0x000000120800798e */ /* 0x0003e2000c10e78c */
[----:B---3--:R-:W-:Y:S02]  /*80f0*/  IMAD.U32 R5, RZ, RZ, UR4 ;  /* 0x00000004ff057e24 */ /* 0x008fe4000f8e00ff */
[-C--:B------:R-:W-:Y:S01]  /*8100*/  LEA R6, P1, R6, R222.reuse, 0x2 ;  /* 0x000000de06067211 */ /* 0x080fe200078210ff */
[----:B------:R-:W-:Y:S01]  /*8110*/  IMAD.U32 R4, RZ, RZ, UR6 ;  /* 0x00000006ff047e24 */ /* 0x000fe2000f8e00ff */
[----:B------:R-:W-:Y:S02]  /*8120*/  UIADD3 UR4, UR7, UR5, URZ ;  /* 0x0000000507047290 */ /* 0x000fe4000fffe03f */
[-C--:B------:R-:W-:Y:S02]  /*8130*/  LEA.HI.X.SX32 R7, R5, R223.reuse, 0x2, P1 ;  /* 0x000000df05077211 */ /* 0x080fe400008f16ff */
[-C--:B------:R-:W-:Y:S01]  /*8140*/  LEA R4, P0, R4, R222.reuse, 0x2 ;  /* 0x000000de04047211 */ /* 0x080fe200078010ff */
[----:B------:R-:W-:Y:S02]  /*8150*/  UIADD3 UR6, UR7, UR4, URZ ;  /* 0x0000000407067290 */ /* 0x000fe4000fffe03f */
[----:B------:R2:W-:Y:S01]  /*8160*/  RED.E.ADD.F32.FTZ.RN.STRONG.GPU [R6.64], R19 ;  /* 0x000000130600798e */ /* 0x0005e2000c10e78c */
[-C--:B------:R-:W-:Y:S01]  /*8170*/  LEA.HI.X.SX32 R5, R0, R223.reuse, 0x2, P0 ;  /* 0x000000df00057211 */ /* 0x080fe200000f16ff */
[----:B------:R-:W-:Y:S04]  /*8180*/  IMAD.U32 R0, RZ, RZ, UR5 ;  /* 0x00000005ff007e24 */ /* 0x000fe8000f8e00ff */
[----:B------:R3:W-:Y:S01]  /*8190*/  RED.E.ADD.F32.FTZ.RN.STRONG.GPU [R4.64], R12 ;  /* 0x0000000c0400798e */ /* 0x0007e2000c10e78c */
[----:B-1----:R-:W-:Y:S05]  /*81a0*/  IMAD.U32 R8, RZ, RZ, UR5 ;  /* 0x00000005ff087e24 */ /* 0x002fea000f8e00ff */
[-C--:B------:R-:W-:Y:S04]  /*81b0*/  LEA R8, P0, R8, R222.reuse, 0x2 ;  /* 0x000000de08087211 */ /* 0x080fe800078010ff */
[-C--:B------:R-:W-:Y:S01]  /*81c0*/  LEA.HI.X.SX32 R9, R0, R223.reuse, 0x2, P0 ;  /* 0x000000df00097211 */ /* 0x080fe200000f16ff */
[----:B------:R-:W-:Y:S02]  /*81d0*/  IMAD.U32 R0, RZ, RZ, UR6 ;  /* 0x00000006ff007e24 */ /* 0x000fe4000f8e00ff */
[----:B--2---:R-:W-:Y:S02]  /*81e0*/  IMAD.U32 R6, RZ, RZ, UR4 ;  /* 0x00000004ff067e24 */ /* 0x004fe4000f8e00ff */
[----:B------:R-:W-:Y:S03]  /*81f0*/  RED.E.ADD.F32.FTZ.RN.STRONG.GPU [R8.64], R13 ;  /* 0x0000000d0800798e */ /* 0x000fe6000c10e78c */
[-C--:B------:R-:W-:Y:S01]  /*8200*/  LEA R6, P1, R6, R222.reuse, 0x2 ;  /* 0x000000de06067211 */ /* 0x080fe200078210ff */
[----:B---3--:R-:W-:Y:S01]  /*8210*/  IMAD.U32 R5, RZ, RZ, UR4 ;  /* 0x00000004ff057e24 */ /* 0x008fe2000f8e00ff */
[----:B------:R-:W-:Y:S01]  /*8220*/  UIADD3 UR4, UR9, 0x40, URZ ;  /* 0x0000004009047890 */ /* 0x000fe2000fffe03f */
[----:B------:R-:W-:Y:S03]  /*8230*/  IMAD.U32 R4, RZ, RZ, UR6 ;  /* 0x00000006ff047e24 */ /* 0x000fe6000f8e00ff */
[-C--:B------:R-:W-:Y:S01]  /*8240*/  LEA.HI.X.SX32 R7, R5, R223.reuse, 0x2, P1 ;  /* 0x000000df05077211 */ /* 0x080fe200008f16ff */
[----:B------:R-:W-:Y:S01]  /*8250*/  UIADD3 UR5, UR7, UR4, URZ ;  /* 0x0000000407057290 */ /* 0x000fe2000fffe03f */
[-C--:B------:R-:W-:Y:S03]  /*8260*/  LEA R4, P0, R4, R222.reuse, 0x2 ;  /* 0x000000de04047211 */ /* 0x080fe600078010ff */
[----:B------:R1:W-:Y:S01]  /*8270*/  RED.E.ADD.F32.FTZ.RN.STRONG.GPU [R6.64], R14 ;  /* 0x0000000e0600798e */ /* 0x0003e2000c10e78c */
[-C--:B------:R-:W-:Y:S01]  /*8280*/  LEA.HI.X.SX32 R5, R0, R223.reuse, 0x2, P0 ;  /* 0x000000df00057211 */ /* 0x080fe200000f16ff */
[----:B------:R-:W-:Y:S04]  /*8290*/  IMAD.U32 R0, RZ, RZ, UR4 ;  /* 0x00000004ff007e24 */ /* 0x000fe8000f8e00ff */
[----:B------:R2:W-:Y:S05]  /*82a0*/  RED.E.ADD.F32.FTZ.RN.STRONG.GPU [R4.64], R15 ;  /* 0x0000000f0400798e */ /* 0x0005ea000c10e78c */
[----:B------:R-:W-:Y:S05]  /*82b0*/  RED.E.ADD.F32.FTZ.RN.STRONG.GPU [R222.64+0x100], R20 ;  /* 0x00010014de00798e */ /* 0x000fea000c10e78c */
[----:B------:R-:W-:Y:S05]  /*82c0*/  RED.E.ADD.F32.FTZ.RN.STRONG.GPU [R2.64+0x100], R21 ;  /* 0x000100150200798e */ /* 0x000fea000c10e78c */
[----:B------:R-:W-:Y:S01]  /*82d0*/  LDSM.16.MT88.4 R12, [R206+0x1e000] ;  /* 0x01e00000ce0c783b */ /* 0x000fe20000004200 */
[----:B-1----:R-:W-:Y:S01]  /*82e0*/  IMAD.U32 R6, RZ, RZ, UR4 ;  /* 0x00000004ff067e24 */ /* 0x002fe2000f8e00ff */
[----:B------:R-:W-:Y:S04]  /*82f0*/  UIADD3 UR4, UR7, UR5, URZ ;  /* 0x0000000507047290 */ /* 0x000fe8000fffe03f */
[-C--:B------:R-:W-:Y:S01]  /*8300*/  LEA R6, P0, R6, R222.reuse, 0x2 ;  /* 0x000000de06067211 */ /* 0x080fe200078010ff */
[----:B--2---:R-:W-:Y:S02]  /*8310*/  IMAD.U32 R4, RZ, RZ, UR5 ;  /* 0x00000005ff047e24 */ /* 0x004fe4000f8e00ff */
[----:B------:R-:W-:Y:S01]  /*8320*/  IMAD.U32 R5, RZ, RZ, UR5 ;  /* 0x00000005ff057e24 */ /* 0x000fe2000f8e00ff */
[-C--:B------:R-:W-:Y:S01]  /*8330*/  LEA.HI.X.SX32 R7, R0, R223.reuse, 0x2, P0 ;  /* 0x000000df00077211 */ /* 0x080fe200000f16ff */
[----:B------:R-:W-:Y:S01]  /*8340*/  UIADD3 UR5, UR7, UR4, URZ ;  /* 0x0000000407057290 */ /* 0x000fe2000fffe03f */
[-C--:B------:R-:W-:Y:S01]  /*8350*/  LEA R4, P0, R4, R222.reuse, 0x2 ;  /* 0x000000de04047211 */ /* 0x080fe200078010ff */
[----:B------:R-:W-:Y:S02]  /*8360*/  IMAD.U32 R10, RZ, RZ, UR4 ;  /* 0x00000004ff0a7e24 */ /* 0x000fe4000f8e00ff */
[----:B------:R1:W-:Y:S01]  /*8370*/  RED.E.ADD.F32.FTZ.RN.STRONG.GPU [R6.64], R22 ;  /* 0x000000160600798e */ /* 0x0003e2000c10e78c */
[-C--:B------:R-:W-:Y:S01]  /*8380*/  LEA.HI.X.SX32 R5, R5, R223.reuse, 0x2, P0 ;  /* 0x000000df05057211 */ /* 0x080fe200000f16ff */
[----:B------:R-:W-:Y:S01]  /*8390*/  IMAD.U32 R0, RZ, RZ, UR4 ;  /* 0x00000004ff007e24 */ /* 0x000fe2000f8e00ff */
[----:B------:R-:W-:Y:S01]  /*83a0*/  UIADD3 UR4, UR7, UR5, URZ ;  /* 0x0000000507047290 */ /* 0x000fe2000fffe03f */
[-C--:B------:R-:W-:Y:S01]  /*83b0*/  LEA R10, P0, R10, R222.reuse, 0x2 ;  /* 0x000000de0a0a7211 */ /* 0x080fe200078010ff */
[----:B------:R-:W-:Y:S01]  /*83c0*/  IMAD.U32 R9, RZ, RZ, UR5 ;  /* 0x00000005ff097e24 */ /* 0x000fe2000f8e00ff */
[----:B------:R2:W-:Y:S01]  /*83d0*/  RED.E.ADD.F32.FTZ.RN.STRONG.GPU [R4.64], R23 ;  /* 0x000000170400798e */ /* 0x0005e2000c10e78c */
[----:B------:R-:W-:Y:S01]  /*83e0*/  UIADD3 UR5, UR7, UR4, URZ ;  /* 0x0000000407057290 */ /* 0x000fe2000fffe03f */
[-C--:B------:R-:W-:Y:S02]  /*83f0*/  LEA.HI.X.SX32 R11, R0, R223.reuse, 0x2, P0 ;  /* 0x000000df000b7211 */ /* 0x080fe400000f16ff */
[CC--:B------:R-:W-:Y:S01]  /*8400*/  LEA R8, P1, R9.reuse, R222.reuse, 0x2 ;  /* 0x000000de09087211 */ /* 0x0c0fe200078210ff */
[----:B------:R-:W-:Y:S02]  /*8410*/  LDSM.16.MT88.4 R20, [R207+0x2000] ;  /* 0x00200000cf14783b */ /* 0x000fe40000004200 */
[----:B------:R-:W-:Y:S01]  /*8420*/  IMAD.U32 R0, RZ, RZ, UR5 ;  /* 0x00000005ff007e24 */ /* 0x000fe2000f8e00ff */
[-C--:B------:R-:W-:Y:S01]  /*8430*/  LEA.HI.X.SX32 R9, R9, R223.reuse, 0x2, P1 ;  /* 0x000000df09097211 */ /* 0x080fe200008f16ff */
[----:B------:R-:W-:Y:S01]  /*8440*/  UIADD3 UR5, UR9, 0x60, URZ ;  /* 0x0000006009057890 */ /* 0x000fe2000fffe03f */
[----:B------:R-:W-:Y:S05]  /*8450*/  RED.E.ADD.F32.FTZ.RN.STRONG.GPU [R10.64], R24 ;  /* 0x000000180a00798e */ /* 0x000fea000c10e78c */
[----:B------:R-:W-:Y:S01]  /*8460*/  RED.E.ADD.F32.FTZ.RN.STRONG.GPU [R8.64], R25 ;  /* 0x000000190800798e */ /* 0x000fe2000c10e78c */
[----:B-1----:R-:W-:Y:S01]  /*8470*/  IMAD.U32 R7, RZ, RZ, UR4 ;  /* 0x00000004ff077e24 */ /* 0x002fe2000f8e00ff */
[----:B------:R-:W-:Y:S04]  /*8480*/  UIADD3 UR4, UR7, UR5, URZ ;  /* 0x0000000507047290 */ /* 0x000fe8000fffe03f */
[CC--:B------:R-:W-:Y:S01]  /*8490*/  LEA R6, P0, R7.reuse, R222.reuse, 0x2 ;  /* 0x000000de07067211 */ /* 0x0c0fe200078010ff */
[----:B------:R-:W-:Y:S03]  /*84a0*/  UIADD3 UR6, UR7, UR4, URZ ;  /* 0x0000000407067290 */ /* 0x000fe6000fffe03f */
[-C--:B------:R-:W-:Y:S02]  /*84b0*/  LEA.HI.X.SX32 R7, R7, R223.reuse, 0x2, P0 ;  /* 0x000000df07077211 */ /* 0x080fe400000f16ff */
[CC--:B--2---:R-:W-:Y:S03]  /*84c0*/  LEA R4, P0, R0.reuse, R222.reuse, 0x2 ;  /* 0x000000de00047211 */ /* 0x0c4fe600078010ff */
[----:B------:R1:W-:Y:S01]  /*84d0*/  RED.E.ADD.F32.FTZ.RN.STRONG.GPU [R6.64], R26 ;  /* 0x0000001a0600798e */ /* 0x0003e2000c10e78c */
[-C--:B------:R-:W-:Y:S01]  /*84e0*/  LEA.HI.X.SX32 R5, R0, R223.reuse, 0x2, P0 ;  /* 0x000000df00057211 */ /* 0x080fe200000f16ff */
[----:B------:R-:W-:Y:S01]  /*84f0*/  IMAD.U32 R0, RZ, RZ, UR5 ;  /* 0x00000005ff007e24 */ /* 0x000fe2000f8e00ff */
[----:B------:R-:W-:Y:S03]  /*8500*/  UIADD3 UR5, UR7, UR6, URZ ;  /* 0x0000000607057290 */ /* 0x000fe6000fffe03f */
[----:B------:R2:W-:Y:S05]  /*8510*/  RED.E.ADD.F32.FTZ.RN.STRONG.GPU [R4.64], R27 ;  /* 0x0000001b0400798e */ /* 0x0005ea000c10e78c */
[----:B------:R-:W-:Y:S05]  /*8520*/  RED.E.ADD.F32.FTZ.RN.STRONG.GPU [R222.64+0x180], R32 ;  /* 0x00018020de00798e */ /* 0x000fea000c10e78c */
[----:B------:R3:W-:Y:S01]  /*8530*/  RED.E.ADD.F32.FTZ.RN.STRONG.GPU [R2.64+0x180], R33 ;  /* 0x000180210200798e */ /* 0x0007e2000c10e78c */
[----:B-1----:R-:W-:Y:S01]  /*8540*/  IMAD.U32 R6, RZ, RZ, UR4 ;  /* 0x00000004ff067e24 */ /* 0x002fe2000f8e00ff */
[----:B------:R-:W-:Y:S01]  /*8550*/  UIADD3 UR4, UR7, UR5, URZ ;  /* 0x0000000507047290 */ /* 0x000fe2000fffe03f */
[----:B------:R-:W-:Y:S01]  /*8560*/  IMAD.U32 R7, RZ, RZ, UR5 ;  /* 0x00000005ff077e24 */ /* 0x000fe2000f8e00ff */
[CC--:B--2---:R-:W-:Y:S04]  /*8570*/  LEA R4, P0, R0.reuse, R222.reuse, 0x2 ;  /* 0x000000de00047211 */ /* 0x0c4fe800078010ff */
[-C--:B------:R-:W-:Y:S01]  /*8580*/  LEA.HI.X.SX32 R5, R0, R223.reuse, 0x2, P0 ;  /* 0x000000df00057211 */ /* 0x080fe200000f16ff */
[----:B------:R-:W-:Y:S01]  /*8590*/  IMAD.U32 R0, RZ, RZ, UR6 ;  /* 0x00000006ff007e24 */ /* 0x000fe2000f8e00ff */
[CC--:B------:R-:W-:Y:S01]  /*85a0*/  LEA R10, P0, R6.reuse, R222.reuse, 0x2 ;  /* 0x000000de060a7211 */ /* 0x0c0fe200078010ff */
[----:B------:R-:W-:Y:S02]  /*85b0*/  UIADD3 UR6, UR7, UR4, URZ ;  /* 0x0000000407067290 */ /* 0x000fe4000fffe03f */
[----:B------:R1:W-:Y:S01]  /*85c0*/  RED.E.ADD.F32.FTZ.RN.STRONG.GPU [R4.64], R34 ;  /* 0x000000220400798e */ /* 0x0003e2000c10e78c */
[-C--:B------:R-:W-:Y:S02]  /*85d0*/  LEA.HI.X.SX32 R11, R6, R223.reuse, 0x2, P0 ;  /* 0x000000df060b7211 */ /* 0x080fe400000f16ff */
[CC--:B------:R-:W-:Y:S01]  /*85e0*/  LEA R8, P0, R0.reuse, R222.reuse, 0x2 ;  /* 0x000000de00087211 */ /* 0x0c0fe200078010ff */
[----:B---3--:R-:W-:Y:S01]  /*85f0*/  IMAD.U32 R3, RZ, RZ, UR6 ;  /* 0x00000006ff037e24 */ /* 0x008fe2000f8e00ff */
[CC--:B------:R-:W-:Y:S01]  /*8600*/  LEA R6, P2, R7.reuse, R222.reuse, 0x2 ;  /* 0x000000de07067211 */ /* 0x0c0fe200078410ff */
[----:B------:R-:W-:Y:S01]  /*8610*/  RED.E.ADD.F32.FTZ.RN.STRONG.GPU [R10.64], R35 ;  /* 0x000000230a00798e */ /* 0x000fe2000c10e78c */
[-C--:B------:R-:W-:Y:S01]  /*8620*/  LEA.HI.X.SX32 R9, R0, R223.reuse, 0x2, P0 ;  /* 0x000000df00097211 */ /* 0x080fe200000f16ff */
[----:B------:R-:W-:Y:S01]  /*8630*/  IMAD.IADD R0, R208, 0x1, R207 ;  /* 0x00000001d0007824 */ /* 0x000fe200078e02cf */
[-C--:B------:R-:W-:Y:S02]  /*8640*/  LEA.HI.X.SX32 R7, R7, R223.reuse, 0x2, P2 ;  /* 0x000000df07077211 */ /* 0x080fe400010f16ff */
[----:B------:R-:W-:Y:S01]  /*8650*/  LDSM.16.MT88.4 R32, [R206+0x1e800] ;  /* 0x01e80000ce20783b */ /* 0x000fe20000004200 */
[CC--:B------:R-:W-:Y:S04]  /*8660*/  LEA R2, P0, R3.reuse, R222.reuse, 0x2 ;  /* 0x000000de03027211 */ /* 0x0c0fe800078010ff */
[----:B------:R-:W-:Y:S01]  /*8670*/  RED.E.ADD.F32.FTZ.RN.STRONG.GPU [R8.64], R28 ;  /* 0x0000001c0800798e */ /* 0x000fe2000c10e78c */
[-C--:B------:R-:W-:Y:S02]  /*8680*/  LEA.HI.X.SX32 R3, R3, R223.reuse, 0x2, P0 ;  /* 0x000000df03037211 */ /* 0x080fe400000f16ff */
[----:B------:R-:W-:Y:S02]  /*8690*/  PLOP3.LUT P0, PT, PT, PT, UP2, 0x80, 0x0 ;  /* 0x000000000000781c */ /* 0x000fe40003f0f028 */
[----:B------:R-:W-:Y:S05]  /*86a0*/  RED.E.ADD.F32.FTZ.RN.STRONG.GPU [R6.64], R29 ;  /* 0x0000001d0600798e */ /* 0x000fea000c10e78c */
[----:B------:R-:W-:Y:S01]  /*86b0*/  LDSM.16.MT88.4 R8, [R207] ;  /* 0x00000000cf08783b */ /* 0x000fe20000004200 */
[----:B-1----:R-:W-:Y:S01]  /*86c0*/  IMAD.U32 R5, RZ, RZ, UR4 ;  /* 0x00000004ff057e24 */ /* 0x002fe2000f8e00ff */
[----:B------:R-:W-:Y:S03]  /*86d0*/  ULOP3.LUT UR4, UR10, 0x1, URZ, 0xc0, !UPT ;  /* 0x000000010a047892 */ /* 0x000fe6000f8ec03f */
[----:B------:R-:W-:Y:S01]  /*86e0*/  LDSM.16.MT88.4 R16, [R0] ;  /* 0x000000000010783b */ /* 0x000fe20000004200 */
[C---:B------:R-:W-:Y:S01]  /*86f0*/  LEA R4, P1, R5.reuse, R222, 0x2 ;  /* 0x000000de05047211 */ /* 0x040fe200078210ff */
[----:B------:R-:W-:Y:S02]  /*8700*/  UISETP.NE.U32.AND UP0, UPT, UR4, 0x1, UPT ;  /* 0x000000010400788c */ /* 0x000fe4000bf05070 */
[----:B------:R-:W-:Y:S01]  /*8710*/  UIADD3 UR4, UR10, -0x1, URZ ;  /* 0xffffffff0a047890 */ /* 0x000fe2000fffe03f */
[----:B------:R-:W-:Y:S01]  /*8720*/  LEA.HI.X.SX32 R5, R5, R223, 0x2, P1 ;  /* 0x000000df05057211 */ /* 0x000fe200008f16ff */
[----:B------:R-:W-:Y:S02]  /*8730*/  LDSM.16.MT88.4 R24, [R0+0x2000] ;  /* 0x002000000018783b */ /* 0x000fe40000004200 */
[----:B------:R-:W-:Y:S01]  /*8740*/  PLOP3.LUT P1, PT, PT, PT, UP0, 0x80, 0x0 ;  /* 0x000000000000781c */ /* 0x000fe20003f2f008 */
[----:B------:R-:W-:Y:S02]  /*8750*/  @UP3 UIADD3 UR16, UP0, UR16, -0x100, URZ ;  /* 0xffffff0010103890 */ /* 0x000fe4000ff1e03f */
[----:B------:R-:W-:Y:S01]  /*8760*/  RED.E.ADD.F32.FTZ.RN.STRONG.GPU [R4.64], R30 ;  /* 0x0000001e0400798e */ /* 0x000fe2000c10e78c */
[----:B------:R-:W-:Y:S02]  /*8770*/  UMOV UR10, UR4 ;  /* 0x00000004000a7c82 */ /* 0x000fe40008000000 */
[----:B------:R-:W-:Y:S02]  /*8780*/  @UP3 UIADD3.X UR15, UR15, -0x1, URZ, UP0, !UPT ;  /* 0xffffffff0f0f3890 */ /* 0x000fe400087fe43f */
[----:B------:R-:W1:Y:S05]  /*8790*/  LDSM.16.MT88.4 R4, [R206+0x1c000] ;  /* 0x01c00000ce04783b */ /* 0x000e6a0000004200 */
[----:B------:R-:W-:Y:S05]  /*87a0*/  LDSM.16.MT88.4 R164, [R0+0x800] ;  /* 0x0008000000a4783b */ /* 0x000fea0000004200 */
[----:B------:R-:W-:Y:S05]  /*87b0*/  LDSM.16.MT88.4 R172, [R0+0x2800] ;  /* 0x0028000000ac783b */ /* 0x000fea0000004200 */
[----:B------:R-:W-:Y:S05]  /*87c0*/  RED.E.ADD.F32.FTZ.RN.STRONG.GPU [R2.64], R31 ;  /* 0x0000001f0200798e */ /* 0x000fea000c10e78c */
[----:B------:R-:W-:Y:S01]  /*87d0*/  LDSM.16.MT88.4 R28, [R207+0x800] ;  /* 0x00080000cf1c783b */ /* 0x000fe20000004200 */
        /* <DEDUP_REMOVED lines=43> */
[----:B------:R-:W1:Y:S02]  /*8a90*/  LDSM.16.MT88.4 R172, [R207+0x3800] ;  /* 0x00380000cfac783b */ /* 0x000e640000004200 */
[-C--:B--2---:R-:W-:Y:S08]  /*8aa0*/  HMMA.16816.F32.BF16 R100, R4, R12.reuse, R100 ;  /* 0x0000000c0464723c */ /* 0x084ff00000041864 */
[C---:B------:R-:W-:Y:S08]  /*8ab0*/  HMMA.16816.F32.BF16 R104, R16.reuse, R12, R104 ;  /* 0x0000000c1068723c */ /* 0x040ff00000041868 */
[-C--:B------:R-:W-:Y:S08]  /*8ac0*/  HMMA.16816.F32.BF16 R108, R16, R14.reuse, R108 ;  /* 0x0000000e106c723c */ /* 0x080ff0000004186c */
[C---:B------:R-:W-:Y:S01]  /*8ad0*/  HMMA.16816.F32.BF16 R112, R4.reuse, R14, R112 ;  /* 0x0000000e0470723c */ /* 0x040fe20000041870 */
[----:B------:R2:W1:Y:S07]  /*8ae0*/  LDSM.16.MT88.4 R12, [R0+0x3800] ;  /* 0x00380000000c783b */ /* 0x00046e0000004200 */
[-C--:B------:R-:W-:Y:S08]  /*8af0*/  HMMA.16816.F32.BF16 R116, R4, R20.reuse, R116 ;  /* 0x000000140474723c */ /* 0x080ff00000041874 */
[C---:B------:R-:W-:Y:S08]  /*8b00*/  HMMA.16816.F32.BF16 R120, R16.reuse, R20, R120 ;  /* 0x000000141078723c */ /* 0x040ff00000041878 */
[-C--:B------:R-:W-:Y:S04]  /*8b10*/  HMMA.16816.F32.BF16 R124, R16, R22.reuse, R124 ;  /* 0x00000016107c723c */ /* 0x080fe8000004187c */
[C---:B--2---:R-:W-:Y:S02]  /*8b20*/  IADD3 R0, R207.reuse, -0x4000, RZ ;  /* 0xffffc000cf007810 */ /* 0x044fe40007ffe0ff */
[----:B------:R-:W-:Y:S02]  /*8b30*/  @P1 IADD3 R0, R207, 0x4000, RZ ;  /* 0x00004000cf001810 */ /* 0x000fe40007ffe0ff */
[C---:B------:R-:W-:Y:S04]  /*8b40*/  HMMA.16816.F32.BF16 R128, R4.reuse, R22, R128 ;  /* 0x000000160480723c */ /* 0x040fe80000041880 */
[----:B------:R-:W-:Y:S04]  /*8b50*/  IMAD.MOV.U32 R207, RZ, RZ, R0 ;  /* 0x000000ffffcf7224 */ /* 0x000fe800078e0000 */
        /* <DEDUP_REMOVED lines=27> */
[----:B------:R-:W4:Y:S04]  /*8d10*/  LDL R181, [R1+0x28] ;  /* 0x0000280001b57983 */ /* 0x000f280000100800 */
[----:B------:R-:W4:Y:S04]  /*8d20*/  LDL R177, [R1+0xc] ;  /* 0x00000c0001b17983 */ /* 0x000f280000100800 */
[----:B------:R-:W4:Y:S04]  /*8d30*/  LDL R176, [R1+0x1c] ;  /* 0x00001c0001b07983 */ /* 0x000f280000100800 */
[----:B------:R-:W4:Y:S01]  /*8d40*/  LDL R180, [R1+0x24] ;  /* 0x0000240001b47983 */ /* 0x000f220000100800 */
[----:B------:R-:W-:-:S02]  /*8d50*/  FMUL.FTZ R100, R100, c[0x0][0x2e0] ;  /* 0x0000b80064647a20 */ /* 0x000fc40000410000 */
[----:B------:R-:W-:Y:S02]  /*8d60*/  FMUL.FTZ R32, R101, c[0x0][0x2e0] ;  /* 0x0000b80065207a20 */ /* 0x000fe40000410000 */
[----:B------:R-:W-:Y:S02]  /*8d70*/  FMUL.FTZ R102, R102, c[0x0][0x2e0] ;  /* 0x0000b80066667a20 */ /* 0x000fe40000410000 */
[----:B------:R-:W-:Y:S02]  /*8d80*/  FMUL.FTZ R31, R103, c[0x0][0x2e0] ;  /* 0x0000b800671f7a20 */ /* 0x000fe40000410000 */
[----:B------:R-:W-:Y:S02]  /*8d90*/  FMUL.FTZ R112, R112, c[0x0][0x2e0] ;  /* 0x0000b80070707a20 */ /* 0x000fe40000410000 */
[----:B------:R-:W-:Y:S02]  /*8da0*/  FMUL.FTZ R28, R113, c[0x0][0x2e0] ;  /* 0x0000b800711c7a20 */ /* 0x000fe40000410000 */
[----:B------:R-:W-:-:S02]  /*8db0*/  FMUL.FTZ R114, R114, c[0x0][0x2e0] ;  /* 0x0000b80072727a20 */ /* 0x000fc40000410000 */
[----:B------:R-:W-:Y:S01]  /*8dc0*/  FMUL.FTZ R27, R115, c[0x0][0x2e0] ;  /* 0x0000b800731b7a20 */ /* 0x000fe20000410000 */
[----:B------:R-:W-:Y:S01]  /*8dd0*/  F2FP.BF16.PACK_AB R32, R32, R100 ;  /* 0x000000642020723e */ /* 0x000fe200000010ff */
[----:B------:R-:W-:Y:S01]  /*8de0*/  BAR.SYNC.DEFER_BLOCKING 0x0 ;  /* 0x0000000000007b1d */ /* 0x000fe20000010000 */
[----:B------:R-:W-:Y:S02]  /*8df0*/  FMUL.FTZ R104, R104, c[0x0][0x2e0] ;  /* 0x0000b80068687a20 */ /* 0x000fe40000410000 */
[----:B------:R-:W-:Y:S01]  /*8e00*/  FMUL.FTZ R30, R105, c[0x0][0x2e0] ;  /* 0x0000b800691e7a20 */ /* 0x000fe20000410000 */
[----:B------:R-:W-:Y:S01]  /*8e10*/  F2FP.BF16.PACK_AB R31, R31, R102 ;  /* 0x000000661f1f723e */ /* 0x000fe200000010ff */
[----:B------:R-:W-:Y:S02]  /*8e20*/  FMUL.FTZ R106, R106, c[0x0][0x2e0] ;  /* 0x0000b8006a6a7a20 */ /* 0x000fe40000410000 */
[----:B------:R-:W-:Y:S01]  /*8e30*/  FMUL.FTZ R29, R107, c[0x0][0x2e0] ;  /* 0x0000b8006b1d7a20 */ /* 0x000fe20000410000 */
[----:B------:R-:W-:Y:S01]  /*8e40*/  F2FP.BF16.PACK_AB R28, R28, R112 ;  /* 0x000000701c1c723e */ /* 0x000fe200000010ff */
[----:B------:R-:W-:-:S02]  /*8e50*/  FMUL.FTZ R108, R108, c[0x0][0x2e0] ;  /* 0x0000b8006c6c7a20 */ /* 0x000fc40000410000 */
[----:B------:R-:W-:Y:S01]  /*8e60*/  FMUL.FTZ R26, R109, c[0x0][0x2e0] ;  /* 0x0000b8006d1a7a20 */ /* 0x000fe20000410000 */
[----:B------:R-:W-:Y:S01]  /*8e70*/  F2FP.BF16.PACK_AB R27, R27, R114 ;  /* 0x000000721b1b723e */ /* 0x000fe200000010ff */
        /* <DEDUP_REMOVED lines=74> */
[----:B------:R-:W-:Y:S02]  /*9320*/  F2FP.BF16.PACK_AB R6, R6, R152 ;  /* 0x000000980606723e */ /* 0x000fe400000010ff */
[----:B------:R-:W-:Y:S02]  /*9330*/  F2FP.BF16.PACK_AB R36, R37, R36 ;  /* 0x000000242524723e */ /* 0x000fe400000010ff */
[----:B------:R-:W-:Y:S02]  /*9340*/  F2FP.BF16.PACK_AB R38, R39, R38 ;  /* 0x000000262726723e */ /* 0x000fe400000010ff */
[----:B------:R-:W-:-:S02]  /*9350*/  F2FP.BF16.PACK_AB R48, R49, R48 ;  /* 0x000000303130723e */ /* 0x000fc400000010ff */
[----:B------:R-:W-:Y:S02]  /*9360*/  F2FP.BF16.PACK_AB R50, R51, R50 ;  /* 0x000000323332723e */ /* 0x000fe400000010ff */
[----:B------:R-:W-:Y:S02]  /*9370*/  F2FP.BF16.PACK_AB R40, R41, R40 ;  /* 0x000000282928723e */ /* 0x000fe400000010ff */
        /* <DEDUP_REMOVED lines=24> */
[----:B------:R-:W-:Y:S01]  /*9500*/  F2FP.BF16.PACK_AB R90, R91, R90 ;  /* 0x0000005a5b5a723e */ /* 0x000fe200000010ff */
[----:B------:R-:W-:Y:S01]  /*9510*/  UISETP.NE.AND UP0, UPT, UR26, -0x1, UPT ;  /* 0xffffffff1a00788c */ /* 0x000fe2000bf05270 */
[----:B------:R-:W-:Y:S01]  /*9520*/  F2FP.BF16.PACK_AB R5, R5, R154 ;  /* 0x0000009a0505723e */ /* 0x000fe200000010ff */
[----:B------:R-:W-:Y:S01]  /*9530*/  ULDC.64 UR8, c[0x0][0x3a0] ;  /* 0x0000e80000087ab9 */ /* 0x000fe20000000a00 */
[----:B------:R-:W-:Y:S02]  /*9540*/  F2FP.BF16.PACK_AB R2, R2, R156 ;  /* 0x0000009c0202723e */ /* 0x000fe400000010ff */
[----:B------:R-:W-:-:S02]  /*9550*/  F2FP.BF16.PACK_AB R0, R0, R158 ;  /* 0x0000009e0000723e */ /* 0x000fc400000010ff */
[----:B------:R-:W-:Y:S02]  /*9560*/  F2FP.BF16.PACK_AB R92, R93, R92 ;  /* 0x0000005c5d5c723e */ /* 0x000fe400000010ff */
[----:B------:R-:W-:Y:S02]  /*9570*/  F2FP.BF16.PACK_AB R94, R95, R94 ;  /* 0x0000005e5f5e723e */ /* 0x000fe400000010ff */
[----:B------:R-:W-:Y:S01]  /*9580*/  PLOP3.LUT P0, PT, PT, PT, UP0, 0x80, 0x0 ;  /* 0x000000000000781c */ /* 0x000fe20003f0f008 */
[----:B------:R-:W-:-:S04]  /*9590*/  @UP0 UIADD3 UR6, UR21, UR26, URZ ;  /* 0x0000001a15060290 */ /* 0x000fc8000fffe03f */
[----:B------:R-:W-:Y:S01]  /*95a0*/  @UP0 UIMAD.WIDE.U32 UR4, UR6, UR8, URZ ;  /* 0x00000008060402a5 */ /* 0x000fe2000f8e003f */
[----:B--2---:R1:W-:Y:S04]  /*95b0*/  STS [R179], R32 ;  /* 0x00000020b3007388 */ /* 0x0043e80000000800 */
[----:B------:R1:W-:Y:S04]  /*95c0*/  STS [R179+0x400], R31 ;  /* 0x0004001fb3007388 */ /* 0x0003e80000000800 */
[----:B---3--:R1:W-:Y:S04]  /*95d0*/  STS [R178], R28 ;  /* 0x0000001cb2007388 */ /* 0x0083e80000000800 */
[----:B----4-:R1:W-:Y:S04]  /*95e0*/  STS [R181], R27 ;  /* 0x0000001bb5007388 */ /* 0x0103e80000000800 */
[----:B------:R1:W-:Y:S04]  /*95f0*/  STS [R179+0x2000], R30 ;  /* 0x0020001eb3007388 */ /* 0x0003e80000000800 */
[----:B------:R1:W-:Y:S04]  /*9600*/  STS [R179+0x2400], R29 ;  /* 0x0024001db3007388 */ /* 0x0003e80000000800 */
[----:B------:R1:W-:Y:S04]  /*9610*/  STS [R178+0x2000], R26 ;  /* 0x0020001ab2007388 */ /* 0x0003e80000000800 */
[----:B------:R1:W-:Y:S04]  /*9620*/  STS [R178+0x2400], R25 ;  /* 0x00240019b2007388 */ /* 0x0003e80000000800 */
[----:B------:R1:W-:Y:S04]  /*9630*/  STS [R177], R24 ;  /* 0x00000018b1007388 */ /* 0x0003e80000000800 */
[----:B------:R1:W-:Y:S04]  /*9640*/  STS [R177+0x400], R23 ;  /* 0x00040017b1007388 */ /* 0x0003e80000000800 */
[----:B------:R1:W-:Y:S04]  /*9650*/  STS [R176], R20 ;  /* 0x00000014b0007388 */ /* 0x0003e80000000800 */
[----:B------:R1:W-:Y:S04]  /*9660*/  STS [R180], R19 ;  /* 0x00000013b4007388 */ /* 0x0003e80000000800 */
        /* <DEDUP_REMOVED lines=51> */
[----:B------:R1:W-:Y:S01]  /*99a0*/  STS [R176+0xe400], R94 ;  /* 0x00e4005eb0007388 */ /* 0x0003e20000000800 */
[----:B------:R-:W-:-:S02]  /*99b0*/  @UP0 UIMAD UR14, UR6, UR9, UR5 ;  /* 0x00000009060e02a4 */ /* 0x000fc4000f8e0205 */
        /* <DEDUP_REMOVED lines=14> */
.L_x_189:
        /* <DEDUP_REMOVED lines=18> */
.L_x_190:
[----:B------:R-:W-:Y:S01]  /*9bc0*/  BAR.SYNC.DEFER_BLOCKING 0x0 ;  /* 0x0000000000007b1d */ /* 0x000fe20000010000 */
[----:B-1----:R-:W-:Y:S01]  /*9bd0*/  IMAD.SHL.U32 R4, R249, 0x2, RZ ;  /* 0x00000002f9047824 */ /* 0x002fe200078e00ff */
[----:B------:R-:W-:Y:S01]  /*9be0*/  USHF.L.U32 UR5, UR20, 0x7, URZ ;  /* 0x0000000714057899 */ /* 0x000fe2000800063f */
[--C-:B------:R-:W-:Y:S01]  /*9bf0*/  SHF.R.S32.HI R9, RZ, 0x1f, R234.reuse ;  /* 0x0000001fff097819 */ /* 0x100fe200000114ea */
[----:B------:R-:W-:Y:S02]  /*9c00*/  IMAD.MOV.U32 R8, RZ, RZ, R234 ;  /* 0x000000ffff087224 */ /* 0x000fe400078e00ea */
[----:B------:R-:W1:Y:S01]  /*9c10*/  S2R R6, SR_TID.X ;  /* 0x0000000000067919 */ /* 0x000e620000002100 */
[----:B------:R-:W-:Y:S01]  /*9c20*/  USHF.R.S32.HI UR8, URZ, 0x1f, UR5 ;  /* 0x0000001f3f087899 */ /* 0x000fe20008011405 */
[----:B------:R-:W-:Y:S01]  /*9c30*/  IMAD.U32 R11, RZ, RZ, UR5 ;  /* 0x00000005ff0b7e24 */ /* 0x000fe2000f8e00ff */
[----:B------:R-:W-:Y:S01]  /*9c40*/  ULDC.64 UR6, c[0x0][0x3a0] ;  /* 0x0000e80000067ab9 */ /* 0x000fe20000000a00 */
[----:B------:R-:W-:Y:S01]  /*9c50*/  BSSY B0, `(.L_x_191) ;  /* 0x0000030000007945 */ /* 0x000fe20003800000 */
[----:B------:R-:W-:Y:S01]  /*9c60*/  UIMAD UR4, UR8, UR6, URZ ;  /* 0x00000006080472a4 */ /* 0x000fe2000f8e023f */
[----:B------:R-:W-:-:S03]  /*9c70*/  IMAD.WIDE.U32 R2, R11, c[0x0][0x3a0], R8 ;  /* 0x0000e8000b027a25 */ /* 0x000fc600078e0008 */
[----:B------:R-:W-:Y:S02]  /*9c80*/  UIMAD UR4, UR5, UR7, UR4 ;  /* 0x00000007050472a4 */ /* 0x000fe4000f8e0204 */
[----:B------:R-:W-:Y:S01]  /*9c90*/  IADD3 R2, P0, R2, UR11, RZ ;  /* 0x0000000b02027c10 */ /* 0x000fe2000ff1e0ff */
[----:B------:R-:W-:Y:S02]  /*9ca0*/  ULDC.64 UR6, c[0x0][0x3b8] ;  /* 0x0000ee0000067ab9 */ /* 0x000fe40000000a00 */
[----:B------:R-:W-:Y:S01]  /*9cb0*/  UIMAD UR6, UR58, UR6, URZ ;  /* 0x000000063a0672a4 */ /* 0x000fe2000f8e023f */
[----:B------:R-:W-:Y:S01]  /*9cc0*/  IMAD.U32 R5, RZ, RZ, UR4 ;  /* 0x00000004ff057e24 */ /* 0x000fe2000f8e00ff */
[----:B------:R-:W-:Y:S01]  /*9cd0*/  UIMAD UR4, UR20, -0x80, UR17 ;  /* 0xffffff80140478a4 */ /* 0x000fe2000f8e0211 */
[----:B------:R2:W3:Y:S01]  /*9ce0*/  LDS.128 R24, [R4+0xd000] ;  /* 0x00d0000004187984 */ /* 0x0004e20000000c00 */
[----:B------:R-:W-:Y:S02]  /*9cf0*/  UIMAD UR6, UR35, UR7, UR6 ;  /* 0x00000007230672a4 */ /* 0x000fe4000f8e0206 */
[----:B------:R-:W-:Y:S01]  /*9d00*/  IADD3.X R3, R3, UR14, R5, P0, !PT ;  /* 0x0000000e03037c10 */ /* 0x000fe200087fe405 */
[----:B------:R-:W-:Y:S01]  /*9d10*/  IMAD.U32 R5, RZ, RZ, UR35 ;  /* 0x00000023ff057e24 */ /* 0x000fe2000f8e00ff */
[----:B------:R2:W4:Y:S01]  /*9d20*/  LDS.128 R32, [R4+0xe000] ;  /* 0x00e0000004207984 */ /* 0x0005220000000c00 */
[----:B-1----:R-:W-:-:S02]  /*9d30*/  SHF.R.S32.HI R0, RZ, 0x1f, R6 ;  /* 0x0000001fff007819 */ /* 0x002fc40000011406 */
[----:B------:R-:W-:Y:S01]  /*9d40*/  IMAD.WIDE.U32 R2, R5, c[0x0][0x3b8], R2 ;  /* 0x0000ee0005027a25 */ /* 0x000fe200078e0002 */
[----:B------:R2:W1:Y:S01]  /*9d50*/  LDS.128 R40, [R4+0xf000] ;  /* 0x00f0000004287984 */ /* 0x0004620000000c00 */
[----:B------:R-:W-:-:S03]  /*9d60*/  LEA.HI R0, R0, R6, RZ, 0x3 ;  /* 0x0000000600007211 */ /* 0x000fc600078f18ff */
[----:B------:R2:W1:Y:S01]  /*9d70*/  LDS.128 R20, [R4+0x11000] ;  /* 0x0110000004147984 */ /* 0x0004620000000c00 */
[----:B------:R-:W-:Y:S02]  /*9d80*/  IADD3 R10, R3, UR6, RZ ;  /* 0x00000006030a7c10 */ /* 0x000fe4000fffe0ff */
[----:B------:R-:W-:Y:S01]  /*9d90*/  SHF.R.S32.HI R0, RZ, 0x3, R0 ;  /* 0x00000003ff007819 */ /* 0x000fe20000011400 */
[----:B------:R2:W1:Y:S03]  /*9da0*/  LDS.128 R28, [R4+0x12000] ;  /* 0x01200000041c7984 */ /* 0x0004660000000c00 */
[----:B------:R-:W-:Y:S01]  /*9db0*/  ISETP.GE.AND P5, PT, R0, UR4, PT ;  /* 0x0000000400007c0c */ /* 0x000fe2000bfa6270 */
[----:B------:R2:W1:Y:S01]  /*9dc0*/  LDS.128 R36, [R4+0x13000] ;  /* 0x0130000004247984 */ /* 0x0004620000000c00 */
[----:B------:R-:W-:-:S03]  /*9dd0*/  SHF.R.S32.HI R77, RZ, 0x1f, R0 ;  /* 0x0000001fff4d7819 */ /* 0x000fc60000011400 */
[----:B------:R2:W1:Y:S04]  /*9de0*/  LDS.128 R48, [R4+0x14000] ;  /* 0x0140000004307984 */ /* 0x0004680000000c00 */
[----:B------:R2:W1:Y:S04]  /*9df0*/  LDS.128 R56, [R4+0x15000] ;  /* 0x0150000004387984 */ /* 0x0004680000000c00 */
[----:B------:R2:W1:Y:S04]  /*9e00*/  LDS.128 R64, [R4+0x16000] ;  /* 0x0160000004407984 */ /* 0x0004680000000c00 */
[----:B------:R2:W1:Y:S04]  /*9e10*/  LDS.128 R72, [R4+0x17000] ;  /* 0x0170000004487984 */ /* 0x0004680000000c00 */
[----:B------:R2:W1:Y:S04]  /*9e20*/  LDS.128 R44, [R4+0x18000] ;  /* 0x01800000042c7984 */ /* 0x0004680000000c00 */
[----:B------:R2:W1:Y:S04]  /*9e30*/  LDS.128 R52, [R4+0x19000] ;  /* 0x0190000004347984 */ /* 0x0004680000000c00 */
[----:B------:R2:W1:Y:S04]  /*9e40*/  LDS.128 R60, [R4+0x1a000] ;  /* 0x01a00000043c7984 */ /* 0x0004680000000c00 */
[----:B------:R2:W1:Y:S01]  /*9e50*/  LDS.128 R68, [R4+0x1b000] ;  /* 0x01b0000004447984 */ /* 0x0004620000000c00 */
[----:B------:R-:W-:Y:S05]  /*9e60*/  @P5 BRA `(.L_x_192) ;  /* 0x000000e000005947 */ /* 0x000fea0003800000 */
[----:B---34-:R-:W-:Y:S01]  /*9e70*/  ISETP.GE.AND P1, PT, R234, c[0x0][0x220], PT ;  /* 0x00008800ea007a0c */ /* 0x018fe20003f26270 */
[----:B------:R-:W-:Y:S01]  /*9e80*/  LDS.128 R12, [R4+0x10000] ;  /* 0x01000000040c7984 */ /* 0x000fe20000000c00 */
[----:B------:R-:W-:Y:S01]  /*9e90*/  MOV R5, R10 ;  /* 0x0000000a00057202 */ /* 0x000fe20000000f00 */
[----:B------:R-:W-:Y:S01]  /*9ea0*/  IMAD R76, R77, c[0x0][0x3a0], RZ ;  /* 0x0000e8004d4c7a24 */ /* 0x000fe200078e02ff */
[----:B------:R-:W-:-:S09]  /*9eb0*/  ISETP.GE.AND P0, PT, R240, c[0x0][0x220], PT ;  /* 0x00008800f0007a0c */ /* 0x000fd20003f06270 */
[----:B------:R3:W4:Y:S02]  /*9ec0*/  @!P1 LDS.128 R16, [R4+0xc000] ;  /* 0x00c0000004109984 */ /* 0x0007240000000c00 */
[----:B--23--:R-:W-:-:S04]  /*9ed0*/  IMAD.MOV.U32 R4, RZ, RZ, R2 ;  /* 0x000000ffff047224 */ /* 0x00cfc800078e0002 */
[----:B------:R-:W-:-:S04]  /*9ee0*/  IMAD.WIDE.U32 R6, R0, c[0x0][0x3a0], R4 ;  /* 0x0000e80000067a25 */ /* 0x000fc800078e0004 */
[----:B------:R-:W-:-:S04]  /*9ef0*/  IMAD R4, R0, c[0x0][0x3a4], R76 ;  /* 0x0000e90000047a24 */ /* 0x000fc800078e024c */
[----:B------:R-:W-:Y:S01]  /*9f00*/  IMAD.IADD R5, R4, 0x1, R7 ;  /* 0x0000000104057824 */ /* 0x000fe200078e0207 */
[----:B------:R-:W-:-:S04]  /*9f10*/  LEA R4, P2, R6, c[0x0][0x340], 0x1 ;  /* 0x0000d00006047a11 */ /* 0x000fc800078408ff */
[----:B------:R-:W-:-:S05]  /*9f20*/  LEA.HI.X R5, R6, c[0x0][0x344], R5, 0x1, P2 ;  /* 0x0000d10006057a11 */ /* 0x000fca00010f0c05 */
[----:B----4-:R2:W-:Y:S04]  /*9f30*/  @!P1 STG.E.128 [R4.64], R16 ;  /* 0x0000001004009986 */ /* 0x0105e8000c101d0c */
[----:B------:R2:W-:Y:S02]  /*9f40*/  @!P0 STG.E.128 [R4.64+0x80], R12 ;  /* 0x0000800c04008986 */ /* 0x0005e4000c101d0c */
.L_x_192:
[----:B---34-:R-:W-:Y:S05]  /*9f50*/  BSYNC B0 ;  /* 0x0000000000007941 */ /* 0x018fea0003800000 */
.L_x_191:
[----:B--2---:R-:W-:Y:S01]  /*9f60*/  IADD3 R4, R0, 0x20, RZ ;  /* 0x0000002000047810 */ /* 0x004fe20007ffe0ff */
[----:B------:R-:W-:Y:S03]  /*9f70*/  BSSY B0, `(.L_x_193) ;  /* 0x0000011000007945 */ /* 0x000fe60003800000 */
[----:B------:R-:W-:-:S13]  /*9f80*/  ISETP.GE.AND P4, PT, R4, UR4, PT ;  /* 0x0000000404007c0c */ /* 0x000fda000bf86270 */
[----:B------:R-:W-:Y:S05]  /*9f90*/  @P4 BRA `(.L_x_194) ;  /* 0x000000e000004947 */ /* 0x000fea0003800000 */
[----:B------:R-:W-:Y:S01]  /*9fa0*/  IADD3 R4, P0, R0, 0x20, RZ ;  /* 0x0000002000047810 */ /* 0x000fe20007f1e0ff */
[----:B------:R-:W-:Y:S01]  /*9fb0*/  IMAD.MOV.U32 R6, RZ, RZ, R2 ;  /* 0x000000ffff067224 */ /* 0x000fe200078e0002 */
[----:B------:R-:W-:Y:S02]  /*9fc0*/  MOV R7, R10 ;  /* 0x0000000a00077202 */ /* 0x000fe40000000f00 */
[----:B------:R-:W-:Y:S01]  /*9fd0*/  ISETP.GE.AND P1, PT, R234, c[0x0][0x220], PT ;  /* 0x00008800ea007a0c */ /* 0x000fe20003f26270 */
        /* <DEDUP_REMOVED lines=8> */
[----:B------:R2:W-:Y:S04]  /*a060*/  @!P1 STG.E.128 [R4.64], R24 ;  /* 0x0000001804009986 */ /* 0x0005e8000c101d0c */
[----:B-1----:R2:W-:Y:S02]  /*a070*/  @!P0 STG.E.128 [R4.64+0x80], R20 ;  /* 0x0000801404008986 */ /* 0x0025e4000c101d0c */
.L_x_194:
[----:B------:R-:W-:Y:S05]  /*a080*/  BSYNC B0 ;  /* 0x0000000000007941 */ /* 0x000fea0003800000 */
.L_x_193:
        /* <DEDUP_REMOVED lines=18> */
.L_x_196:
[----:B------:R-:W-:Y:S05]  /*a1b0*/  BSYNC B0 ;  /* 0x0000000000007941 */ /* 0x000fea0003800000 */
.L_x_195:
[----:B--2---:R-:W-:Y:S01]  /*a1c0*/  IADD3 R4, R0, 0x60, RZ ;  /* 0x0000006000047810 */ /* 0x004fe20007ffe0ff */
[----:B------:R-:W-:Y:S03]  /*a1d0*/  BSSY B0, `(.L_x_197) ;  /* 0x0000011000007945 */ /* 0x000fe60003800000 */
[----:B------:R-:W-:-:S13]  /*a1e0*/  ISETP.GE.AND P2, PT, R4, UR4, PT ;  /* 0x0000000404007c0c */ /* 0x000fda000bf46270 */
        /* <DEDUP_REMOVED lines=13> */
[----:B-1----:R1:W-:Y:S04]  /*a2c0*/  @!P1 STG.E.128 [R2.64], R40 ;  /* 0x0000002802009986 */ /* 0x0023e8000c101d0c */
[----:B------:R1:W-:Y:S02]  /*a2d0*/  @!P0 STG.E.128 [R2.64+0x80], R36 ;  /* 0x0000802402008986 */ /* 0x0003e4000c101d0c */
.L_x_198:
[----:B------:R-:W-:Y:S05]  /*a2e0*/  BSYNC B0 ;  /* 0x0000000000007941 */ /* 0x000fea0003800000 */
.L_x_197:
        /* <DEDUP_REMOVED lines=25> */
[----:B------:R1:W-:Y:S04]  /*a480*/  @!P1 STG.E.128 [R4.64], R48 ;  /* 0x0000003004009986 */ /* 0x0003e8000c101d0c */
[----:B------:R1:W-:Y:S02]  /*a490*/  @!P0 STG.E.128 [R4.64+0x80], R44 ;  /* 0x0000802c04008986 */ /* 0x0003e4000c101d0c */
.L_x_200:
[----:B------:R-:W-:Y:S05]  /*a4a0*/  BSYNC B0 ;  /* 0x0000000000007941 */ /* 0x000fea0003800000 */
.L_x_199:
[----:B------:R-:W-:Y:S01]  /*a4b0*/  BSSY B0, `(.L_x_201) ;  /* 0x0000010000007945 */ /* 0x000fe20003800000 */
[----:B------:R-:W-:Y:S05]  /*a4c0*/  @P4 BRA `(.L_x_202) ;  /* 0x000000e000004947 */ /* 0x000fea0003800000 */
[----:B-1----:R-:W-:Y:S01]  /*a4d0*/  IADD3 R4, P0, R0, 0x20, RZ ;  /* 0x0000002000047810 */ /* 0x002fe20007f1e0ff */
        /* <DEDUP_REMOVED lines=12> */
[----:B------:R1:W-:Y:S02]  /*a5a0*/  @!P0 STG.E.128 [R4.64+0x80], R52 ;  /* 0x0000803404008986 */ /* 0x0003e4000c101d0c */
.L_x_202:
[----:B------:R-:W-:Y:S05]  /*a5b0*/  BSYNC B0 ;  /* 0x0000000000007941 */ /* 0x000fea0003800000 */
.L_x_201:
        /* <DEDUP_REMOVED lines=16> */
.L_x_204:
[----:B------:R-:W-:Y:S05]  /*a6c0*/  BSYNC B0 ;  /* 0x0000000000007941 */ /* 0x000fea0003800000 */
.L_x_203:
        /* <DEDUP_REMOVED lines=14> */
.L_x_159:
[----:B------:R-:W-:Y:S05]  /*a7b0*/  BSYNC B1 ;  /* 0x0000000000017941 */ /* 0x000fea0003800000 */
.L_x_137:
[----:B------:R-:W-:Y:S02]  /*a7c0*/  ULDC UR5, c[0x0][0x218] ;  /* 0x0000860000057ab9 */ /* 0x000fe40000000800 */
[----:B------:R-:W-:-:S04]  /*a7d0*/  UIADD3 UR5, UR5, 0x7f, URZ ;  /* 0x0000007f05057890 */ /* 0x000fc8000fffe03f */
[----:B------:R-:W-:-:S04]  /*a7e0*/  USHF.R.S32.HI UR4, URZ, 0x1f, UR5 ;  /* 0x0000001f3f047899 */ /* 0x000fc80008011405 */
[----:B------:R-:W-:-:S03]  /*a7f0*/  ULEA.HI UR4, UR4, UR5, URZ, 0x7 ;  /* 0x0000000504047291 */ /* 0x000fc6000f8f383f */
[----:B------:R-:W-:Y:S02]  /*a800*/  ULDC UR5, c[0x0][0xc] ;  /* 0x0000030000057ab9 */ /* 0x000fe40000000800 */
[----:B------:R-:W-:Y:S02]  /*a810*/  UIADD3 UR20, UR20, UR5, URZ ;  /* 0x0000000514147290 */ /* 0x000fe4000fffe03f */
[----:B------:R-:W-:-:S04]  /*a820*/  USHF.R.S32.HI UR4, URZ, 0x7, UR4 ;  /* 0x000000073f047899 */ /* 0x000fc80008011404 */
[----:B------:R-:W-:-:S06]  /*a830*/  UISETP.GE.AND UP0, UPT, UR20, UR4, UPT ;  /* 0x000000041400728c */ /* 0x000fcc000bf06270 */
[----:B------:R-:W-:-:S13]  /*a840*/  PLOP3.LUT P0, PT, PT, PT, UP0, 0x80, 0x0 ;  /* 0x000000000000781c */ /* 0x000fda0003f0f008 */
[----:B------:R-:W-:Y:S01]  /*a850*/  @P0 CALL.REL.NOINC `(.L_x_205) ;  /* 0x0000001000000944 */ /* 0x000fe20003c00000 */
[----:B------:R-:W-:Y:S05]  /*a860*/  BRA `(.L_x_206) ;  /* 0xffff640000007947 */ /* 0x000fea000383ffff */
.L_x_205:
[----:B------:R-:W-:Y:S05]  /*a870*/  EXIT ;  /* 0x000000000000794d */ /* 0x000fea0003800000 */
.L_x_207:
        /* <DEDUP_REMOVED lines=16> */
.L_x_1066:


//--------------------- .text._ZN5flash44flash_bwd_dq_dk_dv_loop_seqk_parallel_kernelI23Flash_bwd_kernel_traitsILi128ELi64ELi128ELi8ELi2ELi4ELi2ELb0ELb0EN7cutlass10bfloat16_tE19Flash_kernel_traitsILi128ELi64ELi128ELi8ES3_EELb0ELb1ELb0ELb0ELb1ELb1ELb0EEEvNS_16Flash_bwd_paramsE --------------------------
	.section	.text._ZN5flash44flash_bwd_dq_dk_dv_loop_seqk_parallel_kernelI23Flash_bwd_kernel_traitsILi128ELi64ELi128ELi8ELi2ELi4ELi2ELb0ELb0EN7cutlass10bfloat16_tE19Flash_kernel_traitsILi128ELi64ELi128ELi8ES3_EELb0ELb1ELb0ELb0ELb1ELb1ELb0EEEvNS_16Flash_bwd_paramsE,"ax",@progbits
	.sectioninfo	@"SHI_REGISTERS=255"
	.align	128
        .global         _ZN5flash44flash_bwd_dq_dk_dv_loop_seqk_parallel_kernelI23Flash_bwd_kernel_traitsILi128ELi64ELi128ELi8ELi2ELi4ELi2ELb0ELb0EN7cutlass10bfloat16_tE19Flash_kernel_traitsILi128ELi64ELi128ELi8ES3_EELb0ELb1ELb0ELb0ELb1ELb1ELb0EEEvNS_16Flash_bwd_paramsE
        .type           _ZN5flash44flash_bwd_dq_dk_dv_loop_seqk_parallel_kernelI23Flash_bwd_kernel_traitsILi128ELi64ELi128ELi8ELi2ELi4ELi2ELb0ELb0EN7cutlass10bfloat16_tE19Flash_kernel_traitsILi128ELi64ELi128ELi8ES3_EELb0ELb1ELb0ELb0ELb1ELb1ELb0EEEvNS_16Flash_bwd_paramsE,@function
        .size           _ZN5flash44flash_bwd_dq_dk_dv_loop_seqk_parallel_kernelI23Flash_bwd_kernel_traitsILi128ELi64ELi128ELi8ELi2ELi4ELi2ELb0ELb0EN7cutlass10bfloat16_tE19Flash_kernel_traitsILi128ELi64ELi128ELi8ES3_EELb0ELb1ELb0ELb0ELb1ELb1ELb0EEEvNS_16Flash_bwd_paramsE,(.L_x_1067 - _ZN5flash44flash_bwd_dq_dk_dv_loop_seqk_parallel_kernelI23Flash_bwd_kernel_traitsILi128ELi64ELi128ELi8ELi2ELi4ELi2ELb0ELb0EN7cutlass10bfloat16_tE19Flash_kernel_traitsILi128ELi64ELi128ELi8ES3_EELb0ELb1ELb0ELb0ELb1ELb1ELb0EEEvNS_16Flash_bwd_paramsE)
        .other          _ZN5flash44flash_bwd_dq_dk_dv_loop_seqk_parallel_kernelI23Flash_bwd_kernel_traitsILi128ELi64ELi128ELi8ELi2ELi4ELi2ELb0ELb0EN7cutlass10bfloat16_tE19Flash_kernel_traitsILi128ELi64ELi128ELi8ES3_EELb0ELb1ELb0ELb0ELb1ELb1ELb0EEEvNS_16Flash_bwd_paramsE,@"STO_CUDA_ENTRY STV_DEFAULT"
_ZN5flash44flash_bwd_dq_dk_dv_loop_seqk_parallel_kernelI23Flash_bwd_kernel_traitsILi128ELi64ELi128ELi8ELi2ELi4ELi2ELb0ELb0EN7cutlass10bfloat16_tE19Flash_kernel_traitsILi128ELi64ELi128ELi8ES3_EELb0ELb1ELb0ELb0ELb1ELb1ELb0EEEvNS_16Flash_bwd_paramsE:
.text._ZN5flash44flash_bwd_dq_dk_dv_loop_seqk_parallel_kernelI23Flash_bwd_kernel_traitsILi128ELi64ELi128ELi8ELi2ELi4ELi2ELb0ELb0EN7cutlass10bfloat16_tE19Flash_kernel_traitsILi128ELi64ELi128ELi8ES3_EELb0ELb1ELb0ELb0ELb1ELb1ELb0EEEvNS_16Flash_bwd_paramsE:
        /* <DEDUP_REMOVED lines=12> */
[----:B------:R-:W-:Y:S01]  /*00c0*/  IMAD.MOV.U32 R221, RZ, RZ, -0x10 ;  /* 0xfffffff0ffdd7424 */ /* 0x000fe200078e00ff */
[----:B------:R-:W-:Y:S02]  /*00d0*/  ULDC UR34, c[0x0][0x22c] ;  /* 0x00008b0000227ab9 */ /* 0x000fe40000000800 */
[----:B------:R-:W-:Y:S02]  /*00e0*/  ULDC UR23, c[0x0][0x1c0] ;  /* 0x0000700000177ab9 */ /* 0x000fe40000000800 */
[----:B------:R-:W-:Y:S02]  /*00f0*/  UIMAD UR26, UR34, UR23, URZ ;  /* 0x00000017221a72a4 */ /* 0x000fe4000f8e023f */
[----:B------:R-:W-:Y:S02]  /*0100*/  UMOV UR4, 0x80 ;  /* 0x0000008000047882 */ /* 0x000fe40000000000 */
[----:B------:R-:W-:-:S02]  /*0110*/  ULDC UR5, c[0x0][0x210] ;  /* 0x0000840000057ab9 */ /* 0x000fc40000000800 */
[----:B------:R-:W-:Y:S02]  /*0120*/  ULDC UR28, c[0x0][0x234] ;  /* 0x00008d00001c7ab9 */ /* 0x000fe40000000800 */
[----:B------:R-:W-:Y:S02]  /*0130*/  ULDC UR27, c[0x0][0x224] ;  /* 0x00008900001b7ab9 */ /* 0x000fe40000000800 */
[----:B------:R-:W-:Y:S02]  /*0140*/  UIMAD UR28, UR4, UR5, UR28 ;  /* 0x00000005041c72a4 */ /* 0x000fe4000f8e021c */
[----:B------:R-:W-:Y:S02]  /*0150*/  UIADD3 UR27, UR4, UR27, URZ ;  /* 0x0000001b041b7290 */ /* 0x000fe4000fffe03f */
[----:B------:R-:W-:Y:S02]  /*0160*/  USHF.R.S32.HI UR4, URZ, 0x1f, UR34 ;  /* 0x0000001f3f047899 */ /* 0x000fe40008011422 */
[----:B------:R-:W-:Y:S01]  /*0170*/  USHF.L.U32 UR25, UR26, 0x6, URZ ;  /* 0x000000061a197899 */ /* 0x000fe2000800063f */
[----:B-1----:R-:W-:Y:S01]  /*0180*/  SHF.R.S32.HI R14, RZ, 0x1f, R15 ;  /* 0x0000001fff0e7819 */ /* 0x002fe2000001140f */
[----:B------:R-:W-:-:S02]  /*0190*/  UIMAD.WIDE.U32 UR34, UR34, UR23, URZ ;  /* 0x00000017222272a5 */ /* 0x000fc4000f8e003f */
[----:B------:R-:W-:Y:S01]  /*01a0*/  ULDC.64 UR36, c[0x0][0x118] ;  /* 0x0000460000247ab9 */ /* 0x000fe20000000a00 */
[CC--:B------:R-:W-:Y:S01]  /*01b0*/  LEA.HI R5, R14.reuse, R15.reuse, RZ, 0x5 ;  /* 0x0000000f0e057211 */ /* 0x0c0fe200078f28ff */
[----:B------:R-:W-:Y:S01]  /*01c0*/  ULDC UR18, c[0x0][0x1c0] ;  /* 0x0000700000127ab9 */ /* 0x000fe20000000800 */
[CC--:B------:R-:W-:Y:S01]  /*01d0*/  LEA.HI R8, R14.reuse, R15.reuse, RZ, 0x4 ;  /* 0x0000000f0e087211 */ /* 0x0c0fe200078f20ff */
[----:B------:R-:W-:Y:S01]  /*01e0*/  ULDC UR17, c[0x0][0x224] ;  /* 0x0000890000117ab9 */ /* 0x000fe20000000800 */
[--C-:B------:R-:W-:Y:S01]  /*01f0*/  SHF.R.S32.HI R6, RZ, 0x5, R5.reuse ;  /* 0x00000005ff067819 */ /* 0x100fe20000011405 */
[----:B------:R-:W-:Y:S01]  /*0200*/  UMOV UR20, 0x4 ;  /* 0x0000000400147882 */ /* 0x000fe20000000000 */
[----:B------:R-:W-:Y:S01]  /*0210*/  SHF.R.S32.HI R0, RZ, 0x1f, R5 ;  /* 0x0000001fff007819 */ /* 0x000fe20000011405 */
[----:B------:R-:W-:Y:S01]  /*0220*/  ULDC.64 UR32, c[0x0][0x200] ;  /* 0x0000800000207ab9 */ /* 0x000fe20000000a00 */
[----:B------:R-:W-:Y:S01]  /*0230*/  LEA.HI R18, R14, R15, RZ, 0x2 ;  /* 0x0000000f0e127211 */ /* 0x000fe200078f10ff */
[----:B------:R-:W-:Y:S01]  /*0240*/  ULDC.64 UR30, c[0x0][0x3c8] ;  /* 0x0000f200001e7ab9 */ /* 0x000fe20000000a00 */
[-C--:B------:R-:W-:Y:S01]  /*0250*/  LEA.HI R0, R0, R6.reuse, RZ, 0x2 ;  /* 0x0000000600007211 */ /* 0x080fe200078f10ff */
[----:B------:R-:W-:Y:S01]  /*0260*/  ULDC UR16, c[0x0][0x224] ;  /* 0x0000890000107ab9 */ /* 0x000fe20000000800 */
[----:B------:R-:W-:Y:S01]  /*0270*/  SHF.R.S32.HI R7, RZ, 0x4, R8 ;  /* 0x00000004ff077819 */ /* 0x000fe20000011408 */
[----:B------:R-:W-:Y:S01]  /*0280*/  ULDC UR15, c[0x0][0x22c] ;  /* 0x00008b00000f7ab9 */ /* 0x000fe20000000800 */
[----:B------:R-:W-:Y:S01]  /*0290*/  LEA.HI R4, R5, R6, RZ, 0x1 ;  /* 0x0000000605047211 */ /* 0x000fe200078f08ff */
[----:B------:R-:W-:Y:S01]  /*02a0*/  ULDC UR14, c[0x0][0x214] ;  /* 0x00008500000e7ab9 */ /* 0x000fe20000000800 */
[--C-:B------:R-:W-:Y:S01]  /*02b0*/  SHF.R.S32.HI R11, RZ, 0x2, R18.reuse ;  /* 0x00000002ff0b7819 */ /* 0x100fe20000011412 */
[----:B------:R-:W-:Y:S01]  /*02c0*/  ULDC UR13, c[0x0][0x2e8] ;  /* 0x0000ba00000d7ab9 */ /* 0x000fe20000000800 */
[----:B------:R-:W-:Y:S01]  /*02d0*/  SHF.R.S32.HI R2, RZ, 0x1f, R18 ;  /* 0x0000001fff027819 */ /* 0x000fe20000011412 */
[----:B------:R-:W-:Y:S01]  /*02e0*/  UMOV UR22, 0x6 ;  /* 0x0000000600167882 */ /* 0x000fe20000000000 */
[----:B------:R-:W-:Y:S01]  /*02f0*/  LOP3.LUT R0, R0, 0xfffffffc, RZ, 0xc0, !PT ;  /* 0xfffffffc00007812 */ /* 0x000fe200078ec0ff */
[----:B------:R-:W-:Y:S01]  /*0300*/  ULDC UR12, c[0x0][0x214] ;  /* 0x00008500000c7ab9 */ /* 0x000fe20000000800 */
[----:B------:R-:W-:Y:S01]  /*0310*/  LEA.HI R3, R8, R7, RZ, 0x1 ;  /* 0x0000000708037211 */ /* 0x000fe200078f08ff */
[----:B------:R-:W-:Y:S01]  /*0320*/  UMOV UR21, 0xffffc000 ;  /* 0xffffc00000157882 */ /* 0x000fe20000000000 */
[----:B------:R-:W-:Y:S01]  /*0330*/  LOP3.LUT R4, R4, 0xfffffffe, RZ, 0xc0, !PT ;  /* 0xfffffffe04047812 */ /* 0x000fe200078ec0ff */
[----:B------:R-:W-:Y:S01]  /*0340*/  IMAD.IADD R10, R6, 0x1, -R0 ;  /* 0x00000001060a7824 */ /* 0x000fe200078e0a00 */
[----:B------:R-:W-:Y:S01]  /*0350*/  LEA.HI R2, R2, R11, RZ, 0x3 ;  /* 0x0000000b02027211 */ /* 0x000fe200078f18ff */
[----:B------:R-:W-:Y:S01]  /*0360*/  UIMAD UR23, UR4, UR23, URZ ;  /* 0x00000017041772a4 */ /* 0x000fe2000f8e023f */
[----:B------:R-:W-:Y:S01]  /*0370*/  LOP3.LUT R3, R3, 0xfffffffe, RZ, 0xc0, !PT ;  /* 0xfffffffe03037812 */ /* 0x000fe200078ec0ff */
[----:B------:R-:W-:Y:S01]  /*0380*/  IMAD.IADD R13, R6, 0x1, -R4 ;  /* 0x00000001060d7824 */ /* 0x000fe200078e0a04 */
[----:B------:R-:W-:Y:S01]  /*0390*/  LOP3.LUT R0, R2, 0xfffffff8, RZ, 0xc0, !PT ;  /* 0xfffffff802007812 */ /* 0x000fe200078ec0ff */
[----:B------:R-:W-:Y:S01]  /*03a0*/  USHF.R.S32.HI UR24, URZ, 0x1f, UR25 ;  /* 0x0000001f3f187899 */ /* 0x000fe20008011419 */
[----:B------:R-:W-:Y:S01]  /*03b0*/  LEA.HI R6, R14, R15, RZ, 0x3 ;  /* 0x0000000f0e067211 */ /* 0x000fe200078f18ff */
[----:B------:R-:W-:Y:S01]  /*03c0*/  IMAD.IADD R9, R7, 0x1, -R3 ;  /* 0x0000000107097824 */ /* 0x000fe200078e0a03 */
[----:B------:R-:W-:Y:S01]  /*03d0*/  LOP3.LUT R2, R5, 0xffffffe0, RZ, 0xc0, !PT ;  /* 0xffffffe005027812 */ /* 0x000fe200078ec0ff */
[----:B------:R-:W-:Y:S01]  /*03e0*/  IMAD.IADD R7, R11, 0x1, -R0 ;  /* 0x000000010b077824 */ /* 0x000fe200078e0a00 */
[----:B------:R-:W-:Y:S01]  /*03f0*/  SHF.R.S32.HI R3, RZ, 0x3, R6 ;  /* 0x00000003ff037819 */ /* 0x000fe20000011406 */
[----:B------:R-:W-:Y:S01]  /*0400*/  UMOV UR19, 0x6 ;  /* 0x0000000600137882 */ /* 0x000fe20000000000 */
[----:B------:R-:W-:Y:S01]  /*0410*/  LOP3.LUT R0, R6, 0xfffffff8, RZ, 0xc0, !PT ;  /* 0xfffffff806007812 */ /* 0x000fe200078ec0ff */
[----:B------:R-:W-:Y:S01]  /*0420*/  IMAD.IADD R4, R15, 0x1, -R2 ;  /* 0x000000010f047824 */ /* 0x000fe200078e0a02 */
[----:B------:R-:W-:Y:S01]  /*0430*/  LOP3.LUT R2, R8, 0xfffffff0, RZ, 0xc0, !PT ;  /* 0xfffffff008027812 */ /* 0x000fe200078ec0ff */
[----:B------:R-:W-:-:S02]  /*0440*/  IMAD.SHL.U32 R3, R3, 0x40, RZ ;  /* 0x0000004003037824 */ /* 0x000fc400078e00ff */
[C---:B------:R-:W-:Y:S01]  /*0450*/  IMAD.IADD R0, R15.reuse, 0x1, -R0 ;  /* 0x000000010f007824 */ /* 0x040fe200078e0a00 */
[----:B------:R-:W-:Y:S01]  /*0460*/  SHF.R.S32.HI R5, RZ, 0x1f, R4 ;  /* 0x0000001fff057819 */ /* 0x000fe20000011404 */
[----:B------:R-:W-:Y:S01]  /*0470*/  IMAD.IADD R2, R15, 0x1, -R2 ;  /* 0x000000010f027824 */ /* 0x000fe200078e0a02 */
[----:B------:R-:W-:Y:S01]  /*0480*/  LOP3.LUT R3, R3, 0x1c0, RZ, 0xc0, !PT ;  /* 0x000001c003037812 */ /* 0x000fe200078ec0ff */
[----:B------:R-:W-:Y:S01]  /*0490*/  IMAD.SHL.U32 R20, R0, 0x8, RZ ;  /* 0x0000000800147824 */ /* 0x000fe200078e00ff */
[----:B------:R-:W-:Y:S02]  /*04a0*/  LEA.HI R17, R5, R4, RZ, 0x2 ;  /* 0x0000000405117211 */ /* 0x000fe400078f10ff */
[----:B------:R-:W-:Y:S02]  /*04b0*/  SHF.R.S32.HI R5, RZ, 0x1f, R2 ;  /* 0x0000001fff057819 */ /* 0x000fe40000011402 */
[----:B------:R-:W-:Y:S01]  /*04c0*/  SHF.R.U32.HI R4, RZ, 0x3, R3 ;  /* 0x00000003ff047819 */ /* 0x000fe20000011603 */
[----:B------:R-:W-:Y:S01]  /*04d0*/  STL [R1+0x30], R20 ;  /* 0x0000301401007387 */ /* 0x000fe20000100800 */
[----:B------:R-:W-:-:S02]  /*04e0*/  LOP3.LUT R3, R3, 0x38, R20, 0xf8, !PT ;  /* 0x0000003803037812 */ /* 0x000fc400078ef814 */
[----:B------:R-:W-:Y:S01]  /*04f0*/  LEA.HI R11, R5, R2, RZ, 0x3 ;  /* 0x00000002050b7211 */ /* 0x000fe200078f18ff */
[----:B------:R-:W-:Y:S01]  /*0500*/  IMAD.SHL.U32 R5, R9, 0x200, RZ ;  /* 0x0000020009057824 */ /* 0x000fe200078e00ff */
[----:B------:R-:W-:Y:S02]  /*0510*/  LOP3.LUT R12, R3, R4, RZ, 0x3c, !PT ;  /* 0x00000004030c7212 */ /* 0x000fe400078e3cff */
[----:B------:R-:W-:Y:S02]  /*0520*/  LOP3.LUT R3, R11, 0xfffffff8, RZ, 0xc0, !PT ;  /* 0xfffffff80b037812 */ /* 0x000fe400078ec0ff */
[C---:B------:R-:W-:Y:S02]  /*0530*/  LOP3.LUT P4, RZ, R0.reuse, 0x2, RZ, 0xc0, !PT ;  /* 0x0000000200ff7812 */ /* 0x040fe4000788c0ff */
[C---:B------:R-:W-:Y:S01]  /*0540*/  LOP3.LUT P3, RZ, R0.reuse, 0x4, RZ, 0xc0, !PT ;  /* 0x0000000400ff7812 */ /* 0x040fe2000786c0ff */
[----:B------:R-:W-:Y:S01]  /*0550*/  IMAD.SHL.U32 R0, R0, 0x40, RZ ;  /* 0x0000004000007824 */ /* 0x000fe200078e00ff */
[----:B------:R-:W-:Y:S01]  /*0560*/  LEA.HI R4, R14, R15, RZ, 0x6 ;  /* 0x0000000f0e047211 */ /* 0x000fe200078f30ff */
[----:B------:R-:W-:Y:S01]  /*0570*/  IMAD.IADD R16, R2, 0x1, -R3 ;  /* 0x0000000102107824 */ /* 0x000fe200078e0a03 */
[----:B------:R-:W-:Y:S01]  /*0580*/  LOP3.LUT R3, R7, 0x1, RZ, 0xc0, !PT ;  /* 0x0000000107037812 */ /* 0x000fe200078ec0ff */
[----:B------:R-:W-:Y:S01]  /*0590*/  IMAD.SHL.U32 R2, R10, 0x10, RZ ;  /* 0x000000100a027824 */ /* 0x000fe200078e00ff */
[----:B------:R-:W-:-:S02]  /*05a0*/  LOP3.LUT R0, R0, 0x1c0, RZ, 0xc0, !PT ;  /* 0x000001c000007812 */ /* 0x000fc400078ec0ff */
[----:B------:R-:W-:Y:S02]  /*05b0*/  SHF.R.S32.HI R4, RZ, 0x6, R4 ;  /* 0x00000006ff047819 */ /* 0x000fe40000011404 */
[C---:B------:R-:W-:Y:S02]  /*05c0*/  LOP3.LUT R206, R0.reuse, 0x8, R6, 0xf8, !PT ;  /* 0x0000000800ce7812 */ /* 0x040fe400078ef806 */
[----:B------:R-:W-:Y:S02]  /*05d0*/  LOP3.LUT R2, R0, 0x30, R2, 0xf8, !PT ;  /* 0x0000003000027812 */ /* 0x000fe400078ef802 */
        /* <DEDUP_REMOVED lines=13> */
[----:B------:R-:W-:Y:S01]  /*06b0*/  IMAD R7, R4, 0x200, R12 ;  /* 0x0000020004077824 */ /* 0x000fe200078e020c */
[----:B------:R-:W-:Y:S01]  /*06c0*/  LOP3.LUT R200, R0, 0x18, R6, 0xf8, !PT ;  /* 0x0000001800c87812 */ /* 0x000fe200078ef806 */
[----:B------:R-:W-:Y:S01]  /*06d0*/  IMAD.SHL.U32 R206, R206, 0x2, RZ ;  /* 0x00000002cece7824 */ /* 0x000fe200078e00ff */
[----:B------:R-:W-:Y:S01]  /*06e0*/  LEA.HI R0, R14, R15, RZ, 0x7 ;  /* 0x0000000f0e007211 */ /* 0x000fe200078f38ff */
[C---:B------:R-:W-:Y:S01]  /*06f0*/  IMAD.IADD R2, R15.reuse, 0x1, -R2 ;  /* 0x000000010f027824 */ /* 0x040fe200078e0a02 */
[----:B------:R-:W-:Y:S01]  /*0700*/  STL [R1], R7 ;  /* 0x0000000701007387 */ /* 0x000fe20000100800 */
[----:B------:R-:W-:Y:S01]  /*0710*/  IMAD.SHL.U32 R15, R15, 0x2, RZ ;  /* 0x000000020f0f7824 */ /* 0x000fe200078e00ff */
[----:B------:R-:W-:Y:S01]  /*0720*/  SHF.R.S32.HI R0, RZ, 0x7, R0 ;  /* 0x00000007ff007819 */ /* 0x000fe20000011400 */
[----:B------:R-:W-:Y:S01]  /*0730*/  IMAD.SHL.U32 R2, R2, 0x2, RZ ;  /* 0x0000000202027824 */ /* 0x000fe200078e00ff */
[----:B------:R-:W-:Y:S01]  /*0740*/  SEL R221, R221, 0x10, !P0 ;  /* 0x00000010dddd7807 */ /* 0x000fe20004000000 */
[----:B------:R-:W-:-:S02]  /*0750*/  IMAD.SHL.U32 R201, R201, 0x2, RZ ;  /* 0x00000002c9c97824 */ /* 0x000fc400078e00ff */
[--C-:B------:R-:W-:Y:S02]  /*0760*/  IMAD R8, R10, 0x400, R2.reuse ;  /* 0x000004000a087824 */ /* 0x100fe400078e0202 */
[----:B------:R-:W-:Y:S02]  /*0770*/  IMAD R6, R0, 0x1000, R2 ;  /* 0x0000100000067824 */ /* 0x000fe400078e0202 */
[----:B------:R-:W-:Y:S02]  /*0780*/  IMAD.SHL.U32 R2, R4, 0x20, RZ ;  /* 0x0000002004027824 */ /* 0x000fe400078e00ff */
[----:B------:R-:W-:Y:S01]  /*0790*/  IMAD.SHL.U32 R3, R0, 0x8, RZ ;  /* 0x0000000800037824 */ /* 0x000fe200078e00ff */
[----:B------:R-:W-:Y:S01]  /*07a0*/  LOP3.LUT R0, R5, 0x1c0, RZ, 0xc0, !PT ;  /* 0x000001c005007812 */ /* 0x000fe200078ec0ff */
[----:B------:R-:W-:Y:S01]  /*07b0*/  IMAD R6, R13, 0x400, R6 ;  /* 0x000004000d067824 */ /* 0x000fe200078e0206 */
[----:B------:R-:W-:Y:S02]  /*07c0*/  LOP3.LUT R4, R2, 0x6, R15, 0xf8, !PT ;  /* 0x0000000602047812 */ /* 0x000fe400078ef80f */
[----:B------:R-:W-:-:S02]  /*07d0*/  LOP3.LUT R5, R0, 0x20, R2, 0xf8, !PT ;  /* 0x0000002000057812 */ /* 0x000fc400078ef802 */
[----:B------:R-:W-:Y:S01]  /*07e0*/  LOP3.LUT R3, R3, 0x8, RZ, 0xc0, !PT ;  /* 0x0000000803037812 */ /* 0x000fe200078ec0ff */
[----:B------:R1:W-:Y:S01]  /*07f0*/  STL [R1+0x20], R4 ;  /* 0x0000200401007387 */ /* 0x0003e20000100800 */
[----:B------:R-:W-:-:S04]  /*0800*/  SHF.R.U32.HI R2, RZ, 0x3, R0 ;  /* 0x00000003ff027819 */ /* 0x000fc80000011600 */
[----:B------:R-:W-:Y:S02]  /*0810*/  LOP3.LUT R0, R2, R0, R3, 0x1e, !PT ;  /* 0x0000000002007212 */ /* 0x000fe400078e1e03 */
[----:B------:R-:W-:Y:S01]  /*0820*/  LOP3.LUT R5, R5, R2, RZ, 0x3c, !PT ;  /* 0x0000000205057212 */ /* 0x000fe200078e3cff */
[----:B------:R-:W-:Y:S02]  /*0830*/  IMAD.SHL.U32 R2, R9, 0x8, RZ ;  /* 0x0000000809027824 */ /* 0x000fe400078e00ff */
[----:B------:R-:W-:Y:S02]  /*0840*/  IMAD.IADD R8, R8, 0x1, R0 ;  /* 0x0000000108087824 */ /* 0x000fe400078e0200 */
[----:B------:R-:W-:Y:S02]  /*0850*/  IMAD.SHL.U32 R0, R11, 0x40, RZ ;  /* 0x000000400b007824 */ /* 0x000fe400078e00ff */
[----:B------:R-:W-:Y:S01]  /*0860*/  IMAD.IADD R6, R5, 0x1, R6 ;  /* 0x0000000105067824 */ /* 0x000fe200078e0206 */
[----:B------:R-:W-:-:S02]  /*0870*/  SHF.R.S32.HI R5, RZ, 0x2, R17 ;  /* 0x00000002ff057819 */ /* 0x000fc40000011411 */
[----:B------:R-:W-:Y:S01]  /*0880*/  LOP3.LUT R0, R0, 0xfffffe00, RZ, 0xc0, !PT ;  /* 0xfffffe0000007812 */ /* 0x000fe200078ec0ff */
[----:B------:R-:W-:Y:S02]  /*0890*/  IMAD.SHL.U32 R213, R6, 0x2, RZ ;  /* 0x0000000206d57824 */ /* 0x000fe400078e00ff */
[C---:B------:R-:W-:Y:S02]  /*08a0*/  IMAD R10, R13.reuse, 0x10, R5 ;  /* 0x000000100d0a7824 */ /* 0x040fe400078e0205 */
[----:B------:R-:W-:Y:S02]  /*08b0*/  IMAD R5, R13, 0x400, R0 ;  /* 0x000004000d057824 */ /* 0x000fe400078e0200 */
[----:B------:R-:W-:Y:S01]  /*08c0*/  IMAD.IADD R222, R213, 0x1, R221 ;  /* 0x00000001d5de7824 */ /* 0x000fe200078e02dd */
[----:B------:R-:W-:Y:S01]  /*08d0*/  STL [R1+0x2c], R10 ;  /* 0x00002c0a01007387 */ /* 0x000fe20000100800 */
[----:B-1----:R-:W-:-:S05]  /*08e0*/  IMAD.SHL.U32 R4, R9, 0x10, RZ ;  /* 0x0000001009047824 */ /* 0x002fca00078e00ff */
[----:B------:R-:W-:Y:S01]  /*08f0*/  LOP3.LUT R7, R3, 0x10, R4, 0xf8, !PT ;  /* 0x0000001003077812 */ /* 0x000fe200078ef804 */
[----:B------:R-:W-:-:S05]  /*0900*/  IMAD.SHL.U32 R3, R16, 0x40, RZ ;  /* 0x0000004010037824 */ /* 0x000fca00078e00ff */
[----:B------:R-:W-:-:S04]  /*0910*/  LOP3.LUT R3, R3, 0x1c0, RZ, 0xc0, !PT ;  /* 0x000001c003037812 */ /* 0x000fc800078ec0ff */
[----:B------:R-:W-:Y:S02]  /*0920*/  LOP3.LUT R2, R3, 0x8, R2, 0xf8, !PT ;  /* 0x0000000803027812 */ /* 0x000fe400078ef802 */
[----:B------:R-:W-:-:S04]  /*0930*/  SHF.R.U32.HI R4, RZ, 0x3, R3 ;  /* 0x00000003ff047819 */ /* 0x000fc80000011603 */
[----:B------:R-:W-:Y:S02]  /*0940*/  LOP3.LUT R212, R2, R4, RZ, 0x3c, !PT ;  /* 0x0000000402d47212 */ /* 0x000fe400078e3cff */
[C-C-:B------:R-:W-:Y:S02]  /*0950*/  LOP3.LUT R2, R4.reuse, R7, R3.reuse, 0x1e, !PT ;  /* 0x0000000704027212 */ /* 0x140fe400078e1e03 */
[----:B------:R-:W-:Y:S01]  /*0960*/  LOP3.LUT R200, R4, R200, R3, 0x1e, !PT ;  /* 0x000000c804c87212 */ /* 0x000fe200078e1e03 */
[----:B------:R-:W-:Y:S01]  /*0970*/  IMAD.IADD R212, R5, 0x1, R212 ;  /* 0x0000000105d47824 */ /* 0x000fe200078e02d4 */
[-C--:B------:R-:W-:Y:S01]  /*0980*/  LOP3.LUT R210, R2, R0.reuse, RZ, 0xfc, !PT ;  /* 0x0000000002d27212 */ /* 0x080fe200078efcff */
[----:B------:R-:W-:Y:S01]  /*0990*/  IMAD.MOV.U32 R5, RZ, RZ, 0x1 ;  /* 0x00000001ff057424 */ /* 0x000fe200078e00ff */
[----:B------:R-:W-:Y:S01]  /*09a0*/  LOP3.LUT R200, R200, R0, RZ, 0xfc, !PT ;  /* 0x00000000c8c87212 */ /* 0x000fe200078efcff */
[----:B------:R-:W-:Y:S01]  /*09b0*/  IMAD.MOV.U32 R4, RZ, RZ, 0x20 ;  /* 0x00000020ff047424 */ /* 0x000fe200078e00ff */
[C---:B------:R-:W-:Y:S01]  /*09c0*/  IADD3 R0, R10.reuse, -0x40, RZ ;  /* 0xffffffc00a007810 */ /* 0x040fe20007ffe0ff */
[----:B------:R-:W-:Y:S01]  /*09d0*/  IMAD.MOV.U32 R2, RZ, RZ, 0x40 ;  /* 0x00000040ff027424 */ /* 0x000fe200078e00ff */
[----:B------:R-:W-:-:S02]  /*09e0*/  IADD3 R5, R10, -c[0x0][0x214], R5 ;  /* 0x800085000a057a10 */ /* 0x000fc40007ffe005 */
[----:B------:R-:W-:Y:S02]  /*09f0*/  SHF.R.S32.HI R3, RZ, 0x1f, R0 ;  /* 0x0000001fff037819 */ /* 0x000fe40000011400 */
[----:B------:R-:W-:Y:S01]  /*0a00*/  SEL R207, R4, 0xffffffe0, !P4 ;  /* 0xffffffe004cf7807 */ /* 0x000fe20006000000 */
[----:B------:R1:W-:Y:S01]  /*0a10*/  STL [R1+0x1c], R5 ;  /* 0x00001c0501007387 */ /* 0x0003e20000100800 */
[C---:B------:R-:W-:Y:S01]  /*0a20*/  SHF.L.U64.HI R3, R0.reuse, 0x2, R3 ;  /* 0x0000000200037819 */ /* 0x040fe20000010203 */
[----:B------:R-:W-:Y:S01]  /*0a30*/  IMAD.SHL.U32 R0, R0, 0x4, RZ ;  /* 0x0000000400007824 */ /* 0x000fe200078e00ff */
[----:B------:R-:W-:Y:S01]  /*0a40*/  SEL R208, R2, 0xffffffc0, !P3 ;  /* 0xffffffc002d07807 */ /* 0x000fe20005800000 */
[----:B------:R-:W-:Y:S01]  /*0a50*/  IMAD.IADD R207, R206, 0x1, R207 ;  /* 0x00000001cecf7824 */ /* 0x000fe200078e02cf */
[----:B------:R-:W-:Y:S01]  /*0a60*/  SEL R4, R4, 0xffffffe0, !P1 ;  /* 0xffffffe004047807 */ /* 0x000fe20004800000 */
[----:B------:R2:W-:Y:S01]  /*0a70*/  STL [R1+0x18], R3 ;  /* 0x0000180301007387 */ /* 0x0005e20000100800 */
[----:B------:R-:W-:Y:S01]  /*0a80*/  LEA R7, R8, 0xc000, 0x1 ;  /* 0x0000c00008077811 */ /* 0x000fe200078e08ff */
[----:B------:R-:W-:Y:S01]  /*0a90*/  IMAD.IADD R209, R206, 0x1, R208 ;  /* 0x00000001ced17824 */ /* 0x000fe200078e02d0 */
[----:B------:R-:W-:Y:S01]  /*0aa0*/  SEL R2, R2, 0xffffffc0, !P2 ;  /* 0xffffffc002027807 */ /* 0x000fe20005000000 */
[----:B------:R3:W-:Y:S01]  /*0ab0*/  STL [R1+0x14], R0 ;  /* 0x0000140001007387 */ /* 0x0007e20000100800 */
[----:B------:R-:W-:Y:S01]  /*0ac0*/  IMAD.IADD R220, R213, 0x1, R4 ;  /* 0x00000001d5dc7824 */ /* 0x000fe200078e0204 */
[----:B------:R-:W-:Y:S01]  /*0ad0*/  LEA R200, R200, 0xc000, 0x1 ;  /* 0x0000c000c8c87811 */ /* 0x000fe200078e08ff */
[----:B------:R-:W-:Y:S01]  /*0ae0*/  IMAD.IADD R208, R208, 0x1, R207 ;  /* 0x00000001d0d07824 */ /* 0x000fe200078e02cf */
[----:B------:R-:W-:Y:S01]  /*0af0*/  STL [R1+0xc], R7 ;  /* 0x00000c0701007387 */ /* 0x000fe20000100800 */
[----:B------:R-:W-:-:S02]  /*0b00*/  IMAD.IADD R221, R221, 0x1, R220 ;  /* 0x00000001dddd7824 */ /* 0x000fc400078e02dc */
[----:B-1----:R-:W-:-:S04]  /*0b10*/  IMAD.IADD R5, R4, 0x1, R7 ;  /* 0x0000000104057824 */ /* 0x002fc800078e0207 */
[--C-:B------:R-:W-:Y:S01]  /*0b20*/  IMAD.IADD R4, R5, 0x1, R2.reuse ;  /* 0x0000000105047824 */ /* 0x100fe200078e0202 */
[----:B------:R-:W-:Y:S01]  /*0b30*/  STL [R1+0x24], R5 ;  /* 0x0000240501007387 */ /* 0x000fe20000100800 */
[C---:B--2---:R-:W-:Y:S02]  /*0b40*/  IADD3 R3, R7.reuse, 0x420, RZ ;  /* 0x0000042007037810 */ /* 0x044fe40007ffe0ff */
[C---:B------:R-:W-:Y:S01]  /*0b50*/  @P1 IADD3 R3, R7.reuse, 0x3e0, RZ ;  /* 0x000003e007031810 */ /* 0x040fe20007ffe0ff */
[----:B---3--:R-:W-:-:S05]  /*0b60*/  IMAD.IADD R0, R7, 0x1, R2 ;  /* 0x0000000107007824 */ /* 0x008fca00078e0202 */
[----:B------:R1:W-:Y:S04]  /*0b70*/  STL [R1+0x10], R0 ;  /* 0x0000100001007387 */ /* 0x0003e80000100800 */
[----:B------:R2:W-:Y:S04]  /*0b80*/  STL [R1+0x3c], R3 ;  /* 0x00003c0301007387 */ /* 0x0005e80000100800 */
[----:B------:R2:W-:Y:S01]  /*0b90*/  STL [R1+0x28], R4 ;  /* 0x0000280401007387 */ /* 0x0005e20000100800 */
[----:B-1----:R-:W-:-:S05]  /*0ba0*/  IMAD.IADD R0, R2, 0x1, R3 ;  /* 0x0000000102007824 */ /* 0x002fca00078e0203 */
[----:B------:R2:W-:Y:S02]  /*0bb0*/  STL [R1+0x38], R0 ;  /* 0x0000380001007387 */ /* 0x0005e40000100800 */
.L_x_216:
[----:B------:R-:W-:Y:S01]  /*0bc0*/  ULDC.64 UR4, c[0x0][0x258] ;  /* 0x0000960000047ab9 */ /* 0x000fe20000000a00 */
[----:B------:R-:W-:Y:S01]  /*0bd0*/  ISETP.NE.U32.AND P1, PT, RZ, c[0x0][0x250], PT ;  /* 0x00009400ff007a0c */ /* 0x000fe20003f25070 */
[----:B------:R-:W-:Y:S02]  /*0be0*/  UISETP.NE.U32.AND UP1, UPT, URZ, UR4, UPT ;  /* 0x000000043f00728c */ /* 0x000fe4000bf25070 */
[----:B------:R-:W-:Y:S01]  /*0bf0*/  ULDC.64 UR6, c[0x0][0x258] ;  /* 0x0000960000067ab9 */ /* 0x000fe20000000a00 */
[----:B------:R-:W-:Y:S01]  /*0c00*/  ISETP.NE.AND.EX P1, PT, RZ, c[0x0][0x254], PT, P1 ;  /* 0x00009500ff007a0c */ /* 0x000fe20003f25310 */
[----:B------:R-:W-:-:S06]  /*0c10*/  UISETP.NE.AND.EX UP1, UPT, URZ, UR5, UPT, UP1 ;  /* 0x000000053f00728c */ /* 0x000fcc000bf25310 */
[----:B------:R-:W-:-:S05]  /*0c20*/  PLOP3.LUT P0, PT, PT, PT, UP1, 0x80, 0x0 ;  /* 0x000000000000781c */ /* 0x000fca0003f0f018 */
[----:B------:R-:W-:Y:S01]  /*0c30*/  @UP1 UMOV UR4, 0x4 ;  /* 0x0000000400041882 */ /* 0x000fe20000000000 */
[----:B-1----:R-:W1:Y:S01]  /*0c40*/  @P1 S2R R5, SR_CTAID.Y ;  /* 0x0000000000051919 */ /* 0x002e620000002600 */
[----:B--2---:R-:W-:-:S06]  /*0c50*/  @P1 IMAD.MOV.U32 R4, RZ, RZ, 0x4 ;  /* 0x00000004ff041424 */ /* 0x004fcc00078e00ff */
[----:B------:R-:W2:Y:S01]  /*0c60*/  @P0 S2R R0, SR_CTAID.Y ;  /* 0x0000000000000919 */ /* 0x000ea20000002600 */
[----:B-1----:R-:W-:-:S06]  /*0c70*/  @P1 IMAD.WIDE R4, R5, R4, c[0x0][0x250] ;  /* 0x0000940005041625 */ /* 0x002fcc00078e0204 */
[----:B------:R-:W3:Y:S01]  /*0c80*/  @P1 LDG.E R4, [R4.64] ;  /* 0x0000002404041981 */ /* 0x000ee2000c1e1900 */
[----:B--2---:R-:W1:Y:S02]  /*0c90*/  @P0 R2UR UR5, R0 ;  /* 0x00000000000503c2 */ /* 0x004e6400000e0000 */
[----:B-1----:R-:W-:-:S06]  /*0ca0*/  @UP1 UIMAD.WIDE UR4, UR5, UR4, UR6 ;  /* 0x00000004050412a5 */ /* 0x002fcc000f8e0206 */
[----:B------:R-:W-:Y:S02]  /*0cb0*/  IMAD.U32 R2, RZ, RZ, UR4 ;  /* 0x00000004ff027e24 */ /* 0x000fe4000f8e00ff */
[----:B------:R-:W-:Y:S01]  /*0cc0*/  IMAD.U32 R3, RZ, RZ, UR5 ;  /* 0x00000005ff037e24 */ /* 0x000fe2000f8e00ff */
[----:B------:R-:W-:Y:S02]  /*0cd0*/  UMOV UR41, URZ ;  /* 0x0000003f00297c82 */ /* 0x000fe40008000000 */
[----:B------:R-:W-:Y:S02]  /*0ce0*/  ULDC.64 UR4, c[0x0][0x268] ;  /* 0x00009a0000047ab9 */ /* 0x000fe40000000a00 */
[----:B------:R-:W2:Y:S01]  /*0cf0*/  @P0 LDG.E R0, [R2.64] ;  /* 0x0000002402000981 */ /* 0x000ea2000c1e1900 */
[----:B------:R-:W-:-:S04]  /*0d00*/  @!UP1 UISETP.NE.U32.AND UP0, UPT, URZ, UR4, UPT ;  /* 0x000000043f00928c */ /* 0x000fc8000bf05070 */
[----:B------:R-:W-:-:S03]  /*0d10*/  @!UP1 UISETP.NE.AND.EX UP0, UPT, URZ, UR5, UPT, UP0 ;  /* 0x000000053f00928c */ /* 0x000fc6000bf05300 */
[----:B------:R-:W-:Y:S02]  /*0d20*/  ULDC.64 UR4, c[0x0][0x218] ;  /* 0x0000860000047ab9 */ /* 0x000fe40000000a00 */
[----:B------:R-:W-:Y:S02]  /*0d30*/  @!UP1 USEL UR5, URZ, UR5, !UP0 ;  /* 0x000000053f059287 */ /* 0x000fe4000c000000 */
[----:B------:R-:W-:Y:S01]  /*0d40*/  USHF.L.U32 UR38, UR29, 0x7, URZ ;  /* 0x000000071d267899 */ /* 0x000fe2000800063f */
[----:B---3--:R-:W1:Y:S08]  /*0d50*/  @P1 R2UR UR41, R4 ;  /* 0x00000000042913c2 */ /* 0x008e7000000e0000 */
[----:B--2---:R-:W1:Y:S02]  /*0d60*/  @P0 R2UR UR39, R0 ;  /* 0x00000000002703c2 */ /* 0x004e6400000e0000 */
[----:B-1----:R-:W-:-:S02]  /*0d70*/  @UP1 UIADD3 UR39, UR39, -UR41, URZ ;  /* 0x8000002927271290 */ /* 0x002fc4000fffe03f */
[----:B------:R-:W-:-:S04]  /*0d80*/  @!UP1 UIADD3 UR39, UR5, UR4, -UR41 ;  /* 0x0000000405279290 */ /* 0x000fc8000fffe829 */
[----:B------:R-:W-:-:S06]  /*0d90*/  UISETP.GE.AND UP0, UPT, UR38, UR39, UPT ;  /* 0x000000272600728c */ /* 0x000fcc000bf06270 */
[----:B------:R-:W-:-:S13]  /*0da0*/  PLOP3.LUT P0, PT, PT, PT, UP0, 0x80, 0x0 ;  /* 0x000000000000781c */ /* 0x000fda0003f0f008 */
[----:B-----5:R-:W-:Y:S05]  /*0db0*/  @P0 BRA `(.L_x_208) ;  /* 0x000068b000000947 */ /* 0x020fea0003800000 */
[----:B------:R-:W-:Y:S01]  /*0dc0*/  IABS R4, c[0x0][0x1c8] ;  /* 0x0000720000047a13 */ /* 0x000fe20000000000 */
[----:B------:R-:W1:Y:S01]  /*0dd0*/  S2R R5, SR_CTAID.Z ;  /* 0x0000000000057919 */ /* 0x000e620000002700 */
[----:B------:R-:W2:Y:S01]  /*0de0*/  S2UR UR42, SR_CTAID.Z ;  /* 0x00000000002a79c3 */ /* 0x000ea20000002700 */
[----:B------:R-:W-:Y:S01]  /*0df0*/  ULDC UR10, c[0x0][0x1c8] ;  /* 0x00007200000a7ab9 */ /* 0x000fe20000000800 */
[----:B------:R-:W3:Y:S01]  /*0e00*/  I2F.RP R2, R4 ;  /* 0x0000000400027306 */ /* 0x000ee20000209400 */
[----:B------:R-:W-:Y:S01]  /*0e10*/  ULDC UR11, c[0x0][0x214] ;  /* 0x00008500000b7ab9 */ /* 0x000fe20000000800 */
[----:B------:R-:W-:Y:S01]  /*0e20*/  ISETP.NE.AND P2, PT, RZ, c[0x0][0x1c8], PT ;  /* 0x00007200ff007a0c */ /* 0x000fe20003f45270 */
[----:B------:R-:W-:Y:S02]  /*0e30*/  ULDC.U8 UR6, c[0x0][0x328] ;  /* 0x0000ca0000067ab9 */ /* 0x000fe40000000000 */
[----:B------:R-:W-:Y:S01]  /*0e40*/  UIADD3 UR11, UR11, 0x3f, URZ ;  /* 0x0000003f0b0b7890 */ /* 0x000fe2000fffe03f */
[----:B------:R-:W4:Y:S01]  /*0e50*/  S2UR UR43, SR_CTAID.Y ;  /* 0x00000000002b79c3 */ /* 0x000f220000002600 */
[----:B------:R-:W-:-:S02]  /*0e60*/  ULDC.64 UR4, c[0x0][0x240] ;  /* 0x0000900000047ab9 */ /* 0x000fc40000000a00 */
[----:B------:R-:W-:Y:S02]  /*0e70*/  UISETP.NE.AND UP0, UPT, UR6, URZ, UPT ;  /* 0x0000003f0600728c */ /* 0x000fe4000bf05270 */
[----:B------:R-:W-:Y:S02]  /*0e80*/  UISETP.NE.U32.AND UP1, UPT, URZ, UR4, UPT ;  /* 0x000000043f00728c */ /* 0x000fe4000bf25070 */
[----:B------:R-:W-:Y:S02]  /*0e90*/  USHF.R.S32.HI UR47, URZ, 0x1f, UR11 ;  /* 0x0000001f3f2f7899 */ /* 0x000fe4000801140b */
[----:B------:R-:W-:Y:S01]  /*0ea0*/  UISETP.NE.AND.EX UP1, UPT, URZ, UR5, UPT, UP1 ;  /* 0x000000053f00728c */ /* 0x000fe2000bf25310 */
[----:B---3--:R-:W3:Y:S01]  /*0eb0*/  MUFU.RCP R2, R2 ;  /* 0x0000000200027308 */ /* 0x008ee20000001000 */
[----:B------:R-:W-:Y:S02]  /*0ec0*/  ULEA.HI UR47, UR47, UR11, URZ, 0x6 ;  /* 0x0000000b2f2f7291 */ /* 0x000fe4000f8f303f */
[----:B------:R-:W-:Y:S01]  /*0ed0*/  ULDC UR4, c[0x0][0x214] ;  /* 0x0000850000047ab9 */ /* 0x000fe20000000800 */
[----:B-1----:R-:W-:Y:S01]  /*0ee0*/  IABS R5, R5 ;  /* 0x0000000500057213 */ /* 0x002fe20000000000 */
[----:B--2---:R-:W-:-:S02]  /*0ef0*/  ULOP3.LUT UR10, UR42, UR10, URZ, 0x3c, !UPT ;  /* 0x0000000a2a0a7292 */ /* 0x004fc4000f8e3c3f */
[----:B------:R-:W-:Y:S02]  /*0f00*/  ULDC UR8, c[0x0][0x22c] ;  /* 0x00008b0000087ab9 */ /* 0x000fe40000000800 */
[----:B------:R-:W-:Y:S02]  /*0f10*/  ULDC UR5, c[0x0][0x1c0] ;  /* 0x0000700000057ab9 */ /* 0x000fe40000000800 */
[----:B------:R-:W-:Y:S01]  /*0f20*/  ISETP.LE.AND P1, PT, RZ, UR10, PT ;  /* 0x0000000aff007c0c */ /* 0x000fe2000bf23270 */
[----:B------:R-:W-:Y:S02]  /*0f30*/  UIMAD UR8, UR42, UR8, URZ ;  /* 0x000000082a0872a4 */ /* 0x000fe4000f8e023f */
[----:B----4-:R-:W-:Y:S01]  /*0f40*/  UIMAD.WIDE UR52, UR43, 0x80, URZ ;  /* 0x000000802b3478a5 */ /* 0x010fe2000f8e023f */
[----:B---3--:R-:W-:Y:S01]  /*0f50*/  IADD3 R2, R2, 0xffffffe, RZ ;  /* 0x0ffffffe02027810 */ /* 0x008fe20007ffe0ff */
[----:B------:R-:W-:Y:S02]  /*0f60*/  @UP0 UIMAD UR6, UR43, UR4, URZ ;  /* 0x000000042b0602a4 */ /* 0x000fe4000f8e023f */
[----:B------:R-:W-:Y:S01]  /*0f70*/  USEL UR50, UR52, URZ, UP1 ;  /* 0x0000003f34327287 */ /* 0x000fe20008800000 */
[----:B------:R-:W1:Y:S01]  /*0f80*/  F2I.FTZ.U32.TRUNC.NTZ R3, R2 ;  /* 0x0000000200037305 */ /* 0x000e62000021f000 */
[----:B------:R-:W-:-:S02]  /*0f90*/  ULOP3.LUT UR52, UR47, 0xffffffc0, URZ, 0xc0, !UPT ;  /* 0xffffffc02f347892 */ /* 0x000fc4000f8ec03f */
[----:B------:R-:W-:Y:S02]  /*0fa0*/  @!UP0 UIMAD UR5, UR43, UR5, UR42 ;  /* 0x000000052b0582a4 */ /* 0x000fe4000f8e022a */
[----:B------:R-:W-:Y:S02]  /*0fb0*/  UIADD3 UR52, UR52, -0x40, URZ ;  /* 0xffffffc034347890 */ /* 0x000fe4000fffe03f */
[----:B------:R-:W-:Y:S02]  /*0fc0*/  ULDC.U8 UR7, c[0x0][0x3d0] ;  /* 0x0000f40000077ab9 */ /* 0x000fe40000000000 */
[----:B------:R-:W-:Y:S02]  /*0fd0*/  ULDC UR46, c[0x0][0x234] ;  /* 0x00008d00002e7ab9 */ /* 0x000fe40000000800 */
[----:B------:R-:W-:Y:S02]  /*0fe0*/  ULDC UR51, c[0x0][0x1c0] ;  /* 0x0000700000337ab9 */ /* 0x000fe40000000800 */
[----:B------:R-:W-:-:S02]  /*0ff0*/  USEL UR48, UR53, URZ, UP1 ;  /* 0x0000003f35307287 */ /* 0x000fc40008800000 */
[----:B------:R-:W-:Y:S01]  /*1000*/  @UP0 UIMAD UR46, UR42, UR46, UR6 ;  /* 0x0000002e2a2e02a4 */ /* 0x000fe2000f8e0206 */
[--C-:B-1----:R-:W-:Y:S01]  /*1010*/  IMAD.MOV R0, RZ, RZ, -R3.reuse ;  /* 0x000000ffff007224 */ /* 0x102fe200078e0a03 */
[----:B------:R-:W-:Y:S01]  /*1020*/  USHF.R.S32.HI UR9, URZ, 0x1f, UR41 ;  /* 0x0000001f3f097899 */ /* 0x000fe20008011429 */
[----:B------:R-:W-:Y:S01]  /*1030*/  IMAD.MOV.U32 R2, RZ, RZ, RZ ;  /* 0x000000ffff027224 */ /* 0x000fe200078e00ff */
[----:B------:R-:W-:Y:S01]  /*1040*/  USHF.R.S32.HI UR40, URZ, 0x1f, UR38 ;  /* 0x0000001f3f287899 */ /* 0x000fe20008011426 */
[----:B------:R-:W-:Y:S01]  /*1050*/  IMAD R0, R0, R4, RZ ;  /* 0x0000000400007224 */ /* 0x000fe200078e02ff */
[----:B------:R-:W-:Y:S02]  /*1060*/  USHF.R.S32.HI UR49, URZ, 0x1f, UR43 ;  /* 0x0000001f3f317899 */ /* 0x000fe4000801142b */
[----:B------:R-:W-:Y:S01]  /*1070*/  USHF.R.S32.HI UR44, URZ, 0x1f, UR42 ;  /* 0x0000001f3f2c7899 */ /* 0x000fe2000801142a */
[----:B------:R-:W-:Y:S01]  /*1080*/  IMAD.HI.U32 R0, R3, R0, R2 ;  /* 0x0000000003007227 */ /* 0x000fe200078e0002 */
[----:B------:R-:W-:-:S02]  /*1090*/  USHF.R.S32.HI UR51, URZ, 0x1f, UR51 ;  /* 0x0000001f3f337899 */ /* 0x000fc40008011433 */
[----:B------:R-:W-:Y:S01]  /*10a0*/  USHF.R.S32.HI UR54, URZ, 0x1f, UR8 ;  /* 0x0000001f3f367899 */ /* 0x000fe20008011408 */
[----:B------:R-:W-:Y:S01]  /*10b0*/  IMAD.MOV.U32 R3, RZ, RZ, R5 ;  /* 0x000000ffff037224 */ /* 0x000fe200078e0005 */
[----:B------:R-:W-:Y:S02]  /*10c0*/  USHF.R.S32.HI UR47, URZ, 0x6, UR47 ;  /* 0x000000063f2f7899 */ /* 0x000fe4000801142f */
[----:B------:R-:W-:Y:S01]  /*10d0*/  @!UP0 UIMAD UR46, UR5, UR4, URZ ;  /* 0x00000004052e82a4 */ /* 0x000fe2000f8e023f */
[----:B------:R-:W-:Y:S01]  /*10e0*/  IMAD.HI.U32 R0, R0, R3, RZ ;  /* 0x0000000300007227 */ /* 0x000fe200078e00ff */
[----:B------:R-:W-:-:S03]  /*10f0*/  USHF.R.S32.HI UR53, URZ, 0x1f, UR52 ;  /* 0x0000001f3f357899 */ /* 0x000fc60008011434 */
[----:B------:R-:W-:-:S04]  /*1100*/  IMAD.MOV R2, RZ, RZ, -R0 ;  /* 0x000000ffff027224 */ /* 0x000fc800078e0a00 */
[C---:B------:R-:W-:Y:S02]  /*1110*/  IMAD R2, R4.reuse, R2, R3 ;  /* 0x0000000204027224 */ /* 0x040fe400078e0203 */
[----:B------:R-:W1:Y:S03]  /*1120*/  S2R R3, SR_CTAID.X ;  /* 0x0000000000037919 */ /* 0x000e660000002500 */
[----:B------:R-:W-:-:S13]  /*1130*/  ISETP.GT.U32.AND P3, PT, R4, R2, PT ;  /* 0x000000020400720c */ /* 0x000fda0003f64070 */
[----:B------:R-:W-:Y:S01]  /*1140*/  @!P3 IMAD.IADD R2, R2, 0x1, -R4 ;  /* 0x000000010202b824 */ /* 0x000fe200078e0a04 */
[----:B------:R-:W-:Y:S02]  /*1150*/  @!P3 IADD3 R0, R0, 0x1, RZ ;  /* 0x000000010000b810 */ /* 0x000fe40007ffe0ff */
[----:B------:R-:W-:Y:S02]  /*1160*/  ISETP.NE.AND P3, PT, RZ, UR7, PT ;  /* 0x00000007ff007c0c */ /* 0x000fe4000bf65270 */
[----:B------:R-:W-:Y:S01]  /*1170*/  ISETP.GE.U32.AND P0, PT, R2, R4, PT ;  /* 0x000000040200720c */ /* 0x000fe20003f06070 */
[----:B-1----:R-:W-:-:S04]  /*1180*/  IMAD.WIDE.U32 R10, R3, c[0x0][0x3d8], RZ ;  /* 0x0000f600030a7a25 */ /* 0x002fc800078e00ff */
[----:B------:R-:W-:Y:S01]  /*1190*/  IMAD R2, R3, c[0x0][0x3dc], R11 ;  /* 0x0000f70003027a24 */ /* 0x000fe200078e020b */
[----:B------:R-:W-:-:S04]  /*11a0*/  SEL R10, R10, RZ, P3 ;  /* 0x000000ff0a0a7207 */ /* 0x000fc80001800000 */
[----:B------:R-:W-:-:S03]  /*11b0*/  SEL R19, R2, RZ, P3 ;  /* 0x000000ff02137207 */ /* 0x000fc60001800000 */
[----:B------:R-:W-:Y:S02]  /*11c0*/  @P0 IADD3 R0, R0, 0x1, RZ ;  /* 0x0000000100000810 */ /* 0x000fe40007ffe0ff */
[----:B------:R-:W-:-:S03]  /*11d0*/  PLOP3.LUT P0, PT, PT, PT, UP0, 0x80, 0x0 ;  /* 0x000000000000781c */ /* 0x000fc60003f0f008 */
[----:B------:R-:W-:Y:S01]  /*11e0*/  @!P1 IMAD.MOV R0, RZ, RZ, -R0 ;  /* 0x000000ffff009224 */ /* 0x000fe200078e0a00 */
[----:B------:R-:W-:-:S04]  /*11f0*/  @!P2 LOP3.LUT R0, RZ, c[0x0][0x1c8], RZ, 0x33, !PT ;  /* 0x00007200ff00aa12 */ /* 0x000fc800078e33ff */
[----:B------:R-:W-:-:S05]  /*1200*/  SHF.R.S32.HI R18, RZ, 0x1f, R0 ;  /* 0x0000001fff127819 */ /* 0x000fca0000011400 */
[----:B------:R-:W-:Y:S05]  /*1210*/  @!P0 BRA `(.L_x_209) ;  /* 0x0000003000008947 */ /* 0x000fea0003800000 */
[----:B------:R-:W-:-:S04]  /*1220*/  UIMAD UR45, UR27, UR43, URZ ;  /* 0x0000002b1b2d72a4 */ /* 0x000fc8000f8e023f */
[----:B------:R-:W-:Y:S01]  /*1230*/  UIMAD UR45, UR28, UR42, UR45 ;  /* 0x0000002a1c2d72a4 */ /* 0x000fe2000f8e022d */
[----:B------:R-:W-:Y:S05]  /*1240*/  BRA `(.L_x_210) ;  /* 0x0000002000007947 */ /* 0x000fea0003800000 */
.L_x_209:
[----:B------:R-:W-:-:S04]  /*1250*/  UIMAD UR45, UR43, UR18, UR42 ;  /* 0x000000122b2d72a4 */ /* 0x000fc8000f8e022a */
[----:B------:R-:W-:Y:S02]  /*1260*/  UIMAD UR45, UR45, UR17, URZ ;  /* 0x000000112d2d72a4 */ /* 0x000fe4000f8e023f */
.L_x_210:
[----:B------:R-:W2:Y:S04]  /*1270*/  LDL.64 R2, [R1+0x30] ;  /* 0x0000300001027983 */ /* 0x000ea80000100a00 */
[----:B------:R1:W2:Y:S01]  /*1280*/  LDL.64 R14, [R1+0x30] ;  /* 0x00003000010e7983 */ /* 0x0002a20000100a00 */
[----:B------:R-:W-:Y:S01]  /*1290*/  UIADD3 UR41, UP0, UR38, UR41, URZ ;  /* 0x0000002926297290 */ /* 0x000fe2000ff1e03f */
[----:B------:R-:W-:Y:S01]  /*12a0*/  IMAD.U32 R16, RZ, RZ, UR8 ;  /* 0x00000008ff107e24 */ /* 0x000fe2000f8e00ff */
[----:B------:R-:W-:Y:S01]  /*12b0*/  ULDC.64 UR10, c[0x0][0x198] ;  /* 0x00006600000a7ab9 */ /* 0x000fe20000000a00 */
[----:B------:R-:W3:Y:S01]  /*12c0*/  S2R R22, SR_TID.X ;  /* 0x0000000000167919 */ /* 0x000ee20000002100 */
[----:B------:R-:W-:Y:S01]  /*12d0*/  UIADD3.X UR40, UR9, UR40, URZ, UP0, !UPT ;  /* 0x0000002809287290 */ /* 0x000fe200087fe43f */
[----:B------:R-:W-:Y:S01]  /*12e0*/  IMAD.U32 R17, RZ, RZ, UR54 ;  /* 0x00000036ff117e24 */ /* 0x000fe2000f8e00ff */
[----:B------:R-:W-:Y:S01]  /*12f0*/  ULDC.64 UR4, c[0x0][0x368] ;  /* 0x0000da0000047ab9 */ /* 0x000fe20000000a00 */
[----:B------:R-:W4:Y:S01]  /*1300*/  S2R R23, SR_CTAID.Y ;  /* 0x0000000000177919 */ /* 0x000f220000002600 */
[----:B------:R-:W-:Y:S01]  /*1310*/  UIMAD UR9, UR40, UR10, URZ ;  /* 0x0000000a280972a4 */ /* 0x000fe2000f8e023f */
[----:B------:R-:W-:Y:S01]  /*1320*/  IMAD.U32 R4, RZ, RZ, UR41 ;  /* 0x00000029ff047e24 */ /* 0x000fe2000f8e00ff */
[----:B------:R-:W-:-:S02]  /*1330*/  UIMAD UR4, UR49, UR4, URZ ;  /* 0x00000004310472a4 */ /* 0x000fc4000f8e023f */
[----:B------:R-:W-:Y:S02]  /*1340*/  UIMAD UR9, UR41, UR11, UR9 ;  /* 0x0000000b290972a4 */ /* 0x000fe4000f8e0209 */
[----:B------:R-:W-:Y:S02]  /*1350*/  UIMAD UR5, UR43, UR5, UR4 ;  /* 0x000000052b0572a4 */ /* 0x000fe4000f8e0204 */
[----:B------:R-:W-:Y:S02]  /*1360*/  ULDC.64 UR6, c[0x0][0x1a0] ;  /* 0x0000680000067ab9 */ /* 0x000fe40000000a00 */
[----:B------:R-:W-:-:S04]  /*1370*/  UIMAD UR4, UR40, UR6, URZ ;  /* 0x00000006280472a4 */ /* 0x000fc8000f8e023f */
[----:B------:R-:W-:Y:S01]  /*1380*/  UIMAD UR4, UR41, UR7, UR4 ;  /* 0x00000007290472a4 */ /* 0x000fe2000f8e0204 */
[----:B---3--:R-:W-:-:S04]  /*1390*/  SHF.R.S32.HI R21, RZ, 0x1f, R22 ;  /* 0x0000001fff157819 */ /* 0x008fc80000011416 */
[CC--:B------:R-:W-:Y:S02]  /*13a0*/  LEA.HI R9, R21.reuse, R22.reuse, RZ, 0x5 ;  /* 0x0000001615097211 */ /* 0x0c0fe400078f28ff */
[----:B------:R-:W-:Y:S02]  /*13b0*/  LEA.HI R12, R21, R22, RZ, 0x3 ;  /* 0x00000016150c7211 */ /* 0x000fe400078f18ff */
[----:B------:R-:W-:Y:S02]  /*13c0*/  LOP3.LUT R8, R9, 0xffffffe0, RZ, 0xc0, !PT ;  /* 0xffffffe009087812 */ /* 0x000fe400078ec0ff */
[----:B------:R-:W-:Y:S02]  /*13d0*/  SHF.R.S32.HI R9, RZ, 0x5, R9 ;  /* 0x00000005ff097819 */ /* 0x000fe40000011409 */
[----:B------:R-:W-:Y:S01]  /*13e0*/  SHF.R.S32.HI R12, RZ, 0x3, R12 ;  /* 0x00000003ff0c7819 */ /* 0x000fe2000001140c */
[----:B------:R-:W-:-:S03]  /*13f0*/  IMAD.IADD R8, R22, 0x1, -R8 ;  /* 0x0000000116087824 */ /* 0x000fc600078e0a08 */
[----:B------:R-:W-:Y:S01]  /*1400*/  SHF.R.S32.HI R20, RZ, 0x1f, R12 ;  /* 0x0000001fff147819 */ /* 0x000fe2000001140c */
[----:B------:R-:W-:-:S05]  /*1410*/  IMAD R8, R9, UR26, R8 ;  /* 0x0000001a09087c24 */ /* 0x000fca000f8e0208 */
[----:B------:R-:W-:Y:S02]  /*1420*/  IADD3 R16, P1, P0, R8, UR25, R16 ;  /* 0x0000001908107c10 */ /* 0x000fe4000f83e010 */
[----:B------:R-:W-:Y:S02]  /*1430*/  SHF.R.S32.HI R9, RZ, 0x1f, R8 ;  /* 0x0000001fff097819 */ /* 0x000fe40000011408 */
[----:B------:R-:W-:Y:S02]  /*1440*/  IADD3 R8, P2, R12, UR52, RZ ;  /* 0x000000340c087c10 */ /* 0x000fe4000ff5e0ff */
[----:B------:R-:W-:Y:S02]  /*1450*/  IADD3.X R17, R9, UR24, R17, P1, P0 ;  /* 0x0000001809117c10 */ /* 0x000fe40008fe0411 */
[----:B------:R-:W-:Y:S02]  /*1460*/  IADD3.X R9, R20, UR53, RZ, P2, !PT ;  /* 0x0000003514097c10 */ /* 0x000fe400097fe4ff */
[----:B------:R-:W-:-:S03]  /*1470*/  IADD3 R16, P0, R16, R10, RZ ;  /* 0x0000000a10107210 */ /* 0x000fc60007f1e0ff */
[C---:B------:R-:W-:Y:S02]  /*1480*/  IMAD R13, R9.reuse, c[0x0][0x190], RZ ;  /* 0x00006400090d7a24 */ /* 0x040fe400078e02ff */
[----:B------:R-:W-:-:S04]  /*1490*/  IMAD R9, R9, c[0x0][0x370], RZ ;  /* 0x0000dc0009097a24 */ /* 0x000fc800078e02ff */
[----:B------:R-:W-:Y:S01]  /*14a0*/  IMAD R9, R8, c[0x0][0x374], R9 ;  /* 0x0000dd0008097a24 */ /* 0x000fe200078e0209 */
[----:B------:R-:W-:Y:S01]  /*14b0*/  UIMAD UR51, UR51, UR15, UR23 ;  /* 0x0000000f333372a4 */ /* 0x000fe2000f8e0217 */
[----:B------:R-:W-:Y:S01]  /*14c0*/  @P3 BAR.SYNC.DEFER_BLOCKING 0x0 ;  /* 0x0000000000003b1d */ /* 0x000fe20000010000 */
[----:B--2---:R-:W-:Y:S02]  /*14d0*/  IMAD.MOV.U32 R14, RZ, RZ, R2 ;  /* 0x000000ffff0e7224 */ /* 0x004fe400078e0002 */
[----:B------:R-:W-:-:S03]  /*14e0*/  IMAD.U32 R2, RZ, RZ, UR41 ;  /* 0x00000029ff027e24 */ /* 0x000fc6000f8e00ff */
[----:B------:R-:W-:-:S05]  /*14f0*/  SHF.R.S32.HI R15, RZ, 0x1f, R14 ;  /* 0x0000001fff0f7819 */ /* 0x000fca000001140e */
[----:B------:R2:W-:Y:S01]  /*1500*/  STL [R1+0x34], R15 ;  /* 0x0000340f01007387 */ /* 0x0005e20000100800 */
[----:B------:R-:W-:-:S03]  /*1510*/  IMAD.WIDE.U32 R4, R4, c[0x0][0x198], R14 ;  /* 0x0000660004047a25 */ /* 0x000fc600078e000e */
[----:B------:R-:W3:Y:S01]  /*1520*/  LDL R24, [R1] ;  /* 0x0000000001187983 */ /* 0x000ee20000100800 */
[----:B----4-:R-:W-:Y:S01]  /*1530*/  IMAD.WIDE.U32 R6, R23, c[0x0][0x368], R14 ;  /* 0x0000da0017067a25 */ /* 0x010fe200078e000e */
[----:B------:R-:W-:Y:S01]  /*1540*/  IADD3 R5, R5, UR9, RZ ;  /* 0x0000000905057c10 */ /* 0x000fe2000fffe0ff */
[----:B------:R-:W-:Y:S02]  /*1550*/  ULDC.64 UR8, c[0x0][0x180] ;  /* 0x0000600000087ab9 */ /* 0x000fe40000000a00 */
[----:B------:R-:W-:Y:S01]  /*1560*/  UIMAD UR8, UR49, UR8, URZ ;  /* 0x00000008310872a4 */ /* 0x000fe2000f8e023f */
[----:B------:R-:W-:Y:S01]  /*1570*/  IADD3 R7, R7, UR5, RZ ;  /* 0x0000000507077c10 */ /* 0x000fe2000fffe0ff */
[----:B------:R-:W-:Y:S02]  /*1580*/  IMAD.WIDE.U32 R4, R23, c[0x0][0x180], R4 ;  /* 0x0000600017047a25 */ /* 0x000fe400078e0004 */
[----:B------:R-:W-:Y:S02]  /*1590*/  UIMAD UR8, UR43, UR9, UR8 ;  /* 0x000000092b0872a4 */ /* 0x000fe4000f8e0208 */
[----:B------:R-:W-:-:S04]  /*15a0*/  IMAD.WIDE.U32 R10, R8, c[0x0][0x370], R6 ;  /* 0x0000dc00080a7a25 */ /* 0x000fc800078e0006 */
[----:B------:R-:W-:Y:S01]  /*15b0*/  IMAD.IADD R9, R11, 0x1, R9 ;  /* 0x000000010b097824 */ /* 0x000fe200078e0209 */
[----:B------:R-:W-:Y:S01]  /*15c0*/  IADD3 R5, R5, UR8, RZ ;  /* 0x0000000805057c10 */ /* 0x000fe2000fffe0ff */
[----:B------:R-:W-:Y:S02]  /*15d0*/  IMAD R11, R18, c[0x0][0x1b0], RZ ;  /* 0x00006c00120b7a24 */ /* 0x000fe400078e02ff */
[----:B------:R-:W-:Y:S02]  /*15e0*/  IMAD R6, R8, c[0x0][0x194], R13 ;  /* 0x0000650008067a24 */ /* 0x000fe400078e020d */
[C---:B------:R-:W-:Y:S02]  /*15f0*/  IMAD R13, R0.reuse, c[0x0][0x1b4], R11 ;  /* 0x00006d00000d7a24 */ /* 0x040fe400078e020b */
[----:B------:R-:W-:-:S04]  /*1600*/  IMAD.WIDE.U32 R4, R0, c[0x0][0x1b0], R4 ;  /* 0x00006c0000047a25 */ /* 0x000fc800078e0004 */
[----:B------:R-:W-:Y:S02]  /*1610*/  IMAD.IADD R5, R5, 0x1, R13 ;  /* 0x0000000105057824 */ /* 0x000fe400078e020d */
[----:B------:R-:W4:Y:S01]  /*1620*/  LDL R13, [R1+0x2c] ;  /* 0x00002c00010d7983 */ /* 0x000f220000100800 */
[----:B------:R-:W-:-:S04]  /*1630*/  IMAD.WIDE.U32 R2, R2, c[0x0][0x1a0], R14 ;  /* 0x0000680002027a25 */ /* 0x000fc800078e000e */
[----:B--2---:R-:W-:Y:S01]  /*1640*/  IMAD.WIDE.U32 R14, R8, c[0x0][0x190], R14 ;  /* 0x00006400080e7a25 */ /* 0x004fe200078e000e */
[----:B------:R-:W-:Y:S01]  /*1650*/  IADD3 R3, R3, UR4, RZ ;  /* 0x0000000403037c10 */ /* 0x000fe2000fffe0ff */
[----:B------:R-:W-:Y:S02]  /*1660*/  ULDC.64 UR4, c[0x0][0x188] ;  /* 0x0000620000047ab9 */ /* 0x000fe40000000a00 */
[----:B------:R-:W-:Y:S01]  /*1670*/  IMAD.IADD R7, R15, 0x1, R6 ;  /* 0x000000010f077824 */ /* 0x000fe200078e0206 */
[----:B------:R-:W-:Y:S01]  /*1680*/  UIMAD UR4, UR49, UR4, URZ ;  /* 0x00000004310472a4 */ /* 0x000fe2000f8e023f */
[----:B------:R-:W2:Y:S01]  /*1690*/  S2R R15, SR_CTAID.Z ;  /* 0x00000000000f7919 */ /* 0x000ea20000002700 */
[----:B------:R-:W-:Y:S02]  /*16a0*/  IMAD.WIDE.U32 R2, R23, c[0x0][0x188], R2 ;  /* 0x0000620017027a25 */ /* 0x000fe400078e0002 */
[----:B------:R-:W-:-:S06]  /*16b0*/  UIMAD UR4, UR43, UR5, UR4 ;  /* 0x000000052b0472a4 */ /* 0x000fcc000f8e0204 */
[----:B------:R-:W-:Y:S01]  /*16c0*/  IADD3 R3, R3, UR4, RZ ;  /* 0x0000000403037c10 */ /* 0x000fe2000fffe0ff */
[----:B------:R-:W-:Y:S02]  /*16d0*/  ULDC.64 UR4, c[0x0][0x378] ;  /* 0x0000de0000047ab9 */ /* 0x000fe40000000a00 */
[----:B------:R-:W-:Y:S01]  /*16e0*/  UIMAD UR4, UR44, UR4, URZ ;  /* 0x000000042c0472a4 */ /* 0x000fe2000f8e023f */
[----:B------:R-:W-:Y:S01]  /*16f0*/  IMAD.MOV.U32 R8, RZ, RZ, R10 ;  /* 0x000000ffff087224 */ /* 0x000fe200078e000a */
[----:B------:R-:W-:Y:S02]  /*1700*/  UIMAD.WIDE UR54, UR43, UR16, UR52 ;  /* 0x000000102b3672a5 */ /* 0x000fe4000f8e0234 */
[----:B------:R-:W-:-:S03]  /*1710*/  UIMAD UR8, UR42, UR5, UR4 ;  /* 0x000000052a0872a4 */ /* 0x000fc6000f8e0204 */
[----:B------:R-:W-:Y:S01]  /*1720*/  ULDC.64 UR4, c[0x0][0x178] ;  /* 0x00005e0000047ab9 */ /* 0x000fe20000000a00 */
[----:B------:R-:W-:Y:S01]  /*1730*/  IMAD.MOV.U32 R6, RZ, RZ, R14 ;  /* 0x000000ffff067224 */ /* 0x000fe200078e000e */
[----:B------:R-:W-:Y:S01]  /*1740*/  UIADD3 UR50, UP0, UR54, UR50, URZ ;  /* 0x0000003236327290 */ /* 0x000fe2000ff1e03f */
[----:B------:R-:W-:Y:S01]  /*1750*/  IMAD R10, R18, c[0x0][0x1b8], RZ ;  /* 0x00006e00120a7a24 */ /* 0x000fe200078e02ff */
[----:B------:R-:W-:Y:S01]  /*1760*/  UIADD3 UR51, UR35, UR51, URZ ;  /* 0x0000003323337290 */ /* 0x000fe2000fffe03f */
[----:B--2---:R-:W-:Y:S01]  /*1770*/  IMAD.WIDE.U32 R8, R15, c[0x0][0x378], R8 ;  /* 0x0000de000f087a25 */ /* 0x004fe200078e0008 */
[----:B------:R-:W-:Y:S02]  /*1780*/  UIMAD UR4, UR49, UR4, URZ ;  /* 0x00000004310472a4 */ /* 0x000fe4000f8e023f */
[----:B------:R-:W-:Y:S01]  /*1790*/  UIADD3.X UR48, UR55, UR48, URZ, UP0, !UPT ;  /* 0x0000003037307290 */ /* 0x000fe200087fe43f */
[----:B------:R-:W-:Y:S01]  /*17a0*/  IMAD.X R17, R17, 0x1, R19, P0 ;  /* 0x0000000111117824 */ /* 0x000fe200000e0613 */
[----:B------:R-:W-:Y:S01]  /*17b0*/  UIMAD UR51, UR51, UR50, URZ ;  /* 0x00000032333372a4 */ /* 0x000fe2000f8e023f */
[----:B------:R-:W-:Y:S01]  /*17c0*/  IMAD.U32 R18, RZ, RZ, UR34 ;  /* 0x00000022ff127e24 */ /* 0x000fe2000f8e00ff */
[----:B------:R-:W-:Y:S01]  /*17d0*/  UIMAD UR43, UR43, UR5, UR4 ;  /* 0x000000052b2b72a4 */ /* 0x000fe2000f8e0204 */
[----:B------:R-:W-:Y:S01]  /*17e0*/  IMAD R14, R0, c[0x0][0x1bc], R10 ;  /* 0x00006f00000e7a24 */ /* 0x000fe200078e020a */
[----:B------:R-:W-:Y:S01]  /*17f0*/  LEA R218, P1, R8, c[0x0][0x330], 0x1 ;  /* 0x0000cc0008da7a11 */ /* 0x000fe200078208ff */
[----:B------:R-:W-:Y:S01]  /*1800*/  IMAD.WIDE.U32 R2, R0, c[0x0][0x1b8], R2 ;  /* 0x00006e0000027a25 */ /* 0x000fe200078e0002 */
[----:B------:R-:W-:-:S03]  /*1810*/  IADD3 R0, R9, UR8, RZ ;  /* 0x0000000809007c10 */ /* 0x000fc6000fffe0ff */
[----:B------:R-:W-:Y:S01]  /*1820*/  IMAD.WIDE.U32 R6, R23, c[0x0][0x178], R6 ;  /* 0x00005e0017067a25 */ /* 0x000fe200078e0006 */
[----:B------:R-:W-:Y:S02]  /*1830*/  UIMAD UR48, UR48, UR34, UR51 ;  /* 0x00000022303072a4 */ /* 0x000fe4000f8e0233 */
[----:B------:R-:W-:Y:S01]  /*1840*/  ULDC.64 UR4, c[0x0][0x1a8] ;  /* 0x00006a0000047ab9 */ /* 0x000fe20000000a00 */
[----:B------:R-:W-:Y:S01]  /*1850*/  IMAD.WIDE.U32 R10, R18, UR50, R16 ;  /* 0x00000032120a7c25 */ /* 0x000fe2000f8e0010 */
[----:B------:R-:W-:Y:S01]  /*1860*/  UIADD3 UR8, UR47, -0x1, URZ ;  /* 0xffffffff2f087890 */ /* 0x000fe2000fffe03f */
[----:B------:R-:W-:Y:S01]  /*1870*/  LEA.HI.X R219, R8, c[0x0][0x334], R0, 0x1, P1 ;  /* 0x0000cd0008db7a11 */ /* 0x000fe200008f0c00 */
[----:B------:R-:W-:Y:S01]  /*1880*/  UIMAD UR4, UR44, UR4, URZ ;  /* 0x000000042c0472a4 */ /* 0x000fe2000f8e023f */
[----:B------:R-:W-:Y:S01]  /*1890*/  IADD3 R7, R7, UR43, RZ ;  /* 0x0000002b07077c10 */ /* 0x000fe2000fffe0ff */
[----:B------:R-:W-:Y:S02]  /*18a0*/  IMAD.IADD R3, R3, 0x1, R14 ;  /* 0x0000000103037824 */ /* 0x000fe400078e020e */
[----:B------:R-:W-:Y:S01]  /*18b0*/  IMAD R0, R20, c[0x0][0x1a0], RZ ;  /* 0x0000680014007a24 */ /* 0x000fe200078e02ff */
[----:B------:R-:W-:Y:S01]  /*18c0*/  ULEA.HI UR9, UR8, UR8, URZ, 0x1 ;  /* 0x0000000808097291 */ /* 0x000fe2000f8f083f */
[----:B------:R-:W-:Y:S01]  /*18d0*/  IADD3 R9, R11, UR48, RZ ;  /* 0x000000300b097c10 */ /* 0x000fe2000fffe0ff */
[----:B------:R-:W-:Y:S01]  /*18e0*/  UIMAD UR4, UR42, UR5, UR4 ;  /* 0x000000052a0472a4 */ /* 0x000fe2000f8e0204 */
[----:B------:R-:W-:Y:S01]  /*18f0*/  LEA R214, P0, R10, c[0x0][0x350], 0x2 ;  /* 0x0000d4000ad67a11 */ /* 0x000fe200078010ff */
[----:B------:R-:W-:-:S02]  /*1900*/  IMAD R8, R20, c[0x0][0x198], RZ ;  /* 0x0000660014087a24 */ /* 0x000fc400078e02ff */
[C---:B------:R-:W-:Y:S02]  /*1910*/  IMAD R0, R12.reuse, c[0x0][0x1a4], R0 ;  /* 0x000069000c007a24 */ /* 0x040fe400078e0200 */
[----:B------:R-:W-:Y:S01]  /*1920*/  IMAD.WIDE.U32 R2, R12, c[0x0][0x1a0], R2 ;  /* 0x000068000c027a25 */ /* 0x000fe200078e0002 */
[----:B------:R-:W-:-:S03]  /*1930*/  ULOP3.LUT UR9, UR9, 0xfffffffe, URZ, 0xc0, !UPT ;  /* 0xfffffffe09097892 */ /* 0x000fc6000f8ec03f */
[----:B------:R-:W-:Y:S01]  /*1940*/  IMAD.WIDE.U32 R6, R15, c[0x0][0x1a8], R6 ;  /* 0x00006a000f067a25 */ /* 0x000fe200078e0006 */
[----:B------:R-:W-:Y:S01]  /*1950*/  LEA.HI.X R215, R10, c[0x0][0x354], R9, 0x2, P0 ;  /* 0x0000d5000ad77a11 */ /* 0x000fe200000f1409 */
[----:B------:R-:W-:Y:S02]  /*1960*/  UIADD3 UR9, UR8, -UR9, URZ ;  /* 0x8000000908097290 */ /* 0x000fe4000fffe03f */
[----:B------:R-:W-:Y:S01]  /*1970*/  IMAD R8, R12, c[0x0][0x19c], R8 ;  /* 0x000067000c087a24 */ /* 0x000fe200078e0208 */
[----:B------:R-:W-:Y:S01]  /*1980*/  LEA R216, P2, R6, c[0x0][0x160], 0x1 ;  /* 0x0000580006d87a11 */ /* 0x000fe200078408ff */
[----:B------:R-:W-:-:S04]  /*1990*/  IMAD.WIDE.U32 R10, R12, c[0x0][0x198], R4 ;  /* 0x000066000c0a7a25 */ /* 0x000fc800078e0004 */
[----:B------:R-:W-:Y:S01]  /*19a0*/  IMAD.IADD R3, R3, 0x1, R0 ;  /* 0x0000000103037824 */ /* 0x000fe200078e0200 */
[----:B------:R-:W-:Y:S01]  /*19b0*/  IADD3 R0, R7, UR4, RZ ;  /* 0x0000000407007c10 */ /* 0x000fe2000fffe0ff */
[----:B------:R-:W-:Y:S01]  /*19c0*/  IMAD.IADD R5, R11, 0x1, R8 ;  /* 0x000000010b057824 */ /* 0x000fe200078e0208 */
[----:B------:R-:W-:Y:S01]  /*19d0*/  LEA R8, P0, R2, c[0x0][0x170], 0x1 ;  /* 0x00005c0002087a11 */ /* 0x000fe200078008ff */
[----:B------:R-:W-:Y:S01]  /*19e0*/  UISETP.NE.AND UP0, UPT, UR9, 0x1, UPT ;  /* 0x000000010900788c */ /* 0x000fe2000bf05270 */
[----:B------:R-:W-:Y:S01]  /*19f0*/  LEA.HI.X R217, R6, c[0x0][0x164], R0, 0x1, P2 ;  /* 0x0000590006d97a11 */ /* 0x000fe200010f0c00 */
[----:B------:R-:W-:Y:S01]  /*1a00*/  IMAD.MOV.U32 R0, RZ, RZ, c[0x0][0x370] ;  /* 0x0000dc00ff007624 */ /* 0x000fe200078e00ff */
[----:B------:R-:W-:Y:S02]  /*1a10*/  LEA R4, P1, R10, c[0x0][0x168], 0x1 ;  /* 0x00005a000a047a11 */ /* 0x000fe400078208ff */
[----:B------:R-:W-:Y:S01]  /*1a20*/  LEA.HI.X R9, R2, c[0x0][0x174], R3, 0x1, P0 ;  /* 0x00005d0002097a11 */ /* 0x000fe200000f0c03 */
[----:B------:R-:W-:Y:S01]  /*1a30*/  IMAD.MOV.U32 R3, RZ, RZ, c[0x0][0x374] ;  /* 0x0000dd00ff037624 */ /* 0x000fe200078e00ff */
[----:B------:R-:W-:-:S02]  /*1a40*/  LEA.HI.X R5, R10, c[0x0][0x16c], R5, 0x1, P1 ;  /* 0x00005b000a057a11 */ /* 0x000fc400008f0c05 */
[C---:B------:R-:W-:Y:S02]  /*1a50*/  LEA R2, P1, R0.reuse, R218, 0x6 ;  /* 0x000000da00027211 */ /* 0x040fe400078230ff */
[----:B------:R-:W-:Y:S01]  /*1a60*/  PLOP3.LUT P2, PT, PT, PT, UP0, 0x80, 0x0 ;  /* 0x000000000000781c */ /* 0x000fe20003f4f008 */
[----:B------:R-:W-:Y:S01]  /*1a70*/  IMAD.MOV.U32 R11, RZ, RZ, c[0x0][0x190] ;  /* 0x00006400ff0b7624 */ /* 0x000fe200078e00ff */
[----:B------:R-:W-:Y:S01]  /*1a80*/  LEA.HI.X R3, R0, R219, R3, 0x6, P1 ;  /* 0x000000db00037211 */ /* 0x000fe200008f3403 */
[----:B------:R-:W-:Y:S01]  /*1a90*/  IMAD.MOV.U32 R12, RZ, RZ, c[0x0][0x194] ;  /* 0x00006500ff0c7624 */ /* 0x000fe200078e00ff */
[----:B------:R-:W-:Y:S02]  /*1aa0*/  USHF.L.U32 UR4, UR10, 0x6, URZ ;  /* 0x000000060a047899 */ /* 0x000fe4000800063f */
[----:B------:R-:W-:Y:S01]  /*1ab0*/  LEA R6, P0, R11, R216, 0x6 ;  /* 0x000000d80b067211 */ /* 0x000fe200078030ff */
[----:B------:R-:W-:Y:S02]  /*1ac0*/  USHF.L.U64.HI UR10, UR10, UR22, UR11 ;  /* 0x000000160a0a7299 */ /* 0x000fe4000801020b */
[----:B------:R-:W-:-:S02]  /*1ad0*/  USHF.L.U32 UR5, UR6, 0x6, URZ ;  /* 0x0000000606057899 */ /* 0x000fc4000800063f */
[----:B------:R-:W-:Y:S02]  /*1ae0*/  USHF.L.U64.HI UR6, UR6, UR22, UR7 ;  /* 0x0000001606067299 */ /* 0x000fe40008010207 */
[----:B------:R-:W-:Y:S02]  /*1af0*/  UIADD3 UR46, UR52, UR46, URZ ;  /* 0x0000002e342e7290 */ /* 0x000fe4000fffe03f */
[----:B------:R-:W-:Y:S01]  /*1b00*/  UIADD3 UR45, UR52, UR45, URZ ;  /* 0x0000002d342d7290 */ /* 0x000fe2000fffe03f */
[----:B------:R-:W-:Y:S01]  /*1b10*/  IMAD.U32 R19, RZ, RZ, UR35 ;  /* 0x00000023ff137e24 */ /* 0x000fe2000f8e00ff */
        /* <DEDUP_REMOVED lines=64> */
[C---:B---3--:R-:W-:Y:S01]  /*1f20*/  IADD3 R7, R24.reuse, 0x2000, RZ ;  /* 0x0000200018077810 */ /* 0x048fe20007ffe0ff */
[----:B------:R-:W-:-:S03]  /*1f30*/  IMAD.SHL.U32 R0, R24, 0x2, RZ ;  /* 0x0000000218007824 */ /* 0x000fc600078e00ff */
[----:B------:R-:W-:Y:S02]  /*1f40*/  SEL R10, R7, R24, !P2 ;  /* 0x00000018070a7207 */ /* 0x000fe40005000000 */
[----:B------:R-:W-:Y:S01]  /*1f50*/  @!PT LDS RZ, [RZ] ;  /* 0x00000000fffff984 */ /* 0x000fe20000000800 */
[----:B------:R-:W-:Y:S01]  /*1f60*/  @!PT LDS RZ, [RZ] ;  /* 0x00000000fffff984 */ /* 0x000fe20000000800 */
[----:B------:R-:W-:Y:S01]  /*1f70*/  @!PT LDS RZ, [RZ] ;  /* 0x00000000fffff984 */ /* 0x000fe20000000800 */
[----:B------:R2:W-:Y:S01]  /*1f80*/  LDGSTS.E.BYPASS.LTC128B.128 [R0+0x8000], [R218.64] ;  /* 0x08000000da007fae */ /* 0x0005e2000b901d64 */
[----:B------:R-:W-:Y:S02]  /*1f90*/  LEA.HI.X R7, R11, R217, R12, 0x6, P0 ;  /* 0x000000d90b077211 */ /* 0x000fe400000f340c */
[----:B------:R-:W-:Y:S01]  /*1fa0*/  IMAD.SHL.U32 R223, R10, 0x2, RZ ;  /* 0x000000020adf7824 */ /* 0x000fe200078e00ff */
[----:B------:R2:W-:Y:S04]  /*1fb0*/  LDGSTS.E.BYPASS.LTC128B.128 [R0+0xa000], [R218.64+0x80] ;  /* 0x0a000080da007fae */ /* 0x0005e8000b901d64 */
[----:B------:R3:W-:Y:S04]  /*1fc0*/  LDGSTS.E.BYPASS.LTC128B.128 [R0+0x9000], [R2.64] ;  /* 0x0900000002007fae */ /* 0x0007e8000b901d64 */
[----:B------:R3:W-:Y:S04]  /*1fd0*/  LDGSTS.E.BYPASS.LTC128B.128 [R0+0xb000], [R2.64+0x80] ;  /* 0x0b00008002007fae */ /* 0x0007e8000b901d64 */
[----:B------:R1:W-:Y:S04]  /*1fe0*/  LDGSTS.E.BYPASS.LTC128B.128 [R223], [R216.64] ;  /* 0x00000000d8df7fae */ /* 0x0003e8000b901d64 */
[----:B------:R1:W-:Y:S04]  /*1ff0*/  LDGSTS.E.BYPASS.LTC128B.128 [R223+0x2000], [R216.64+0x80] ;  /* 0x02000080d8df7fae */ /* 0x0003e8000b901d64 */
[----:B------:R5:W-:Y:S04]  /*2000*/  LDGSTS.E.BYPASS.LTC128B.128 [R223+0x1000], [R6.64] ;  /* 0x0100000006df7fae */ /* 0x000be8000b901d64 */
[----:B------:R5:W-:Y:S04]  /*2010*/  LDGSTS.E.BYPASS.LTC128B.128 [R223+0x3000], [R6.64+0x80] ;  /* 0x0300008006df7fae */ /* 0x000be8000b901d64 */
[----:B------:R1:W-:Y:S04]  /*2020*/  LDGSTS.E.BYPASS.LTC128B.128 [R0+0xc000], [R4.64] ;  /* 0x0c00000004007fae */ /* 0x0003e8000b901d64 */
[----:B------:R1:W-:Y:S01]  /*2030*/  LDGSTS.E.BYPASS.LTC128B.128 [R0+0x10000], [R4.64+0x80] ;  /* 0x1000008004007fae */ /* 0x0003e2000b901d64 */
[----:B---3--:R-:W-:-:S04]  /*2040*/  IADD3 R2, P0, R4, UR4, RZ ;  /* 0x0000000404027c10 */ /* 0x008fc8000ff1e0ff */
[----:B------:R-:W-:-:S05]  /*2050*/  IADD3.X R3, R5, UR10, RZ, P0, !PT ;  /* 0x0000000a05037c10 */ /* 0x000fca00087fe4ff */
[----:B------:R3:W-:Y:S04]  /*2060*/  LDGSTS.E.BYPASS.LTC128B.128 [R0+0xd000], [R2.64] ;  /* 0x0d00000002007fae */ /* 0x0007e8000b901d64 */
[----:B------:R3:W-:Y:S01]  /*2070*/  LDGSTS.E.BYPASS.LTC128B.128 [R0+0x11000], [R2.64+0x80] ;  /* 0x1100008002007fae */ /* 0x0007e2000b901d64 */
[----:B-----5:R-:W-:-:S04]  /*2080*/  IADD3 R6, P0, R2, UR4, RZ ;  /* 0x0000000402067c10 */ /* 0x020fc8000ff1e0ff */
[----:B------:R-:W-:Y:S02]  /*2090*/  IADD3.X R7, R3, UR10, RZ, P0, !PT ;  /* 0x0000000a03077c10 */ /* 0x000fe400087fe4ff */
[----:B-1----:R-:W-:-:S03]  /*20a0*/  IADD3 R4, P0, R8, UR5, RZ ;  /* 0x0000000508047c10 */ /* 0x002fc6000ff1e0ff */
[----:B------:R1:W-:Y:S01]  /*20b0*/  LDGSTS.E.BYPASS.LTC128B.128 [R0+0xe000], [R6.64] ;  /* 0x0e00000006007fae */ /* 0x0003e2000b901d64 */
[----:B------:R-:W-:-:S03]  /*20c0*/  IADD3.X R5, R9, UR6, RZ, P0, !PT ;  /* 0x0000000609057c10 */ /* 0x000fc600087fe4ff */
[----:B------:R1:W-:Y:S01]  /*20d0*/  LDGSTS.E.BYPASS.LTC128B.128 [R0+0x12000], [R6.64+0x80] ;  /* 0x1200008006007fae */ /* 0x0003e2000b901d64 */
[----:B------:R-:W-:Y:S02]  /*20e0*/  IADD3 R10, P1, R6, UR4, RZ ;  /* 0x00000004060a7c10 */ /* 0x000fe4000ff3e0ff */
[----:B---3--:R-:W-:-:S04]  /*20f0*/  IADD3 R2, P0, R4, UR5, RZ ;  /* 0x0000000504027c10 */ /* 0x008fc8000ff1e0ff */
[----:B------:R-:W-:Y:S02]  /*2100*/  IADD3.X R3, R5, UR6, RZ, P0, !PT ;  /* 0x0000000605037c10 */ /* 0x000fe400087fe4ff */
[----:B-1----:R-:W-:Y:S01]  /*2110*/  IADD3 R6, P0, R2, UR5, RZ ;  /* 0x0000000502067c10 */ /* 0x002fe2000ff1e0ff */
[----:B------:R-:W-:-:S04]  /*2120*/  UIADD3 UR5, -UR39, UR14, UR38 ;  /* 0x0000000e27057290 */ /* 0x000fc8000fffe126 */
[----:B------:R-:W-:-:S04]  /*2130*/  UIADD3 UR5, UR5, -UR13, URZ ;  /* 0x8000000d05057290 */ /* 0x000fc8000fffe03f */
[----:B------:R-:W-:-:S04]  /*2140*/  USHF.R.S32.HI UR4, URZ, 0x1f, UR5 ;  /* 0x0000001f3f047899 */ /* 0x000fc80008011405 */
[----:B------:R-:W-:-:S04]  /*2150*/  ULEA.HI UR4, UR4, UR5, URZ, 0x6 ;  /* 0x0000000504047291 */ /* 0x000fc8000f8f303f */
[----:B------:R-:W-:-:S04]  /*2160*/  USHF.R.S32.HI UR4, URZ, 0x6, UR4 ;  /* 0x000000063f047899 */ /* 0x000fc80008011404 */
[----:B------:R-:W-:Y:S01]  /*2170*/  UISETP.LT.AND UP0, UPT, URZ, UR4, UPT ;  /* 0x000000043f00728c */ /* 0x000fe2000bf01270 */
[----:B------:R-:W-:-:S03]  /*2180*/  IADD3.X R11, R7, UR10, RZ, P1, !PT ;  /* 0x0000000a070b7c10 */ /* 0x000fc60008ffe4ff */
[----:B------:R-:W-:Y:S02]  /*2190*/  USEL UR4, URZ, UR4, !UP0 ;  /* 0x000000043f047287 */ /* 0x000fe4000c000000 */
[----:B------:R2:W-:Y:S02]  /*21a0*/  LDGSTS.E.BYPASS.LTC128B.128 [R0+0xf000], [R10.64] ;  /* 0x0f0000000a007fae */ /* 0x0005e4000b901d64 */
[----:B------:R-:W-:Y:S02]  /*21b0*/  UISETP.GT.AND UP0, UPT, UR47, UR4, UPT ;  /* 0x000000042f00728c */ /* 0x000fe4000bf04270 */
[----:B------:R2:W-:Y:S01]  /*21c0*/  LDGSTS.E.BYPASS.LTC128B.128 [R0+0x13000], [R10.64+0x80] ;  /* 0x130000800a007fae */ /* 0x0005e2000b901d64 */
[----:B------:R-:W-:-:S03]  /*21d0*/  IADD3.X R7, R3, UR6, RZ, P0, !PT ;  /* 0x0000000603077c10 */ /* 0x000fc600087fe4ff */
[----:B------:R2:W-:Y:S01]  /*21e0*/  LDGSTS.E.BYPASS.LTC128B.128 [R0+0x14000], [R8.64] ;  /* 0x1400000008007fae */ /* 0x0005e2000b901d64 */
[----:B------:R-:W-:-:S03]  /*21f0*/  PLOP3.LUT P0, PT, PT, PT, UP0, 0x80, 0x0 ;  /* 0x000000000000781c */ /* 0x000fc60003f0f008 */
[----:B------:R2:W-:Y:S01]  /*2200*/  LDGSTS.E.BYPASS.LTC128B.128 [R0+0x18000], [R8.64+0x80] ;  /* 0x1800008008007fae */ /* 0x0005e2000b901d64 */
[----:B------:R-:W-:-:S03]  /*2210*/  UIMAD.WIDE UR6, UR46, UR20, UR32 ;  /* 0x000000142e0672a5 */ /* 0x000fc6000f8e0220 */
[----:B------:R4:W-:Y:S04]  /*2220*/  LDGSTS.E.BYPASS.LTC128B.128 [R0+0x15000], [R4.64] ;  /* 0x1500000004007fae */ /* 0x0009e8000b901d64 */
[----:B------:R4:W-:Y:S04]  /*2230*/  LDGSTS.E.BYPASS.LTC128B.128 [R0+0x19000], [R4.64+0x80] ;  /* 0x1900008004007fae */ /* 0x0009e8000b901d64 */
[----:B------:R1:W-:Y:S04]  /*2240*/  LDGSTS.E.BYPASS.LTC128B.128 [R0+0x16000], [R2.64] ;  /* 0x1600000002007fae */ /* 0x0003e8000b901d64 */
[----:B------:R1:W-:Y:S04]  /*2250*/  LDGSTS.E.BYPASS.LTC128B.128 [R0+0x1a000], [R2.64+0x80] ;  /* 0x1a00008002007fae */ /* 0x0003e8000b901d64 */
[----:B------:R2:W-:Y:S01]  /*2260*/  LDGSTS.E.BYPASS.LTC128B.128 [R0+0x17000], [R6.64] ;  /* 0x1700000006007fae */ /* 0x0005e2000b901d64 */
[----:B------:R-:W-:-:S03]  /*2270*/  UMOV UR5, UR7 ;  /* 0x0000000700057c82 */ /* 0x000fc60008000000 */
[----:B------:R2:W-:Y:S01]  /*2280*/  LDGSTS.E.BYPASS.LTC128B.128 [R0+0x1b000], [R6.64+0x80] ;  /* 0x1b00008006007fae */ /* 0x0005e2000b901d64 */
[----:B------:R-:W-:-:S03]  /*2290*/  UIMAD.WIDE UR10, UR45, UR20, UR30 ;  /* 0x000000142d0a72a5 */ /* 0x000fc6000f8e021e */
[----:B------:R-:W0:Y:S01]  /*22a0*/  LDGDEPBAR ;  /* 0x00000000000079af */ /* 0x000e220000000000 */
[----:B----4-:R-:W-:Y:S01]  /*22b0*/  SHF.R.S32.HI R4, RZ, 0x1f, R13 ;  /* 0x0000001fff047819 */ /* 0x010fe2000001140d */
[----:B-1----:R-:W-:-:S05]  /*22c0*/  IMAD.SHL.U32 R2, R13, 0x4, RZ ;  /* 0x000000040d027824 */ /* 0x002fca00078e00ff */
[----:B------:R-:W-:Y:S02]  /*22d0*/  IADD3 R2, P1, R2, UR6, RZ ;  /* 0x0000000602027c10 */ /* 0x000fe4000ff3e0ff */
[----:B--2---:R-:W-:-:S04]  /*22e0*/  SHF.L.U64.HI R0, R13, 0x2, R4 ;  /* 0x000000020d007819 */ /* 0x004fc80000010204 */
[----:B------:R-:W-:Y:S01]  /*22f0*/  IADD3.X R3, R0, UR5, RZ, P1, !PT ;  /* 0x0000000500037c10 */ /* 0x000fe20008ffe4ff */
[----:B------:R-:W-:Y:S05]  /*2300*/  @!P0 BRA `(.L_x_211) ;  /* 0x0000407000008947 */ /* 0x000fea0003800000 */
[----:B------:R-:W-:Y:S01]  /*2310*/  LEA.HI R0, R21, R22, RZ, 0x4 ;  /* 0x0000001615007211 */ /* 0x000fe200078f20ff */
[----:B------:R1:W5:Y:S03]  /*2320*/  LDG.E R244, [R2.64] ;  /* 0x0000002402f47981 */ /* 0x000366000c1e1900 */
[----:B------:R-:W-:Y:S01]  /*2330*/  LOP3.LUT R0, R0, 0xfffffff0, RZ, 0xc0, !PT ;  /* 0xfffffff000007812 */ /* 0x000fe200078ec0ff */
[----:B------:R1:W5:Y:S04]  /*2340*/  LDG.E R243, [R2.64+0x20] ;  /* 0x0000202402f37981 */ /* 0x000368000c1e1900 */
[----:B------:R-:W-:Y:S01]  /*2350*/  IMAD.IADD R0, R22, 0x1, -R0 ;  /* 0x0000000116007824 */ /* 0x000fe200078e0a00 */
[----:B------:R1:W5:Y:S04]  /*2360*/  LDG.E R242, [R2.64+0x80] ;  /* 0x0000802402f27981 */ /* 0x000368000c1e1900 */
[----:B------:R1:W5:Y:S01]  /*2370*/  LDG.E R241, [R2.64+0xa0] ;  /* 0x0000a02402f17981 */ /* 0x000362000c1e1900 */
[----:B------:R-:W-:Y:S01]  /*2380*/  IMAD.MOV.U32 R211, RZ, RZ, 0x20 ;  /* 0x00000020ffd37424 */ /* 0x000fe200078e00ff */
[----:B------:R-:W-:Y:S01]  /*2390*/  UIADD3 UR9, UR38, UR12, URZ ;  /* 0x0000000c26097290 */ /* 0x000fe2000fffe03f */
[----:B------:R-:W-:-:S02]  /*23a0*/  IMAD.MOV.U32 R192, RZ, RZ, 0x40 ;  /* 0x00000040ffc07424 */ /* 0x000fc400078e00ff */
[----:B------:R-:W-:Y:S01]  /*23b0*/  IMAD.MOV.U32 R159, RZ, RZ, RZ ;  /* 0x000000ffff9f7224 */ /* 0x000fe200078e00ff */
[----:B------:R-:W-:Y:S01]  /*23c0*/  UIADD3 UR9, -UR39, 0x80, UR9 ;  /* 0x0000008027097890 */ /* 0x000fe2000fffe109 */
[----:B-1----:R-:W-:-:S04]  /*23d0*/  SHF.R.S32.HI R2, RZ, 0x1f, R0 ;  /* 0x0000001fff027819 */ /* 0x002fc80000011400 */
[----:B------:R-:W-:-:S04]  /*23e0*/  LEA.HI R2, R2, R0, RZ, 0x3 ;  /* 0x0000000002027211 */ /* 0x000fc800078f18ff */
[----:B------:R-:W-:-:S05]  /*23f0*/  LOP3.LUT R2, R2, 0xfffffff8, RZ, 0xc0, !PT ;  /* 0xfffffff802027812 */ /* 0x000fca00078ec0ff */
[----:B------:R-:W-:Y:S01]  /*2400*/  IMAD.IADD R0, R0, 0x1, -R2 ;  /* 0x0000000100007824 */ /* 0x000fe200078e0a02 */
[----:B------:R-:W-:-:S04]  /*2410*/  IADD3 R2, R212, 0x2000, RZ ;  /* 0x00002000d4027810 */ /* 0x000fc80007ffe0ff */
[C---:B------:R-:W-:Y:S02]  /*2420*/  LOP3.LUT P0, RZ, R0.reuse, 0x2, RZ, 0xc0, !PT ;  /* 0x0000000200ff7812 */ /* 0x040fe4000780c0ff */
[----:B------:R-:W-:Y:S02]  /*2430*/  LOP3.LUT P1, RZ, R0, 0x4, RZ, 0xc0, !PT ;  /* 0x0000000400ff7812 */ /* 0x000fe4000782c0ff */
[----:B------:R-:W-:Y:S02]  /*2440*/  IADD3 R0, R210, 0x2000, RZ ;  /* 0x00002000d2007810 */ /* 0x000fe40007ffe0ff */
[----:B------:R-:W-:Y:S02]  /*2450*/  SEL R2, R2, R212, !P2 ;  /* 0x000000d402027207 */ /* 0x000fe40005000000 */
[----:B------:R-:W-:Y:S02]  /*2460*/  SEL R0, R0, R210, !P2 ;  /* 0x000000d200007207 */ /* 0x000fe40005000000 */
[----:B------:R-:W-:Y:S01]  /*2470*/  SEL R211, R211, 0xffffffe0, !P0 ;  /* 0xffffffe0d3d37807 */ /* 0x000fe20004000000 */
[----:B------:R-:W-:Y:S01]  /*2480*/  IMAD.SHL.U32 R205, R2, 0x2, RZ ;  /* 0x0000000202cd7824 */ /* 0x000fe200078e00ff */
[----:B------:R-:W-:Y:S01]  /*2490*/  SEL R192, R192, 0xffffffc0, !P1 ;  /* 0xffffffc0c0c07807 */ /* 0x000fe20004800000 */
[----:B------:R-:W-:-:S02]  /*24a0*/  IMAD.SHL.U32 R202, R0, 0x2, RZ ;  /* 0x0000000200ca7824 */ /* 0x000fc400078e00ff */
[----:B------:R-:W-:Y:S01]  /*24b0*/  IMAD.MOV.U32 R0, RZ, RZ, c[0x0][0x22c] ;  /* 0x00008b00ff007624 */ /* 0x000fe200078e00ff */
[----:B------:R-:W-:Y:S01]  /*24c0*/  SHF.L.U64.HI R2, R13, 0x2, R4 ;  /* 0x000000020d027819 */ /* 0x000fe20000010204 */
[----:B------:R-:W-:-:S02]  /*24d0*/  IMAD.SHL.U32 R203, R212, 0x2, RZ ;  /* 0x00000002d4cb7824 */ /* 0x000fc400078e00ff */
[----:B------:R-:W-:Y:S02]  /*24e0*/  IMAD R0, R0, c[0x0][0x1c0], RZ ;  /* 0x0000700000007a24 */ /* 0x000fe400078e02ff */
[----:B------:R1:W-:Y:S01]  /*24f0*/  STL [R1+0x4], R2 ;  /* 0x0000040201007387 */ /* 0x0003e20000100800 */
[----:B------:R-:W-:Y:S01]  /*2500*/  IADD3 R204, R211, R203, RZ ;  /* 0x000000cbd3cc7210 */ /* 0x000fe20007ffe0ff */
[C---:B------:R-:W-:Y:S02]  /*2510*/  IMAD.SHL.U32 R5, R0.reuse, 0x10, RZ ;  /* 0x0000001000057824 */ /* 0x040fe400078e00ff */
[----:B------:R-:W-:-:S03]  /*2520*/  IMAD.SHL.U32 R224, R0, 0x8, RZ ;  /* 0x0000000800e07824 */ /* 0x000fc600078e00ff */
[C---:B------:R-:W-:Y:S02]  /*2530*/  IADD3 R3, R5.reuse, 0x40, RZ ;  /* 0x0000004005037810 */ /* 0x040fe40007ffe0ff */
[----:B------:R-:W-:-:S03]  /*2540*/  IADD3 R4, R5, 0x20, RZ ;  /* 0x0000002005047810 */ /* 0x000fc60007ffe0ff */
[C---:B------:R-:W-:Y:S01]  /*2550*/  IMAD.IADD R3, R224.reuse, 0x1, R3 ;  /* 0x00000001e0037824 */ /* 0x040fe200078e0203 */
[----:B------:R-:W-:-:S04]  /*2560*/  IADD3 R4, R224, R4, RZ ;  /* 0x00000004e0047210 */ /* 0x000fc80007ffe0ff */
[C---:B------:R-:W-:Y:S01]  /*2570*/  IADD3 R3, R224.reuse, R3, RZ ;  /* 0x00000003e0037210 */ /* 0x040fe20007ffe0ff */
[----:B------:R-:W-:-:S04]  /*2580*/  IMAD.IADD R4, R224, 0x1, R4 ;  /* 0x00000001e0047824 */ /* 0x000fc800078e0204 */
[C---:B------:R-:W-:Y:S01]  /*2590*/  IMAD.IADD R248, R224.reuse, 0x1, R3 ;  /* 0x00000001e0f87824 */ /* 0x040fe200078e0203 */
[C---:B------:R-:W-:Y:S02]  /*25a0*/  IADD3 R250, R224.reuse, R4, RZ ;  /* 0x00000004e0fa7210 */ /* 0x040fe40007ffe0ff */
[----:B-1----:R-:W-:Y:S02]  /*25b0*/  SHF.L.U32 R2, R13, 0x2, RZ ;  /* 0x000000020d027819 */ /* 0x002fe400000006ff */
[C---:B------:R-:W-:Y:S01]  /*25c0*/  IADD3 R247, R224.reuse, R248, RZ ;  /* 0x000000f8e0f77210 */ /* 0x040fe20007ffe0ff */
[C---:B------:R-:W-:Y:S02]  /*25d0*/  IMAD.IADD R249, R224.reuse, 0x1, R250 ;  /* 0x00000001e0f97824 */ /* 0x040fe400078e02fa */
[----:B------:R1:W-:Y:S02]  /*25e0*/  STL [R1+0x8], R2 ;  /* 0x0000080201007387 */ /* 0x0003e40000100800 */
[C---:B------:R-:W-:Y:S01]  /*25f0*/  IMAD.IADD R252, R224.reuse, 0x1, R247 ;  /* 0x00000001e0fc7824 */ /* 0x040fe200078e02f7 */
[----:B------:R-:W-:-:S02]  /*2600*/  IADD3 R0, R224, R249, RZ ;  /* 0x000000f9e0007210 */ /* 0x000fc40007ffe0ff */
[----:B-1----:R-:W-:-:S04]  /*2610*/  IADD3 R2, R5, 0x60, RZ ;  /* 0x0000006005027810 */ /* 0x002fc80007ffe0ff */
[----:B------:R-:W-:-:S05]  /*2620*/  IADD3 R2, R224, R2, RZ ;  /* 0x00000002e0027210 */ /* 0x000fca0007ffe0ff */
[----:B------:R-:W-:-:S05]  /*2630*/  IMAD.IADD R2, R224, 0x1, R2 ;  /* 0x00000001e0027824 */ /* 0x000fca00078e0202 */
[----:B------:R-:W-:-:S05]  /*2640*/  IADD3 R246, R224, R2, RZ ;  /* 0x00000002e0f67210 */ /* 0x000fca0007ffe0ff */
[----:B------:R-:W-:-:S05]  /*2650*/  IMAD.IADD R245, R224, 0x1, R246 ;  /* 0x00000001e0f57824 */ /* 0x000fca00078e02f6 */
[----:B------:R-:W-:Y:S02]  /*2660*/  IADD3 R251, R224, R245, RZ ;  /* 0x000000f5e0fb7210 */ /* 0x000fe40007ffe0ff */
.L_x_214:
[----:B------:R-:W0:Y:S01]  /*2670*/  LDGDEPBAR ;  /* 0x00000000000079af */ /* 0x000e220000000000 */
[C---:B------:R-:W-:Y:S01]  /*2680*/  IMAD.IADD R0, R205.reuse, 0x1, R211 ;  /* 0x00000001cd007824 */ /* 0x040fe200078e02d3 */
[----:B------:R-:W-:Y:S01]  /*2690*/  USHF.L.U32 UR7, UR8, 0x6, URZ ;  /* 0x0000000608077899 */ /* 0x000fe2000800063f */
[--C-:B------:R-:W-:Y:S01]  /*26a0*/  IMAD.IADD R3, R205, 0x1, R192.reuse ;  /* 0x00000001cd037824 */ /* 0x100fe200078e02c0 */
[----:B-----5:R-:W-:Y:S01]  /*26b0*/  FSETP.NEU.FTZ.AND P2, PT, R244, -INF , PT ;  /* 0xff800000f400780b */ /* 0x020fe20003f5d000 */
[----:B------:R-:W-:Y:S01]  /*26c0*/  IMAD.IADD R2, R0, 0x1, R192 ;  /* 0x0000000100027824 */ /* 0x000fe200078e02c0 */
[----:B------:R-:W-:Y:S02]  /*26d0*/  UISETP.GE.AND UP0, UPT, UR7, UR9, UPT ;  /* 0x000000090700728c */ /* 0x000fe4000bf06270 */
[----:B------:R-:W2:Y:S01]  /*26e0*/  LDL R226, [R1+0x1c] ;  /* 0x00001c0001e27983 */ /* 0x000ea20000100800 */
[----:B------:R-:W-:Y:S03]  /*26f0*/  UISETP.GT.AND UP3, UPT, UR8, UR4, UPT ;  /* 0x000000040800728c */ /* 0x000fe6000bf64270 */
[----:B------:R-:W3:Y:S01]  /*2700*/  LDL R225, [R1+0x20] ;  /* 0x0000200001e17983 */ /* 0x000ee20000100800 */
        /* <DEDUP_REMOVED lines=14> */
[----:B------:R-:W-:Y:S01]  /*27f0*/  LDSM.16.M88.4 R184, [R209+0xc000] ;  /* 0x00c00000d1b8783b */ /* 0x000fe20000000200 */
[C---:B------:R-:W-:Y:S07]  /*2800*/  HMMA.16816.F32.BF16 R16, R32.reuse, R18, RZ ;  /* 0x000000122010723c */ /* 0x040fee00000418ff */
[----:B------:R-:W-:Y:S01]  /*2810*/  LDSM.16.M88.4 R188, [R3+0x1000] ;  /* 0x0010000003bc783b */ /* 0x000fe20000000200 */
[-C--:B------:R-:W-:Y:S07]  /*2820*/  HMMA.16816.F32.BF16 R20, R32, R164.reuse, RZ ;  /* 0x000000a42014723c */ /* 0x080fee00000418ff */
[----:B------:R-:W-:Y:S01]  /*2830*/  LDSM.16.M88.4 R192, [R2] ;  /* 0x0000000002c0783b */ /* 0x000fe20000000200 */
[C---:B------:R-:W-:Y:S07]  /*2840*/  HMMA.16816.F32.BF16 R24, R28.reuse, R164, RZ ;  /* 0x000000a41c18723c */ /* 0x040fee00000418ff */
[----:B------:R-:W-:Y:S01]  /*2850*/  LDSM.16.M88.4 R196, [R208+0xc000] ;  /* 0x00c00000d0c4783b */ /* 0x000fe20000000200 */
[-C--:B------:R-:W-:Y:S08]  /*2860*/  HMMA.16816.F32.BF16 R28, R28, R166.reuse, RZ ;  /* 0x000000a61c1c723c */ /* 0x080ff000000418ff */
[----:B------:R-:W-:Y:S01]  /*2870*/  HMMA.16816.F32.BF16 R32, R32, R166, RZ ;  /* 0x000000a62020723c */ /* 0x000fe200000418ff */
[----:B------:R-:W4:Y:S07]  /*2880*/  LDSM.16.M88.4 R164, [R3] ;  /* 0x0000000003a4783b */ /* 0x000f2e0000000200 */
[-C--:B------:R-:W-:Y:S08]  /*2890*/  HMMA.16816.F32.BF16 R4, R168, R172.reuse, R4 ;  /* 0x000000aca804723c */ /* 0x080ff00000041804 */
[C---:B-1----:R-:W-:Y:S08]  /*28a0*/  HMMA.16816.F32.BF16 R8, R176.reuse, R172, R8 ;  /* 0x000000acb008723c */ /* 0x042ff00000041808 */
[-C--:B------:R-:W-:Y:S08]  /*28b0*/  HMMA.16816.F32.BF16 R12, R176, R174.reuse, R12 ;  /* 0x000000aeb00c723c */ /* 0x080ff0000004180c */
[C---:B------:R-:W-:Y:S01]  /*28c0*/  HMMA.16816.F32.BF16 R16, R168.reuse, R174, R16 ;  /* 0x000000aea810723c */ /* 0x040fe20000041810 */
[----:B------:R-:W1:Y:S07]  /*28d0*/  LDSM.16.M88.4 R172, [R209+0xc800] ;  /* 0x00c80000d1ac783b */ /* 0x000e6e0000000200 */
[-C--:B----4-:R-:W-:Y:S08]  /*28e0*/  HMMA.16816.F32.BF16 R20, R168, R180.reuse, R20 ;  /* 0x000000b4a814723c */ /* 0x090ff00000041814 */
[C---:B------:R-:W-:Y:S08]  /*28f0*/  HMMA.16816.F32.BF16 R24, R176.reuse, R180, R24 ;  /* 0x000000b4b018723c */ /* 0x040ff00000041818 */
[-C--:B------:R-:W-:Y:S01]  /*2900*/  HMMA.16816.F32.BF16 R28, R176, R182.reuse, R28 ;  /* 0x000000b6b01c723c */ /* 0x080fe2000004181c */
[----:B------:R-:W4:Y:S07]  /*2910*/  LDSM.16.M88.4 R176, [R2+0x1000] ;  /* 0x0010000002b0783b */ /* 0x000f2e0000000200 */
[----:B------:R-:W-:Y:S01]  /*2920*/  HMMA.16816.F32.BF16 R32, R168, R182, R32 ;  /* 0x000000b6a820723c */ /* 0x000fe20000041820 */
[----:B------:R-:W2:Y:S07]  /*2930*/  LDSM.16.M88.4 R168, [R208+0xc800] ;  /* 0x00c80000d0a8783b */ /* 0x000eae0000000200 */
[-C--:B------:R-:W-:Y:S01]  /*2940*/  HMMA.16816.F32.BF16 R4, R164, R184.reuse, R4 ;  /* 0x000000b8a404723c */ /* 0x080fe20000041804 */
[----:B------:R-:W-:Y:S07]  /*2950*/  LDSM.16.M88.4 R180, [R205+0x3000] ;  /* 0x00300000cdb4783b */ /* 0x000fee0000000200 */
[C---:B------:R-:W-:Y:S08]  /*2960*/  HMMA.16816.F32.BF16 R8, R188.reuse, R184, R8 ;  /* 0x000000b8bc08723c */ /* 0x040ff00000041808 */
[-C--:B------:R-:W-:Y:S08]  /*2970*/  HMMA.16816.F32.BF16 R12, R188, R186.reuse, R12 ;  /* 0x000000babc0c723c */ /* 0x080ff0000004180c */
[C---:B------:R-:W-:Y:S01]  /*2980*/  HMMA.16816.F32.BF16 R16, R164.reuse, R186, R16 ;  /* 0x000000baa410723c */ /* 0x040fe20000041810 */
[----:B------:R-:W-:Y:S07]  /*2990*/  LDSM.16.M88.4 R184, [R206+0x10800] ;  /* 0x01080000ceb8783b */ /* 0x000fee0000000200 */
[-C--:B-1----:R-:W-:Y:S08]  /*29a0*/  HMMA.16816.F32.BF16 R20, R164, R172.reuse, R20 ;  /* 0x000000aca414723c */ /* 0x082ff00000041814 */
[C---:B------:R-:W-:Y:S08]  /*29b0*/  HMMA.16816.F32.BF16 R24, R188.reuse, R172, R24 ;  /* 0x000000acbc18723c */ /* 0x040ff00000041818 */
[-C--:B------:R-:W-:Y:S01]  /*29c0*/  HMMA.16816.F32.BF16 R28, R188, R174.reuse, R28 ;  /* 0x000000aebc1c723c */ /* 0x080fe2000004181c */
[----:B------:R-:W-:Y:S07]  /*29d0*/  LDSM.16.M88.4 R188, [R207+0x10000] ;  /* 0x01000000cfbc783b */ /* 0x000fee0000000200 */
[----:B------:R-:W-:Y:S01]  /*29e0*/  HMMA.16816.F32.BF16 R32, R164, R174, R32 ;  /* 0x000000aea420723c */ /* 0x000fe20000041820 */
[----:B------:R-:W-:Y:S07]  /*29f0*/  LDSM.16.M88.4 R164, [R205+0x2000] ;  /* 0x00200000cda4783b */ /* 0x000fee0000000200 */
[-C--:B------:R-:W-:Y:S01]  /*2a00*/  HMMA.16816.F32.BF16 R4, R192, R196.reuse, R4 ;  /* 0x000000c4c004723c */ /* 0x080fe20000041804 */
[----:B------:R-:W1:Y:S07]  /*2a10*/  LDSM.16.M88.4 R172, [R206+0x10000] ;  /* 0x01000000ceac783b */ /* 0x000e6e0000000200 */
[C---:B----4-:R-:W-:Y:S08]  /*2a20*/  HMMA.16816.F32.BF16 R8, R176.reuse, R196, R8 ;  /* 0x000000c4b008723c */ /* 0x050ff00000041808 */
[-C--:B------:R-:W-:Y:S08]  /*2a30*/  HMMA.16816.F32.BF16 R12, R176, R198.reuse, R12 ;  /* 0x000000c6b00c723c */ /* 0x080ff0000004180c */
[C---:B------:R-:W-:Y:S01]  /*2a40*/  HMMA.16816.F32.BF16 R16, R192.reuse, R198, R16 ;  /* 0x000000c6c010723c */ /* 0x040fe20000041810 */
[----:B------:R-:W-:Y:S07]  /*2a50*/  LDSM.16.M88.4 R196, [R0+0x3000] ;  /* 0x0030000000c4783b */ /* 0x000fee0000000200 */
[-C--:B--2---:R-:W-:Y:S08]  /*2a60*/  HMMA.16816.F32.BF16 R20, R192, R168.reuse, R20 ;  /* 0x000000a8c014723c */ /* 0x084ff00000041814 */
[C---:B------:R-:W-:Y:S08]  /*2a70*/  HMMA.16816.F32.BF16 R24, R176.reuse, R168, R24 ;  /* 0x000000a8b018723c */ /* 0x040ff00000041818 */
[-C--:B------:R-:W-:Y:S01]  /*2a80*/  HMMA.16816.F32.BF16 R28, R176, R170.reuse, R28 ;  /* 0x000000aab01c723c */ /* 0x080fe2000004181c */
[----:B------:R2:W4:Y:S07]  /*2a90*/  LDSM.16.M88.4 R176, [R0+0x2000] ;  /* 0x0020000000b0783b */ /* 0x00052e0000000200 */
[----:B------:R-:W-:Y:S01]  /*2aa0*/  HMMA.16816.F32.BF16 R32, R192, R170, R32 ;  /* 0x000000aac020723c */ /* 0x000fe20000041820 */
[----:B------:R-:W4:Y:S07]  /*2ab0*/  LDSM.16.M88.4 R168, [R207+0x10800] ;  /* 0x01080000cfa8783b */ /* 0x000f2e0000000200 */
[-C--:B-1----:R-:W-:Y:S01]  /*2ac0*/  HMMA.16816.F32.BF16 R4, R164, R172.reuse, R4 ;  /* 0x000000aca404723c */ /* 0x082fe20000041804 */
[----:B------:R-:W-:Y:S07]  /*2ad0*/  LDSM.16.M88.4 R192, [R208+0x10000] ;  /* 0x01000000d0c0783b */ /* 0x000fee0000000200 */
[C---:B------:R-:W-:Y:S01]  /*2ae0*/  HMMA.16816.F32.BF16 R8, R180.reuse, R172, R8 ;  /* 0x000000acb408723c */ /* 0x040fe20000041808 */
[----:B--2---:R-:W-:Y:S05]  /*2af0*/  IMAD.U32 R0, RZ, RZ, UR29 ;  /* 0x0000001dff007e24 */ /* 0x004fea000f8e00ff */
[----:B---3--:R-:W-:Y:S02]  /*2b00*/  @!P0 LEA R0, R0, R225, 0x7 ;  /* 0x000000e100008211 */ /* 0x008fe400078e38ff */
[-C--:B------:R-:W-:Y:S08]  /*2b10*/  HMMA.16816.F32.BF16 R12, R180, R174.reuse, R12 ;  /* 0x000000aeb40c723c */ /* 0x080ff0000004180c */
[C---:B------:R-:W-:Y:S01]  /*2b20*/  HMMA.16816.F32.BF16 R16, R164.reuse, R174, R16 ;  /* 0x000000aea410723c */ /* 0x040fe20000041810 */
[----:B------:R-:W-:Y:S07]  /*2b30*/  LDSM.16.M88.4 R172, [R209+0x10000] ;  /* 0x01000000d1ac783b */ /* 0x000fee0000000200 */
[-C--:B------:R-:W-:Y:S08]  /*2b40*/  HMMA.16816.F32.BF16 R20, R164, R184.reuse, R20 ;  /* 0x000000b8a414723c */ /* 0x080ff00000041814 */
[C---:B------:R-:W-:Y:S08]  /*2b50*/  HMMA.16816.F32.BF16 R24, R180.reuse, R184, R24 ;  /* 0x000000b8b418723c */ /* 0x040ff00000041818 */
[-C--:B------:R-:W-:Y:S01]  /*2b60*/  HMMA.16816.F32.BF16 R28, R180, R186.reuse, R28 ;  /* 0x000000bab41c723c */ /* 0x080fe2000004181c */
[----:B------:R-:W-:Y:S07]  /*2b70*/  LDSM.16.M88.4 R180, [R3+0x3000] ;  /* 0x0030000003b4783b */ /* 0x000fee0000000200 */
[----:B------:R-:W-:Y:S01]  /*2b80*/  HMMA.16816.F32.BF16 R32, R164, R186, R32 ;  /* 0x000000baa420723c */ /* 0x000fe20000041820 */
[----:B------:R-:W1:Y:S07]  /*2b90*/  LDSM.16.M88.4 R164, [R3+0x2000] ;  /* 0x0020000003a4783b */ /* 0x000e6e0000000200 */
[-C--:B----4-:R-:W-:Y:S01]  /*2ba0*/  HMMA.16816.F32.BF16 R4, R176, R188.reuse, R4 ;  /* 0x000000bcb004723c */ /* 0x090fe20000041804 */
[----:B------:R-:W2:Y:S07]  /*2bb0*/  LDSM.16.M88.4 R184, [R209+0x10800] ;  /* 0x01080000d1b8783b */ /* 0x000eae0000000200 */
[C---:B------:R-:W-:Y:S08]  /*2bc0*/  HMMA.16816.F32.BF16 R8, R196.reuse, R188, R8 ;  /* 0x000000bcc408723c */ /* 0x040ff00000041808 */
[-C--:B------:R-:W-:Y:S08]  /*2bd0*/  HMMA.16816.F32.BF16 R12, R196, R190.reuse, R12 ;  /* 0x000000bec40c723c */ /* 0x080ff0000004180c */
[C---:B------:R-:W-:Y:S01]  /*2be0*/  HMMA.16816.F32.BF16 R16, R176.reuse, R190, R16 ;  /* 0x000000beb010723c */ /* 0x040fe20000041810 */
[----:B------:R-:W3:Y:S07]  /*2bf0*/  LDSM.16.M88.4 R188, [R2+0x2000] ;  /* 0x0020000002bc783b */ /* 0x000eee0000000200 */
[-C--:B------:R-:W-:Y:S08]  /*2c00*/  HMMA.16816.F32.BF16 R20, R176, R168.reuse, R20 ;  /* 0x000000a8b014723c */ /* 0x080ff00000041814 */
[C---:B------:R-:W-:Y:S07]  /*2c10*/  HMMA.16816.F32.BF16 R24, R196.reuse, R168, R24 ;  /* 0x000000a8c418723c */ /* 0x040fee0000041818 */
[----:B------:R-:W-:Y:S01]  /*2c20*/  FMUL.FTZ R169, R243, 1.4426950216293334961 ;  /* 0x3fb8aa3bf3a97820 */ /* 0x000fe20000410000 */
[-C--:B------:R-:W-:Y:S04]  /*2c30*/  HMMA.16816.F32.BF16 R28, R196, R170.reuse, R28 ;  /* 0x000000aac41c723c */ /* 0x080fe8000004181c */
[----:B------:R-:W-:Y:S04]  /*2c40*/  FMUL.FTZ R168, R242, 1.4426950216293334961 ;  /* 0x3fb8aa3bf2a87820 */ /* 0x000fe80000410000 */
[----:B------:R-:W-:Y:S07]  /*2c50*/  HMMA.16816.F32.BF16 R32, R176, R170, R32 ;  /* 0x000000aab020723c */ /* 0x000fee0000041820 */
[----:B------:R-:W-:Y:S01]  /*2c60*/  FMUL.FTZ R171, R244, 1.4426950216293334961 ;  /* 0x3fb8aa3bf4ab7820 */ /* 0x000fe20000410000 */
[-C--:B-1----:R-:W-:Y:S05]  /*2c70*/  HMMA.16816.F32.BF16 R4, R164, R172.reuse, R4 ;  /* 0x000000aca404723c */ /* 0x082fea0000041804 */
[----:B------:R-:W-:Y:S03]  /*2c80*/  FSEL R171, R171, RZ, P2 ;  /* 0x000000ffabab7208 */ /* 0x000fe60001000000 */
[C---:B------:R-:W-:Y:S07]  /*2c90*/  HMMA.16816.F32.BF16 R8, R180.reuse, R172, R8 ;  /* 0x000000acb408723c */ /* 0x040fee0000041808 */
[----:B------:R-:W-:Y:S01]  /*2ca0*/  @!P0 IADD3 R173, R0, 0x1, RZ ;  /* 0x0000000100ad8810 */ /* 0x000fe20007ffe0ff */
[-C--:B------:R-:W-:Y:S08]  /*2cb0*/  HMMA.16816.F32.BF16 R12, R180, R174.reuse, R12 ;  /* 0x000000aeb40c723c */ /* 0x080ff0000004180c */
[C---:B------:R-:W-:Y:S08]  /*2cc0*/  HMMA.16816.F32.BF16 R16, R164.reuse, R174, R16 ;  /* 0x000000aea410723c */ /* 0x040ff00000041810 */
[-C--:B--2---:R-:W-:Y:S08]  /*2cd0*/  HMMA.16816.F32.BF16 R20, R164, R184.reuse, R20 ;  /* 0x000000b8a414723c */ /* 0x084ff00000041814 */
[C---:B------:R-:W-:Y:S07]  /*2ce0*/  HMMA.16816.F32.BF16 R24, R180.reuse, R184, R24 ;  /* 0x000000b8b418723c */ /* 0x040fee0000041818 */
[----:B------:R-:W-:Y:S01]  /*2cf0*/  IMAD.MOV.U32 R184, RZ, RZ, 0x40 ;  /* 0x00000040ffb87424 */ /* 0x000fe200078e00ff */
[-C--:B------:R-:W-:Y:S08]  /*2d00*/  HMMA.16816.F32.BF16 R28, R180, R186.reuse, R28 ;  /* 0x000000bab41c723c */ /* 0x080ff0000004181c */
[----:B------:R-:W-:Y:S01]  /*2d10*/  HMMA.16816.F32.BF16 R32, R164, R186, R32 ;  /* 0x000000baa420723c */ /* 0x000fe20000041820 */
[----:B------:R1:W2:Y:S07]  /*2d20*/  LDSM.16.M88.4 R164, [R2+0x3000] ;  /* 0x0030000002a4783b */ /* 0x0002ae0000000200 */
[-C--:B---3--:R-:W-:Y:S01]  /*2d30*/  HMMA.16816.F32.BF16 R4, R188, R192.reuse, R4 ;  /* 0x000000c0bc04723c */ /* 0x088fe20000041804 */
[----:B-1----:R-:W-:Y:S05]  /*2d40*/  IMAD.U32 R2, RZ, RZ, UR7 ;  /* 0x00000007ff027e24 */ /* 0x002fea000f8e00ff */
[----:B------:R-:W-:Y:S06]  /*2d50*/  @!P0 IADD3 R2, R2, UR39, R226 ;  /* 0x0000002702028c10 */ /* 0x000fec000fffe0e2 */
[C---:B------:R-:W-:Y:S02]  /*2d60*/  @!P0 IMNMX R172, R2.reuse, UR39, PT ;  /* 0x0000002702ac8c17 */ /* 0x040fe4000b800200 */
[----:B------:R-:W-:Y:S02]  /*2d70*/  @!P0 IADD3 R170, R2, 0x8, RZ ;  /* 0x0000000802aa8810 */ /* 0x000fe40007ffe0ff */
[-C--:B------:R-:W-:Y:S02]  /*2d80*/  @!P0 ISETP.GE.AND P3, PT, R0, R172.reuse, PT ;  /* 0x000000ac0000820c */ /* 0x080fe40003f66270 */
[----:B------:R-:W-:Y:S01]  /*2d90*/  @!P0 ISETP.GE.AND P2, PT, R173, R172, PT ;  /* 0x000000acad00820c */ /* 0x000fe20003f46270 */
[C---:B--2---:R-:W-:Y:S05]  /*2da0*/  HMMA.16816.F32.BF16 R8, R164.reuse, R192, R8 ;  /* 0x000000c0a408723c */ /* 0x044fea0000041808 */
[----:B------:R-:W-:Y:S02]  /*2db0*/  @!P0 FSEL R4, R4, -INF , !P3 ;  /* 0xff80000004048808 */ /* 0x000fe40005800000 */
[----:B------:R-:W-:Y:S01]  /*2dc0*/  @!P0 IMNMX R170, R170, UR39, PT ;  /* 0x00000027aaaa8c17 */ /* 0x000fe2000b800200 */
[-C--:B------:R-:W-:Y:S03]  /*2dd0*/  HMMA.16816.F32.BF16 R12, R164, R194.reuse, R12 ;  /* 0x000000c2a40c723c */ /* 0x080fe6000004180c */
[-C--:B------:R-:W-:Y:S01]  /*2de0*/  @!P0 ISETP.GE.AND P3, PT, R0, R170.reuse, PT ;  /* 0x000000aa0000820c */ /* 0x080fe20003f66270 */
[--C-:B------:R-:W-:Y:S01]  /*2df0*/  FFMA.FTZ R4, R4, c[0x0][0x23c], -R171.reuse ;  /* 0x00008f0004047a23 */ /* 0x100fe200000108ab */
[----:B------:R-:W-:Y:S02]  /*2e00*/  @!P0 FSEL R5, R5, -INF , !P2 ;  /* 0xff80000005058808 */ /* 0x000fe40005000000 */
[----:B------:R-:W-:Y:S01]  /*2e10*/  FSETP.NEU.FTZ.AND P2, PT, R243, -INF , PT ;  /* 0xff800000f300780b */ /* 0x000fe20003f5d000 */
[C---:B------:R-:W-:Y:S01]  /*2e20*/  HMMA.16816.F32.BF16 R16, R188.reuse, R194, R16 ;  /* 0x000000c2bc10723c */ /* 0x040fe20000041810 */
[----:B------:R1:W-:Y:S03]  /*2e30*/  MUFU.EX2 R228, R4 ;  /* 0x0000000400e47308 */ /* 0x0003e60000000800 */
[----:B------:R-:W-:Y:S01]  /*2e40*/  @!P0 IADD3 R3, R2, 0x20, RZ ;  /* 0x0000002002038810 */ /* 0x000fe20007ffe0ff */
[----:B------:R-:W-:Y:S01]  /*2e50*/  FFMA.FTZ R5, R5, c[0x0][0x23c], -R171 ;  /* 0x00008f0005057a23 */ /* 0x000fe200000108ab */
[----:B------:R-:W-:Y:S02]  /*2e60*/  FSEL R169, R169, RZ, P2 ;  /* 0x000000ffa9a97208 */ /* 0x000fe40001000000 */
[----:B------:R-:W-:Y:S03]  /*2e70*/  @!P0 ISETP.GE.AND P2, PT, R173, R170, PT ;  /* 0x000000aaad00820c */ /* 0x000fe60003f46270 */
[----:B------:R-:W-:Y:S01]  /*2e80*/  MUFU.EX2 R198, R5 ;  /* 0x0000000500c67308 */ /* 0x000fe20000000800 */
[----:B------:R-:W-:Y:S02]  /*2e90*/  @!P0 IMNMX R3, R3, UR39, PT ;  /* 0x0000002703038c17 */ /* 0x000fe4000b800200 */
[----:B------:R-:W-:Y:S02]  /*2ea0*/  @!P0 FSEL R6, R6, -INF , !P3 ;  /* 0xff80000006068808 */ /* 0x000fe40005800000 */
[----:B------:R-:W-:Y:S02]  /*2eb0*/  @!P0 FSEL R7, R7, -INF , !P2 ;  /* 0xff80000007078808 */ /* 0x000fe40005000000 */
[----:B------:R-:W-:Y:S01]  /*2ec0*/  FSETP.NEU.FTZ.AND P2, PT, R242, -INF , PT ;  /* 0xff800000f200780b */ /* 0x000fe20003f5d000 */
[--C-:B------:R-:W-:Y:S01]  /*2ed0*/  FFMA.FTZ R6, R6, c[0x0][0x23c], -R169.reuse ;  /* 0x00008f0006067a23 */ /* 0x100fe200000108a9 */
[-C--:B------:R-:W-:Y:S01]  /*2ee0*/  @!P0 ISETP.GE.AND P3, PT, R0, R3.reuse, PT ;  /* 0x000000030000820c */ /* 0x080fe20003f66270 */
[----:B------:R-:W-:Y:S01]  /*2ef0*/  FFMA.FTZ R7, R7, c[0x0][0x23c], -R169 ;  /* 0x00008f0007077a23 */ /* 0x000fe200000108a9 */
[----:B------:R-:W-:Y:S01]  /*2f00*/  FSEL R168, R168, RZ, P2 ;  /* 0x000000ffa8a87208 */ /* 0x000fe20001000000 */
[----:B------:R-:W-:Y:S01]  /*2f10*/  MUFU.EX2 R180, R6 ;  /* 0x0000000600b47308 */ /* 0x000fe20000000800 */
[----:B------:R-:W-:Y:S02]  /*2f20*/  @!P0 FSEL R8, R8, -INF , !P3 ;  /* 0xff80000008088808 */ /* 0x000fe40005800000 */
[----:B-1----:R-:W-:Y:S02]  /*2f30*/  @!P0 IADD3 R4, R2, 0x28, RZ ;  /* 0x0000002802048810 */ /* 0x002fe40007ffe0ff */
[-C--:B------:R-:W-:Y:S01]  /*2f40*/  @!P0 ISETP.GE.AND P2, PT, R173, R3.reuse, PT ;  /* 0x00000003ad00820c */ /* 0x080fe20003f46270 */
[--C-:B------:R-:W-:Y:S01]  /*2f50*/  FFMA.FTZ R2, R8, c[0x0][0x23c], -R168.reuse ;  /* 0x00008f0008027a23 */ /* 0x100fe200000108a8 */
[----:B------:R-:W-:Y:S02]  /*2f60*/  @!P0 IMNMX R8, R4, UR39, PT ;  /* 0x0000002704088c17 */ /* 0x000fe4000b800200 */
[----:B------:R-:W-:Y:S01]  /*2f70*/  @!P0 FSEL R9, R9, -INF , !P2 ;  /* 0xff80000009098808 */ /* 0x000fe20005000000 */
[----:B------:R1:W-:Y:S01]  /*2f80*/  MUFU.EX2 R238, R2 ;  /* 0x0000000200ee7308 */ /* 0x0003e20000000800 */
[----:B------:R-:W-:Y:S02]  /*2f90*/  FSETP.NEU.FTZ.AND P2, PT, R241, -INF , PT ;  /* 0xff800000f100780b */ /* 0x000fe40003f5d000 */
[-C--:B------:R-:W-:Y:S01]  /*2fa0*/  @!P0 ISETP.GE.AND P3, PT, R0, R8.reuse, PT ;  /* 0x000000080000820c */ /* 0x080fe20003f66270 */
[----:B------:R-:W-:Y:S01]  /*2fb0*/  FFMA.FTZ R9, R9, c[0x0][0x23c], -R168 ;  /* 0x00008f0009097a23 */ /* 0x000fe200000108a8 */
[----:B------:R-:W-:Y:S02]  /*2fc0*/  SEL R192, R184, 0xffffffc0, !P1 ;  /* 0xffffffc0b8c07807 */ /* 0x000fe40004800000 */
[----:B------:R-:W-:Y:S03]  /*2fd0*/  @!P0 FSEL R10, R10, -INF , !P3 ;  /* 0xff8000000a0a8808 */ /* 0x000fe60005800000 */
[----:B------:R2:W3:Y:S01]  /*2fe0*/  MUFU.EX2 R234, R7 ;  /* 0x0000000700ea7308 */ /* 0x0004e20000000800 */
[----:B------:R-:W-:Y:S09]  /*2ff0*/  IMAD.IADD R184, R192, 0x1, R203 ;  /* 0x00000001c0b87824 */ /* 0x000ff200078e02cb */
        /* <DEDUP_REMOVED lines=16> */
[-C--:B------:R-:W-:Y:S04]  /*3100*/  @!P0 ISETP.GE.AND P2, PT, R10, R3.reuse, PT ;  /* 0x000000030a00820c */ /* 0x080fe80003f46270 */
        /* <DEDUP_REMOVED lines=38> */
[----:B------:R-:W-:Y:S02]  /*3370*/  @!P0 ISETP.GE.AND P2, PT, R9, R170, PT ;  /* 0x000000aa0900820c */ /* 0x000fe40003f46270 */
        /* <DEDUP_REMOVED lines=8> */
[-C--:B------:R-:W-:Y:S02]  /*3400*/  @!P0 ISETP.GE.AND P2, PT, R9, R3.reuse, PT ;  /* 0x000000030900820c */ /* 0x080fe40003f46270 */
[----:B------:R-:W-:Y:S01]  /*3410*/  MOV R190, c[0x0][0x1c0] ;  /* 0x0000700000be7a02 */ /* 0x000fe20000000f00 */
[----:B------:R-:W-:Y:S01]  /*3420*/  FFMA.FTZ R23, R23, c[0x0][0x23c], -R169 ;  /* 0x00008f0017177a23 */ /* 0x000fe200000108a9 */
[----:B------:R-:W-:Y:S01]  /*3430*/  @!P0 FSEL R24, R24, -INF , !P2 ;  /* 0xff80000018188808 */ /* 0x000fe20005000000 */
[----:B------:R-:W2:Y:S01]  /*3440*/  MUFU.EX2 R226, R19 ;  /* 0x0000001300e27308 */ /* 0x000ea20000000800 */
[-C--:B------:R-:W-:Y:S01]  /*3450*/  @!P0 ISETP.GE.AND P2, PT, R10, R3.reuse, PT ;  /* 0x000000030a00820c */ /* 0x080fe20003f46270 */
[----:B------:R-:W-:Y:S02]  /*3460*/  IMAD R190, R190, c[0x0][0x22c], RZ ;  /* 0x00008b00bebe7a24 */ /* 0x000fe400078e02ff */
[--C-:B------:R-:W-:Y:S01]  /*3470*/  FFMA.FTZ R24, R24, c[0x0][0x23c], -R168.reuse ;  /* 0x00008f0018187a23 */ /* 0x100fe200000108a8 */
[----:B------:R-:W-:Y:S01]  /*3480*/  @!P0 FSEL R25, R25, -INF , !P2 ;  /* 0xff80000019198808 */ /* 0x000fe20005000000 */
[----:B------:R-:W-:Y:S01]  /*3490*/  IMAD.U32 R190, R190, -0x40, RZ ;  /* 0xffffffc0bebe7824 */ /* 0x000fe200078e00ff */
[-C--:B------:R-:W-:Y:S03]  /*34a0*/  @!P0 ISETP.GE.AND P2, PT, R9, R8.reuse, PT ;  /* 0x000000080900820c */ /* 0x080fe60003f46270 */
[----:B------:R-:W-:Y:S01]  /*34b0*/  MUFU.EX2 R194, R20 ;  /* 0x0000001400c27308 */ /* 0x000fe20000000800 */
[----:B------:R-:W-:Y:S01]  /*34c0*/  @!P0 FSEL R26, R26, -INF , !P2 ;  /* 0xff8000001a1a8808 */ /* 0x000fe20005000000 */
[----:B------:R-:W-:Y:S01]  /*34d0*/  FFMA.FTZ R25, R25, c[0x0][0x23c], -R168 ;  /* 0x00008f0019197a23 */ /* 0x000fe200000108a8 */
[-C--:B------:R-:W-:Y:S03]  /*34e0*/  @!P0 ISETP.GE.AND P2, PT, R10, R8.reuse, PT ;  /* 0x000000080a00820c */ /* 0x080fe60003f46270 */
[--C-:B------:R-:W-:Y:S01]  /*34f0*/  FFMA.FTZ R26, R26, c[0x0][0x23c], -R2.reuse ;  /* 0x00008f001a1a7a23 */ /* 0x100fe20000010802 */
[----:B------:R-:W-:Y:S02]  /*3500*/  @!P0 FSEL R27, R27, -INF , !P2 ;  /* 0xff8000001b1b8808 */ /* 0x000fe40005000000 */
[----:B------:R-:W-:Y:S01]  /*3510*/  @!P0 ISETP.GE.AND P2, PT, R4, R3, PT ;  /* 0x000000030400820c */ /* 0x000fe20003f46270 */
        /* <DEDUP_REMOVED lines=31> */
[----:B------:R-:W-:Y:S02]  /*3710*/  FFMA.FTZ R169, R35, c[0x0][0x23c], -R169 ;  /* 0x00008f0023a97a23 */ /* 0x000fe400000108a9 */
        /* <DEDUP_REMOVED lines=34> */
[----:B------:R2:W-:Y:S01]  /*3940*/  STS [R221+0x21000], R2 ;  /* 0x02100002dd007388 */ /* 0x0005e20000000800 */
[----:B----4-:R-:W-:Y:S05]  /*3950*/  F2FP.BF16.PACK_AB R0, R186, R189 ;  /* 0x000000bdba00723e */ /* 0x010fea00000010ff */
[----:B------:R3:W-:Y:S01]  /*3960*/  STS [R221+0x21400], R0 ;  /* 0x02140000dd007388 */ /* 0x0007e20000000800 */
[----:B-1----:R-:W-:Y:S03]  /*3970*/  IMAD.IADD R3, R192, 0x1, R204 ;  /* 0x00000001c0037824 */ /* 0x002fe600078e02cc */
[----:B------:R-:W-:Y:S08]  /*3980*/  LDSM.16.M88.4 R32, [R203+0x8000] ;  /* 0x00800000cb20783b */ /* 0x000ff00000000200 */
[----:B------:R-:W1:Y:S08]  /*3990*/  LDSM.16.M88.4 R16, [R206+0x14000] ;  /* 0x01400000ce10783b */ /* 0x000e700000000200 */
[----:B------:R-:W4:Y:S08]  /*39a0*/  LDSM.16.M88.4 R28, [R203+0x9000] ;  /* 0x00900000cb1c783b */ /* 0x000f300000000200 */
[----:B------:R-:W4:Y:S08]  /*39b0*/  LDSM.16.M88.4 R164, [R206+0x14800] ;  /* 0x01480000cea4783b */ /* 0x000f300000000200 */
[----:B--2---:R-:W2:Y:S04]  /*39c0*/  LDL R2, [R1+0x8] ;  /* 0x0000080001027983 */ /* 0x004ea80000100800 */
[----:B------:R-:W-:Y:S08]  /*39d0*/  LDSM.16.M88.4 R168, [R204+0x8000] ;  /* 0x00800000cca8783b */ /* 0x000ff00000000200 */
[----:B---3--:R-:W3:Y:S01]  /*39e0*/  LDL R0, [R1+0x4] ;  /* 0x0000040001007983 */ /* 0x008ee20000100800 */
[-C--:B-1----:R-:W-:Y:S03]  /*39f0*/  HMMA.16816.F32.BF16 R4, R32, R16.reuse, RZ ;  /* 0x000000102004723c */ /* 0x082fe600000418ff */
[----:B------:R-:W1:Y:S05]  /*3a00*/  LDSM.16.M88.4 R172, [R207+0x14000] ;  /* 0x01400000cfac783b */ /* 0x000e6a0000000200 */
[C---:B----4-:R-:W-:Y:S03]  /*3a10*/  HMMA.16816.F32.BF16 R8, R28.reuse, R16, RZ ;  /* 0x000000101c08723c */ /* 0x050fe600000418ff */
[----:B------:R-:W4:Y:S05]  /*3a20*/  LDSM.16.M88.4 R176, [R204+0x9000] ;  /* 0x00900000ccb0783b */ /* 0x000f2a0000000200 */
[-C--:B------:R-:W-:Y:S08]  /*3a30*/  HMMA.16816.F32.BF16 R12, R28, R18.reuse, RZ ;  /* 0x000000121c0c723c */ /* 0x080ff000000418ff */
[C---:B------:R-:W-:Y:S08]  /*3a40*/  HMMA.16816.F32.BF16 R16, R32.reuse, R18, RZ ;  /* 0x000000122010723c */ /* 0x040ff000000418ff */
[-C--:B------:R-:W-:Y:S08]  /*3a50*/  HMMA.16816.F32.BF16 R20, R32, R164.reuse, RZ ;  /* 0x000000a42014723c */ /* 0x080ff000000418ff */
[C---:B------:R-:W-:Y:S08]  /*3a60*/  HMMA.16816.F32.BF16 R24, R28.reuse, R164, RZ ;  /* 0x000000a41c18723c */ /* 0x040ff000000418ff */
[-C--:B------:R-:W-:Y:S08]  /*3a70*/  HMMA.16816.F32.BF16 R28, R28, R166.reuse, RZ ;  /* 0x000000a61c1c723c */ /* 0x080ff000000418ff */
[----:B------:R-:W-:Y:S01]  /*3a80*/  HMMA.16816.F32.BF16 R32, R32, R166, RZ ;  /* 0x000000a62020723c */ /* 0x000fe200000418ff */
[----:B------:R-:W4:Y:S07]  /*3a90*/  LDSM.16.M88.4 R164, [R207+0x14800] ;  /* 0x01480000cfa4783b */ /* 0x000f2e0000000200 */
[-C--:B-1----:R-:W-:Y:S08]  /*3aa0*/  HMMA.16816.F32.BF16 R4, R168, R172.reuse, R4 ;  /* 0x000000aca804723c */ /* 0x082ff00000041804 */
[C---:B----4-:R-:W-:Y:S08]  /*3ab0*/  HMMA.16816.F32.BF16 R8, R176.reuse, R172, R8 ;  /* 0x000000acb008723c */ /* 0x050ff00000041808 */
[-C--:B------:R-:W-:Y:S08]  /*3ac0*/  HMMA.16816.F32.BF16 R12, R176, R174.reuse, R12 ;  /* 0x000000aeb00c723c */ /* 0x080ff0000004180c */
[C---:B------:R-:W-:Y:S01]  /*3ad0*/  HMMA.16816.F32.BF16 R16, R168.reuse, R174, R16 ;  /* 0x000000aea810723c */ /* 0x040fe20000041810 */
[----:B------:R-:W-:Y:S07]  /*3ae0*/  LDSM.16.M88.4 R172, [R184+0x8000] ;  /* 0x00800000b8ac783b */ /* 0x000fee0000000200 */
[-C--:B------:R-:W-:Y:S08]  /*3af0*/  HMMA.16816.F32.BF16 R20, R168, R164.reuse, R20 ;  /* 0x000000a4a814723c */ /* 0x080ff00000041814 */
[C---:B------:R-:W-:Y:S08]  /*3b00*/  HMMA.16816.F32.BF16 R24, R176.reuse, R164, R24 ;  /* 0x000000a4b018723c */ /* 0x040ff00000041818 */
[-C--:B------:R-:W-:Y:S01]  /*3b10*/  HMMA.16816.F32.BF16 R28, R176, R166.reuse, R28 ;  /* 0x000000a6b01c723c */ /* 0x080fe2000004181c */
[----:B------:R-:W1:Y:S07]  /*3b20*/  LDSM.16.M88.4 R176, [R209+0x14000] ;  /* 0x01400000d1b0783b */ /* 0x000e6e0000000200 */
[----:B------:R-:W-:Y:S01]  /*3b30*/  HMMA.16816.F32.BF16 R32, R168, R166, R32 ;  /* 0x000000a6a820723c */ /* 0x000fe20000041820 */
[----:B------:R-:W4:Y:S08]  /*3b40*/  LDSM.16.M88.4 R164, [R184+0x9000] ;  /* 0x00900000b8a4783b */ /* 0x000f300000000200 */
[----:B------:R-:W4:Y:S01]  /*3b50*/  LDSM.16.M88.4 R168, [R209+0x14800] ;  /* 0x01480000d1a8783b */ /* 0x000f220000000200 */
[-C--:B-1----:R-:W-:Y:S08]  /*3b60*/  HMMA.16816.F32.BF16 R4, R172, R176.reuse, R4 ;  /* 0x000000b0ac04723c */ /* 0x082ff00000041804 */
[C---:B----4-:R-:W-:Y:S08]  /*3b70*/  HMMA.16816.F32.BF16 R8, R164.reuse, R176, R8 ;  /* 0x000000b0a408723c */ /* 0x050ff00000041808 */
[-C--:B------:R-:W-:Y:S08]  /*3b80*/  HMMA.16816.F32.BF16 R12, R164, R178.reuse, R12 ;  /* 0x000000b2a40c723c */ /* 0x080ff0000004180c */
[C---:B------:R-:W-:Y:S08]  /*3b90*/  HMMA.16816.F32.BF16 R16, R172.reuse, R178, R16 ;  /* 0x000000b2ac10723c */ /* 0x040ff00000041810 */
[-C--:B------:R-:W-:Y:S08]  /*3ba0*/  HMMA.16816.F32.BF16 R20, R172, R168.reuse, R20 ;  /* 0x000000a8ac14723c */ /* 0x080ff00000041814 */
        /* <DEDUP_REMOVED lines=10> */
[----:B------:R-:W1:Y:S03]  /*3c50*/  LDSM.16.M88.4 R168, [R208+0x14800] ;  /* 0x01480000d0a8783b */ /* 0x000e660000000200 */
[----:B--2---:R-:W-:Y:S04]  /*3c60*/  IADD3 R178, P0, R2, UR10, RZ ;  /* 0x0000000a02b27c10 */ /* 0x004fe8000ff1e0ff */
[----:B---3--:R-:W-:Y:S04]  /*3c70*/  IADD3.X R179, R0, UR11, RZ, P0, !PT ;  /* 0x0000000b00b37c10 */ /* 0x008fe800087fe4ff */
[C---:B------:R-:W-:Y:S01]  /*3c80*/  LEA R214, P0, R190.reuse, R214, 0x2 ;  /* 0x000000d6bed67211 */ /* 0x040fe200078010ff */
[----:B------:R-:W2:Y:S03]  /*3c90*/  LDG.E R177, [R178.64] ;  /* 0x00000024b2b17981 */ /* 0x000ea6000c1e1900 */
[----:B------:R-:W-:Y:S02]  /*3ca0*/  LEA.HI.X.SX32 R215, R190, R215, 0x2, P0 ;  /* 0x000000d7bed77211 */ /* 0x000fe400000f16ff */
[----:B------:R-:W-:Y:S01]  /*3cb0*/  PLOP3.LUT P0, PT, PT, PT, UP3, 0x80, 0x0 ;  /* 0x000000000000781c */ /* 0x000fe20003f0f038 */
[----:B------:R-:W3:Y:S04]  /*3cc0*/  LDG.E R176, [R178.64+0x20] ;  /* 0x00002024b2b07981 */ /* 0x000ee8000c1e1900 */
[----:B------:R-:W4:Y:S04]  /*3cd0*/  LDG.E R2, [R178.64+0x80] ;  /* 0x00008024b2027981 */ /* 0x000f28000c1e1900 */
[----:B------:R2:W2:Y:S01]  /*3ce0*/  LDG.E R0, [R178.64+0xa0] ;  /* 0x0000a024b2007981 */ /* 0x0004a2000c1e1900 */
[-C--:B-1----:R-:W-:Y:S08]  /*3cf0*/  HMMA.16816.F32.BF16 R20, R164, R168.reuse, R20 ;  /* 0x000000a8a414723c */ /* 0x082ff00000041814 */
[C---:B------:R-:W-:Y:S08]  /*3d00*/  HMMA.16816.F32.BF16 R24, R172.reuse, R168, R24 ;  /* 0x000000a8ac18723c */ /* 0x040ff00000041818 */
[-C--:B------:R-:W-:Y:S01]  /*3d10*/  HMMA.16816.F32.BF16 R28, R172, R170.reuse, R28 ;  /* 0x000000aaac1c723c */ /* 0x080fe2000004181c */
[----:B------:R-:W-:Y:S07]  /*3d20*/  LDSM.16.M88.4 R172, [R203+0xa000] ;  /* 0x00a00000cbac783b */ /* 0x000fee0000000200 */
[----:B------:R-:W-:Y:S01]  /*3d30*/  HMMA.16816.F32.BF16 R32, R164, R170, R32 ;  /* 0x000000aaa420723c */ /* 0x000fe20000041820 */
[----:B------:R-:W1:Y:S08]  /*3d40*/  LDSM.16.M88.4 R164, [R206+0x18000] ;  /* 0x01800000cea4783b */ /* 0x000e700000000200 */
[----:B------:R-:W1:Y:S02]  /*3d50*/  LDSM.16.M88.4 R168, [R203+0xb000] ;  /* 0x00b00000cba8783b */ /* 0x000e640000000200 */
[-C--:B-1----:R-:W-:Y:S08]  /*3d60*/  HMMA.16816.F32.BF16 R4, R172, R164.reuse, R4 ;  /* 0x000000a4ac04723c */ /* 0x082ff00000041804 */
[C---:B------:R-:W-:Y:S08]  /*3d70*/  HMMA.16816.F32.BF16 R8, R168.reuse, R164, R8 ;  /* 0x000000a4a808723c */ /* 0x040ff00000041808 */
        /* <DEDUP_REMOVED lines=21> */
[----:B------:R-:W2:Y:S01]  /*3ed0*/  LDSM.16.M88.4 R168, [R184+0xb000] ;  /* 0x00b00000b8a8783b */ /* 0x000ea20000000200 */
[-C--:B-1----:R-:W-:Y:S08]  /*3ee0*/  HMMA.16816.F32.BF16 R4, R172, R164.reuse, R4 ;  /* 0x000000a4ac04723c */ /* 0x082ff00000041804 */
[C---:B--2---:R-:W-:Y:S08]  /*3ef0*/  HMMA.16816.F32.BF16 R8, R168.reuse, R164, R8 ;  /* 0x000000a4a808723c */ /* 0x044ff00000041808 */
        /* <DEDUP_REMOVED lines=13> */
[C---:B------:R-:W-:Y:S01]  /*3fd0*/  FADD.FTZ R4, -R177.reuse, R4 ;  /* 0x00000004b1047221 */ /* 0x040fe20000010100 */
[C---:B------:R-:W-:Y:S01]  /*3fe0*/  HMMA.16816.F32.BF16 R16, R164.reuse, R170, R16 ;  /* 0x000000aaa410723c */ /* 0x040fe20000041810 */
[----:B------:R-:W1:Y:S03]  /*3ff0*/  LDSM.16.M88.4 R168, [R208+0x18800] ;  /* 0x01880000d0a8783b */ /* 0x000e660000000200 */
[C---:B------:R-:W-:Y:S02]  /*4000*/  FADD.FTZ R5, -R177.reuse, R5 ;  /* 0x00000005b1057221 */ /* 0x040fe40000010100 */
[----:B---3--:R-:W-:Y:S02]  /*4010*/  FADD.FTZ R6, -R176, R6 ;  /* 0x00000006b0067221 */ /* 0x008fe40000010100 */
[----:B----4-:R-:W-:Y:S04]  /*4020*/  FADD.FTZ R9, -R2, R9 ;  /* 0x0000000902097221 */ /* 0x010fe80000010100 */
[----:B------:R-:W-:Y:S02]  /*4030*/  FMUL.FTZ R179, R228, R4 ;  /* 0x00000004e4b37220 */ /* 0x000fe40000410000 */
[----:B------:R-:W-:Y:S02]  /*4040*/  FMUL.FTZ R178, R198, R5 ;  /* 0x00000005c6b27220 */ /* 0x000fe40000410000 */
[----:B------:R-:W-:Y:S02]  /*4050*/  FADD.FTZ R13, -R2, R13 ;  /* 0x0000000d020d7221 */ /* 0x000fe40000010100 */
[----:B------:R-:W-:Y:S02]  /*4060*/  FMUL.FTZ R180, R180, R6 ;  /* 0x00000006b4b47220 */ /* 0x000fe40000410000 */
[----:B------:R-:W-:Y:S02]  /*4070*/  FADD.FTZ R7, -R176, R7 ;  /* 0x00000007b0077221 */ /* 0x000fe40000010100 */
[----:B------:R-:W-:Y:S02]  /*4080*/  FADD.FTZ R8, -R2, R8 ;  /* 0x0000000802087221 */ /* 0x000fe40000010100 */
[C---:B------:R-:W-:Y:S02]  /*4090*/  FADD.FTZ R16, -R177.reuse, R16 ;  /* 0x00000010b1107221 */ /* 0x040fe40000010100 */
[----:B------:R-:W-:Y:S02]  /*40a0*/  FADD.FTZ R17, -R177, R17 ;  /* 0x00000011b1117221 */ /* 0x000fe40000010100 */
[C---:B------:R-:W-:Y:S02]  /*40b0*/  FADD.FTZ R18, -R176.reuse, R18 ;  /* 0x00000012b0127221 */ /* 0x040fe40000010100 */
[----:B------:R-:W-:Y:S02]  /*40c0*/  FADD.FTZ R19, -R176, R19 ;  /* 0x00000013b0137221 */ /* 0x000fe40000010100 */
[----:B------:R-:W-:Y:S02]  /*40d0*/  FADD.FTZ R12, -R2, R12 ;  /* 0x0000000c020c7221 */ /* 0x000fe40000010100 */
[C---:B------:R-:W-:Y:S02]  /*40e0*/  FADD.FTZ R6, -R0.reuse, R10 ;  /* 0x0000000a00067221 */ /* 0x040fe40000010100 */
[----:B------:R-:W-:Y:S02]  /*40f0*/  FADD.FTZ R14, -R0, R14 ;  /* 0x0000000e000e7221 */ /* 0x000fe40000010100 */
[----:B------:R-:W-:Y:S02]  /*4100*/  FMUL.FTZ R7, R234, R7 ;  /* 0x00000007ea077220 */ /* 0x000fe40000410000 */
[----:B------:R-:W-:Y:S01]  /*4110*/  FMUL.FTZ R6, R239, R6 ;  /* 0x00000006ef067220 */ /* 0x000fe20000410000 */
[-C--:B-1----:R-:W-:Y:S03]  /*4120*/  HMMA.16816.F32.BF16 R20, R164, R168.reuse, R20 ;  /* 0x000000a8a414723c */ /* 0x082fe60000041814 */
[----:B------:R-:W-:Y:S05]  /*4130*/  FMUL.FTZ R14, R236, R14 ;  /* 0x0000000eec0e7220 */ /* 0x000fea0000410000 */
[C---:B------:R-:W-:Y:S07]  /*4140*/  HMMA.16816.F32.BF16 R24, R172.reuse, R168, R24 ;  /* 0x000000a8ac18723c */ /* 0x040fee0000041818 */
[----:B------:R-:W-:Y:S01]  /*4150*/  FMUL.FTZ R168, R225, R16 ;  /* 0x00000010e1a87220 */ /* 0x000fe20000410000 */
[-C--:B------:R-:W-:Y:S08]  /*4160*/  HMMA.16816.F32.BF16 R28, R172, R170.reuse, R28 ;  /* 0x000000aaac1c723c */ /* 0x080ff0000004181c */
[C---:B------:R-:W-:Y:S01]  /*4170*/  FADD.FTZ R20, -R177.reuse, R20 ;  /* 0x00000014b1147221 */ /* 0x040fe20000010100 */
[----:B------:R-:W-:Y:S04]  /*4180*/  HMMA.16816.F32.BF16 R32, R164, R170, R32 ;  /* 0x000000aaa420723c */ /* 0x000fe80000041820 */
[----:B------:R-:W-:Y:S02]  /*4190*/  FADD.FTZ R22, -R176, R22 ;  /* 0x00000016b0167221 */ /* 0x000fe40000010100 */
[----:B------:R-:W-:Y:S02]  /*41a0*/  FADD.FTZ R21, -R177, R21 ;  /* 0x00000015b1157221 */ /* 0x000fe40000010100 */
[----:B------:R-:W-:Y:S04]  /*41b0*/  FMUL.FTZ R166, R197, R17 ;  /* 0x00000011c5a67220 */ /* 0x000fe80000410000 */
[----:B------:R-:W-:Y:S02]  /*41c0*/  FMUL.FTZ R171, R194, R20 ;  /* 0x00000014c2ab7220 */ /* 0x000fe40000410000 */
[----:B------:R-:W-:Y:S02]  /*41d0*/  FADD.FTZ R23, -R176, R23 ;  /* 0x00000017b0177221 */ /* 0x000fe40000010100 */
[----:B------:R-:W-:Y:S02]  /*41e0*/  FMUL.FTZ R17, R237, R9 ;  /* 0x00000009ed117220 */ /* 0x000fe40000410000 */
[C---:B------:R-:W-:Y:S02]  /*41f0*/  FADD.FTZ R4, -R2.reuse, R24 ;  /* 0x0000001802047221 */ /* 0x040fe40000010100 */
[C---:B------:R-:W-:Y:S02]  /*4200*/  FADD.FTZ R24, -R2.reuse, R25 ;  /* 0x0000001902187221 */ /* 0x040fe40000010100 */
[----:B------:R-:W-:Y:S02]  /*4210*/  FADD.FTZ R5, -R2, R28 ;  /* 0x0000001c02057221 */ /* 0x000fe40000010100 */
[C---:B------:R-:W-:Y:S02]  /*4220*/  FADD.FTZ R32, -R177.reuse, R32 ;  /* 0x00000020b1207221 */ /* 0x040fe40000010100 */
[----:B------:R-:W-:Y:S02]  /*4230*/  FADD.FTZ R33, -R177, R33 ;  /* 0x00000021b1217221 */ /* 0x000fe40000010100 */
[----:B------:R-:W-:Y:S02]  /*4240*/  FMUL.FTZ R169, R182, R32 ;  /* 0x00000020b6a97220 */ /* 0x000fe40000410000 */
[----:B------:R-:W-:Y:S02]  /*4250*/  FMUL.FTZ R167, R181, R33 ;  /* 0x00000021b5a77220 */ /* 0x000fe40000410000 */
[----:B------:R-:W-:Y:S02]  /*4260*/  FMUL.FTZ R33, R227, R18 ;  /* 0x00000012e3217220 */ /* 0x000fe40000410000 */
[----:B------:R-:W-:Y:S02]  /*4270*/  FMUL.FTZ R32, R226, R19 ;  /* 0x00000013e2207220 */ /* 0x000fe40000410000 */
[C---:B------:R-:W-:Y:S02]  /*4280*/  FADD.FTZ R165, -R176.reuse, R34 ;  /* 0x00000022b0a57221 */ /* 0x040fe40000010100 */
[----:B------:R-:W-:Y:S02]  /*4290*/  FADD.FTZ R164, -R176, R35 ;  /* 0x00000023b0a47221 */ /* 0x000fe40000010100 */
[----:B------:R-:W-:Y:S02]  /*42a0*/  FMUL.FTZ R35, R196, R22 ;  /* 0x00000016c4237220 */ /* 0x000fe40000410000 */
[----:B------:R-:W-:Y:S02]  /*42b0*/  FMUL.FTZ R22, R232, R13 ;  /* 0x0000000de8167220 */ /* 0x000fe40000410000 */
[----:B------:R-:W-:Y:S02]  /*42c0*/  FADD.FTZ R28, -R2, R29 ;  /* 0x0000001d021c7221 */ /* 0x000fe40000010100 */
        /* <DEDUP_REMOVED lines=24> */
[----:B------:R-:W-:Y:S01]  /*4450*/  ULOP3.LUT UR7, UR8, 0x1, URZ, 0xc0, !UPT ;  /* 0x0000000108077892 */ /* 0x000fe2000f8ec03f */
[----:B------:R-:W-:Y:S02]  /*4460*/  IMAD.MOV.U32 R8, RZ, RZ, c[0x0][0x194] ;  /* 0x00006500ff087624 */ /* 0x000fe400078e00ff */
[----:B------:R-:W-:Y:S01]  /*4470*/  IMAD.U32 R0, R5, -0x40, RZ ;  /* 0xffffffc005007824 */ /* 0x000fe200078e00ff */
[----:B------:R-:W-:Y:S04]  /*4480*/  UISETP.NE.U32.AND UP0, UPT, UR7, 0x1, UPT ;  /* 0x000000010700788c */ /* 0x000fe8000bf05070 */
[C---:B------:R-:W-:Y:S01]  /*4490*/  LEA R2, P2, R0.reuse, R216, 0x1 ;  /* 0x000000d800027211 */ /* 0x040fe200078408ff */
[----:B------:R-:W-:Y:S03]  /*44a0*/  USEL UR7, UR21, 0x4000, !UP0 ;  /* 0x0000400015077887 */ /* 0x000fe6000c000000 */
[----:B------:R-:W-:Y:S01]  /*44b0*/  LEA.HI.X.SX32 R0, R0, R217, 0x1, P2 ;  /* 0x000000d900007211 */ /* 0x000fe200010f0eff */
[----:B------:R-:W-:Y:S02]  /*44c0*/  IMAD.MOV.U32 R216, RZ, RZ, R2 ;  /* 0x000000ffffd87224 */ /* 0x000fe400078e0002 */
[----:B------:R-:W-:Y:S02]  /*44d0*/  IADD3 R223, R223, UR7, RZ ;  /* 0x00000007dfdf7c10 */ /* 0x000fe4000fffe0ff */
[----:B------:R-:W-:Y:S01]  /*44e0*/  IMAD.MOV.U32 R217, RZ, RZ, R0 ;  /* 0x000000ffffd97224 */ /* 0x000fe200078e0000 */
[----:B------:R-:W-:Y:S02]  /*44f0*/  LEA R4, P2, R5, R216, 0x6 ;  /* 0x000000d805047211 */ /* 0x000fe400078430ff */
[----:B------:R-:W-:Y:S02]  /*4500*/  IADD3 R205, R205, UR7, RZ ;  /* 0x00000007cdcd7c10 */ /* 0x000fe4000fffe0ff */
        /* <DEDUP_REMOVED lines=9> */
.L_x_212:
        /* <DEDUP_REMOVED lines=8> */
[----:B------:R-:W-:Y:S02]  /*4620*/  F2FP.BF16.PACK_AB R6, R22, R23 ;  /* 0x000000171606723e */ /* 0x000fe400000010ff */
[----:B------:R-:W-:Y:S01]  /*4630*/  STS [R222+0x1c000], R8 ;  /* 0x01c00008de007388 */ /* 0x000fe20000000800 */
[----:B-1----:R-:W-:Y:S02]  /*4640*/  F2FP.BF16.PACK_AB R5, R13, R14 ;  /* 0x0000000e0d05723e */ /* 0x002fe400000010ff */
        /* <DEDUP_REMOVED lines=15> */
[----:B------:R1:W-:Y:S05]  /*4740*/  STS [R221+0x1c000], R0 ;  /* 0x01c00000dd007388 */ /* 0x0003ea0000000800 */
[----:B------:R-:W-:Y:S05]  /*4750*/  STS [R221+0x1c400], R15 ;  /* 0x01c4000fdd007388 */ /* 0x000fea0000000800 */
[----:B------:R-:W-:Y:S05]  /*4760*/  STS [R220+0x1d000], R17 ;  /* 0x01d00011dc007388 */ /* 0x000fea0000000800 */
[----:B------:R2:W-:Y:S05]  /*4770*/  STS [R220+0x1d400], R16 ;  /* 0x01d40010dc007388 */ /* 0x0005ea0000000800 */
[----:B------:R-:W-:Y:S05]  /*4780*/  STS [R221+0x1d000], R14 ;  /* 0x01d0000edd007388 */ /* 0x000fea0000000800 */
[----:B------:R-:W-:Y:S01]  /*4790*/  STS [R221+0x1d400], R13 ;  /* 0x01d4000ddd007388 */ /* 0x000fe20000000800 */
[----:B-1----:R-:W-:Y:S04]  /*47a0*/  IMAD.SHL.U32 R0, R210, 0x2, RZ ;  /* 0x00000002d2007824 */ /* 0x002fe800078e00ff */
[----:B------:R-:W-:Y:S01]  /*47b0*/  BAR.SYNC.DEFER_BLOCKING 0x0 ;  /* 0x0000000000007b1d */ /* 0x000fe20000010000 */
[C---:B------:R-:W-:Y:S02]  /*47c0*/  IADD3 R2, R0.reuse, 0x8040, RZ ;  /* 0x0000804000027810 */ /* 0x040fe40007ffe0ff */
[----:B--2---:R-:W-:Y:S04]  /*47d0*/  IADD3 R16, R0, 0x8000, RZ ;  /* 0x0000800000107810 */ /* 0x004fe80007ffe0ff */
[----:B------:R-:W-:Y:S01]  /*47e0*/  @P1 IADD3 R2, R16, -0x40, RZ ;  /* 0xffffffc010021810 */ /* 0x000fe20007ffe0ff */
[----:B------:R-:W-:Y:S05]  /*47f0*/  LDSM.16.MT88.4 R4, [R201+0x20000] ;  /* 0x02000000c904783b */ /* 0x000fea0000004200 */
[----:B------:R-:W1:Y:S05]  /*4800*/  LDSM.16.MT88.4 R8, [R0+0x8000] ;  /* 0x008000000008783b */ /* 0x000e6a0000004200 */
[----:B------:R-:W2:Y:S05]  /*4810*/  LDSM.16.MT88.4 R12, [R201+0x22000] ;  /* 0x02200000c90c783b */ /* 0x000eaa0000004200 */
[----:B------:R-:W3:Y:S05]  /*4820*/  LDSM.16.MT88.4 R16, [R2] ;  /* 0x000000000210783b */ /* 0x000eea0000004200 */
        /* <DEDUP_REMOVED lines=86> */
[----:B------:R-:W2:Y:S01]  /*4d90*/  LDL R176, [R1] ;  /* 0x0000000001b07983 */ /* 0x000ea20000100800 */
[----:B------:R-:W-:Y:S02]  /*4da0*/  IMAD.MOV.U32 R5, RZ, RZ, c[0x0][0x370] ;  /* 0x0000dc00ff057624 */ /* 0x000fe400078e00ff */
[----:B------:R-:W-:Y:S02]  /*4db0*/  IMAD.MOV.U32 R6, RZ, RZ, c[0x0][0x374] ;  /* 0x0000dd00ff067624 */ /* 0x000fe400078e00ff */
[C---:B------:R-:W-:Y:S05]  /*4dc0*/  IMAD.U32 R0, R5.reuse, -0x40, RZ ;  /* 0xffffffc005007824 */ /* 0x040fea00078e00ff */
[C---:B------:R-:W-:Y:S04]  /*4dd0*/  LEA R2, P2, R0.reuse, R218, 0x1 ;  /* 0x000000da00027211 */ /* 0x040fe800078408ff */
[----:B------:R-:W-:Y:S02]  /*4de0*/  LEA.HI.X.SX32 R0, R0, R219, 0x1, P2 ;  /* 0x000000db00007211 */ /* 0x000fe400010f0eff */
[----:B------:R-:W-:Y:S03]  /*4df0*/  MOV R218, R2 ;  /* 0x0000000200da7202 */ /* 0x000fe60000000f00 */
[----:B------:R-:W-:Y:S01]  /*4e00*/  IMAD.MOV.U32 R219, RZ, RZ, R0 ;  /* 0x000000ffffdb7224 */ /* 0x000fe200078e0000 */
[C---:B------:R-:W-:Y:S04]  /*4e10*/  LEA R4, P2, R5.reuse, R218, 0x6 ;  /* 0x000000da05047211 */ /* 0x040fe800078430ff */
[----:B------:R-:W-:Y:S02]  /*4e20*/  LEA.HI.X R5, R5, R219, R6, 0x6, P2 ;  /* 0x000000db05057211 */ /* 0x000fe400010f3406 */
[----:B--2---:R-:W-:Y:S05]  /*4e30*/  SHF.L.U32 R0, R176, 0x1, RZ ;  /* 0x00000001b0007819 */ /* 0x004fea00000006ff */
[----:B------:R-:W-:Y:S01]  /*4e40*/  @!PT LDS RZ, [RZ] ;  /* 0x00000000fffff984 */ /* 0x000fe20000000800 */
[----:B------:R-:W-:Y:S01]  /*4e50*/  @!PT LDS RZ, [RZ] ;  /* 0x00000000fffff984 */ /* 0x000fe20000000800 */
[----:B------:R-:W-:Y:S01]  /*4e60*/  @!PT LDS RZ, [RZ] ;  /* 0x00000000fffff984 */ /* 0x000fe20000000800 */
[----:B------:R1:W-:Y:S04]  /*4e70*/  LDGSTS.E.BYPASS.LTC128B.128 [R0+0x8000], [R218.64] ;  /* 0x08000000da007fae */ /* 0x0003e8000b901d64 */
[----:B------:R1:W-:Y:S04]  /*4e80*/  LDGSTS.E.BYPASS.LTC128B.128 [R0+0xa000], [R218.64+0x80] ;  /* 0x0a000080da007fae */ /* 0x0003e8000b901d64 */
[----:B------:R1:W-:Y:S04]  /*4e90*/  LDGSTS.E.BYPASS.LTC128B.128 [R0+0x9000], [R4.64] ;  /* 0x0900000004007fae */ /* 0x0003e8000b901d64 */
[----:B------:R1:W-:Y:S04]  /*4ea0*/  LDGSTS.E.BYPASS.LTC128B.128 [R0+0xb000], [R4.64+0x80] ;  /* 0x0b00008004007fae */ /* 0x0003e8000b901d64 */
[----:B------:R-:W0:Y:S02]  /*4eb0*/  LDGDEPBAR ;  /* 0x00000000000079af */ /* 0x000e240000000000 */
.L_x_213:
[----:B------:R-:W-:Y:S01]  /*4ec0*/  LDSM.16.M88.4 R32, [R203+0x1c000] ;  /* 0x01c00000cb20783b */ /* 0x000fe20000000200 */
[----:B------:R-:W-:Y:S01]  /*4ed0*/  IMAD.MOV.U32 R185, RZ, RZ, c[0x0][0x22c] ;  /* 0x00008b00ffb97624 */ /* 0x000fe200078e00ff */
[----:B------:R-:W-:Y:S01]  /*4ee0*/  ULOP3.LUT UR7, UR8, 0x1, URZ, 0xc0, !UPT ;  /* 0x0000000108077892 */ /* 0x000fe2000f8ec03f */
[----:B------:R-:W-:Y:S01]  /*4ef0*/  IMAD.MOV.U32 R188, RZ, RZ, c[0x0][0x22c] ;  /* 0x00008b00ffbc7624 */ /* 0x000fe200078e00ff */
[----:B------:R-:W-:Y:S01]  /*4f00*/  UISETP.GT.AND UP2, UPT, UR8, UR4, UPT ;  /* 0x000000040800728c */ /* 0x000fe2000bf44270 */
[----:B------:R-:W2:Y:S01]  /*4f10*/  LDSM.16.MT88.4 R16, [R200] ;  /* 0x00000000c810783b */ /* 0x000ea20000004200 */
[----:B------:R-:W-:Y:S01]  /*4f20*/  IMAD R185, R185, c[0x0][0x1c0], RZ ;  /* 0x00007000b9b97a24 */ /* 0x000fe200078e02ff */
[----:B------:R-:W-:Y:S01]  /*4f30*/  UISETP.NE.U32.AND UP0, UPT, UR7, 0x1, UPT ;  /* 0x000000010700788c */ /* 0x000fe2000bf05070 */
[----:B------:R-:W-:Y:S01]  /*4f40*/  IMAD R188, R188, c[0x0][0x1c0], RZ ;  /* 0x00007000bcbc7a24 */ /* 0x000fe200078e02ff */
[----:B------:R-:W-:Y:S01]  /*4f50*/  UIADD3 UR8, UR8, -0x1, URZ ;  /* 0xffffffff08087890 */ /* 0x000fe2000fffe03f */
[----:B------:R-:W3:Y:S01]  /*4f60*/  LDSM.16.M88.4 R28, [R203+0x1d000] ;  /* 0x01d00000cb1c783b */ /* 0x000ee20000000200 */
[----:B------:R-:W-:Y:S02]  /*4f70*/  IMAD R185, R185, 0x18, RZ ;  /* 0x00000018b9b97824 */ /* 0x000fe400078e02ff */
[----:B------:R-:W-:Y:S02]  /*4f80*/  IMAD.SHL.U32 R188, R188, 0x20, RZ ;  /* 0x00000020bcbc7824 */ /* 0x000fe400078e00ff */
[----:B------:R-:W3:Y:S01]  /*4f90*/  LDSM.16.MT88.4 R164, [R200+0x4000] ;  /* 0x00400000c8a4783b */ /* 0x000ee20000004200 */
[----:B------:R-:W-:Y:S02]  /*4fa0*/  IMAD.MOV.U32 R187, RZ, RZ, c[0x0][0x22c] ;  /* 0x00008b00ffbb7624 */ /* 0x000fe400078e00ff */
[----:B------:R-:W-:Y:S02]  /*4fb0*/  IMAD.MOV.U32 R186, RZ, RZ, c[0x0][0x22c] ;  /* 0x00008b00ffba7624 */ /* 0x000fe400078e00ff */
[----:B------:R-:W4:Y:S01]  /*4fc0*/  LDL R2, [R1+0x14] ;  /* 0x0000140001027983 */ /* 0x000f220000100800 */
[----:B------:R-:W-:Y:S02]  /*4fd0*/  IMAD R187, R187, c[0x0][0x1c0], RZ ;  /* 0x00007000bbbb7a24 */ /* 0x000fe400078e02ff */
[----:B------:R-:W-:Y:S02]  /*4fe0*/  IMAD R186, R186, c[0x0][0x1c0], RZ ;  /* 0x00007000baba7a24 */ /* 0x000fe400078e02ff */
[----:B------:R-:W-:Y:S01]  /*4ff0*/  LDSM.16.M88.4 R168, [R204+0x1c000] ;  /* 0x01c00000cca8783b */ /* 0x000fe20000000200 */
[----:B------:R-:W-:Y:S02]  /*5000*/  IMAD R187, R187, 0x28, RZ ;  /* 0x00000028bbbb7824 */ /* 0x000fe400078e02ff */
[----:B------:R-:W-:Y:S02]  /*5010*/  IMAD R186, R186, 0x38, RZ ;  /* 0x00000038baba7824 */ /* 0x000fe400078e02ff */
[----:B-1----:R-:W4:Y:S05]  /*5020*/  LDL R0, [R1+0x18] ;  /* 0x0000180001007983 */ /* 0x002f2a0000100800 */
[----:B------:R-:W1:Y:S05]  /*5030*/  LDSM.16.MT88.4 R172, [R200+0x800] ;  /* 0x00080000c8ac783b */ /* 0x000e6a0000004200 */
[----:B------:R-:W1:Y:S01]  /*5040*/  LDSM.16.M88.4 R176, [R204+0x1d000] ;  /* 0x01d00000ccb0783b */ /* 0x000e620000000200 */
[-C--:B--2---:R-:W-:Y:S04]  /*5050*/  HMMA.16816.F32.BF16 R4, R32, R16.reuse, RZ ;  /* 0x000000102004723c */ /* 0x084fe800000418ff */
[----:B------:R-:W2:Y:S04]  /*5060*/  LDSM.16.MT88.4 R180, [R200+0x4800] ;  /* 0x00480000c8b4783b */ /* 0x000ea80000004200 */
[C---:B---3--:R-:W-:Y:S08]  /*5070*/  HMMA.16816.F32.BF16 R8, R28.reuse, R16, RZ ;  /* 0x000000101c08723c */ /* 0x048ff000000418ff */
[-C--:B------:R-:W-:Y:S08]  /*5080*/  HMMA.16816.F32.BF16 R12, R28, R18.reuse, RZ ;  /* 0x000000121c0c723c */ /* 0x080ff000000418ff */
[C---:B------:R-:W-:Y:S08]  /*5090*/  HMMA.16816.F32.BF16 R16, R32.reuse, R18, RZ ;  /* 0x000000122010723c */ /* 0x040ff000000418ff */
[-C--:B------:R-:W-:Y:S08]  /*50a0*/  HMMA.16816.F32.BF16 R20, R32, R164.reuse, RZ ;  /* 0x000000a42014723c */ /* 0x080ff000000418ff */
[C---:B------:R-:W-:Y:S08]  /*50b0*/  HMMA.16816.F32.BF16 R24, R28.reuse, R164, RZ ;  /* 0x000000a41c18723c */ /* 0x040ff000000418ff */
[-C--:B------:R-:W-:Y:S08]  /*50c0*/  HMMA.16816.F32.BF16 R28, R28, R166.reuse, RZ ;  /* 0x000000a61c1c723c */ /* 0x080ff000000418ff */
[----:B------:R-:W-:Y:S01]  /*50d0*/  HMMA.16816.F32.BF16 R32, R32, R166, RZ ;  /* 0x000000a62020723c */ /* 0x000fe200000418ff */
[----:B------:R-:W-:Y:S07]  /*50e0*/  LDSM.16.M88.4 R164, [R184+0x1c000] ;  /* 0x01c00000b8a4783b */ /* 0x000fee0000000200 */
[-C--:B-1----:R-:W-:Y:S08]  /*50f0*/  HMMA.16816.F32.BF16 R4, R168, R172.reuse, R4 ;  /* 0x000000aca804723c */ /* 0x082ff00000041804 */
[C---:B------:R-:W-:Y:S08]  /*5100*/  HMMA.16816.F32.BF16 R8, R176.reuse, R172, R8 ;  /* 0x000000acb008723c */ /* 0x040ff00000041808 */
[-C--:B------:R-:W-:Y:S08]  /*5110*/  HMMA.16816.F32.BF16 R12, R176, R174.reuse, R12 ;  /* 0x000000aeb00c723c */ /* 0x080ff0000004180c */
[C---:B------:R-:W-:Y:S01]  /*5120*/  HMMA.16816.F32.BF16 R16, R168.reuse, R174, R16 ;  /* 0x000000aea810723c */ /* 0x040fe20000041810 */
[----:B------:R-:W1:Y:S07]  /*5130*/  LDSM.16.MT88.4 R172, [R200+0x1000] ;  /* 0x00100000c8ac783b */ /* 0x000e6e0000004200 */
[-C--:B--2---:R-:W-:Y:S08]  /*5140*/  HMMA.16816.F32.BF16 R20, R168, R180.reuse, R20 ;  /* 0x000000b4a814723c */ /* 0x084ff00000041814 */
[C---:B------:R-:W-:Y:S08]  /*5150*/  HMMA.16816.F32.BF16 R24, R176.reuse, R180, R24 ;  /* 0x000000b4b018723c */ /* 0x040ff00000041818 */
[-C--:B------:R-:W-:Y:S01]  /*5160*/  HMMA.16816.F32.BF16 R28, R176, R182.reuse, R28 ;  /* 0x000000b6b01c723c */ /* 0x080fe2000004181c */
[----:B------:R-:W2:Y:S07]  /*5170*/  LDSM.16.M88.4 R176, [R184+0x1d000] ;  /* 0x01d00000b8b0783b */ /* 0x000eae0000000200 */
[----:B------:R-:W-:Y:S01]  /*5180*/  HMMA.16816.F32.BF16 R32, R168, R182, R32 ;  /* 0x000000b6a820723c */ /* 0x000fe20000041820 */
[----:B------:R-:W3:Y:S05]  /*5190*/  LDSM.16.MT88.4 R168, [R200+0x5000] ;  /* 0x00500000c8a8783b */ /* 0x000eea0000004200 */
[----:B------:R-:W-:Y:S02]  /*51a0*/  LDSM.16.M88.4 R180, [R3+0x1d000] ;  /* 0x01d0000003b4783b */ /* 0x000fe40000000200 */
[-C--:B-1----:R-:W-:Y:S08]  /*51b0*/  HMMA.16816.F32.BF16 R4, R164, R172.reuse, R4 ;  /* 0x000000aca404723c */ /* 0x082ff00000041804 */
[C---:B--2---:R-:W-:Y:S08]  /*51c0*/  HMMA.16816.F32.BF16 R8, R176.reuse, R172, R8 ;  /* 0x000000acb008723c */ /* 0x044ff00000041808 */
[-C--:B------:R-:W-:Y:S08]  /*51d0*/  HMMA.16816.F32.BF16 R12, R176, R174.reuse, R12 ;  /* 0x000000aeb00c723c */ /* 0x080ff0000004180c */
[C---:B------:R-:W-:Y:S01]  /*51e0*/  HMMA.16816.F32.BF16 R16, R164.reuse, R174, R16 ;  /* 0x000000aea410723c */ /* 0x040fe20000041810 */
[----:B------:R-:W-:Y:S07]  /*51f0*/  LDSM.16.M88.4 R172, [R3+0x1c000] ;  /* 0x01c0000003ac783b */ /* 0x000fee0000000200 */
[-C--:B---3--:R-:W-:Y:S08]  /*5200*/  HMMA.16816.F32.BF16 R20, R164, R168.reuse, R20 ;  /* 0x000000a8a414723c */ /* 0x088ff00000041814 */
[C---:B------:R-:W-:Y:S08]  /*5210*/  HMMA.16816.F32.BF16 R24, R176.reuse, R168, R24 ;  /* 0x000000a8b018723c */ /* 0x040ff00000041818 */
[-C--:B------:R-:W-:Y:S01]  /*5220*/  HMMA.16816.F32.BF16 R28, R176, R170.reuse, R28 ;  /* 0x000000aab01c723c */ /* 0x080fe2000004181c */
[----:B------:R-:W1:Y:S07]  /*5230*/  LDSM.16.MT88.4 R176, [R200+0x1800] ;  /* 0x00180000c8b0783b */ /* 0x000e6e0000004200 */
[----:B------:R-:W-:Y:S01]  /*5240*/  HMMA.16816.F32.BF16 R32, R164, R170, R32 ;  /* 0x000000aaa420723c */ /* 0x000fe20000041820 */
[----:B------:R-:W2:Y:S05]  /*5250*/  LDSM.16.MT88.4 R164, [R200+0x5800] ;  /* 0x00580000c8a4783b */ /* 0x000eaa0000004200 */
[----:B------:R-:W-:Y:S02]  /*5260*/  LDSM.16.M88.4 R168, [R203+0x1e000] ;  /* 0x01e00000cba8783b */ /* 0x000fe40000000200 */
        /* <DEDUP_REMOVED lines=44> */
[----:B------:R2:W3:Y:S07]  /*5530*/  LDSM.16.M88.4 R180, [R3+0x1f000] ;  /* 0x01f0000003b4783b */ /* 0x0004ee0000000200 */
[----:B------:R-:W-:Y:S01]  /*5540*/  HMMA.16816.F32.BF16 R32, R168, R166, R32 ;  /* 0x000000a6a820723c */ /* 0x000fe20000041820 */
[----:B------:R-:W3:Y:S06]  /*5550*/  LDSM.16.MT88.4 R164, [R200+0x7800] ;  /* 0x00780000c8a4783b */ /* 0x000eec0000004200 */
[----:B----4-:R-:W-:Y:S01]  /*5560*/  @P0 IADD3 R168, P2, R2, UR6, RZ ;  /* 0x0000000602a80c10 */ /* 0x010fe2000ff5e0ff */
[----:B------:R-:W-:Y:S01]  /*5570*/  @UP3 UIADD3 UR6, UP1, UR6, -0x100, URZ ;  /* 0xffffff0006063890 */ /* 0x000fe2000ff3e03f */
[-C--:B-1----:R-:W-:Y:S05]  /*5580*/  HMMA.16816.F32.BF16 R4, R172, R176.reuse, R4 ;  /* 0x000000b0ac04723c */ /* 0x082fea0000041804 */
[----:B------:R-:W-:Y:S01]  /*5590*/  @P0 IADD3.X R169, R0, UR5, RZ, P2, !PT ;  /* 0x0000000500a90c10 */ /* 0x000fe200097fe4ff */
[----:B------:R-:W-:Y:S01]  /*55a0*/  IMAD.MOV.U32 R0, RZ, RZ, c[0x0][0x22c] ;  /* 0x00008b00ff007624 */ /* 0x000fe200078e00ff */
[CC--:B------:R-:W-:Y:S01]  /*55b0*/  LEA R2, P2, R224.reuse, R214.reuse, 0x2 ;  /* 0x000000d6e0027211 */ /* 0x0c0fe200078410ff */
[----:B------:R-:W-:Y:S02]  /*55c0*/  @UP3 UIADD3.X UR5, UR5, -0x1, URZ, UP1, !UPT ;  /* 0xffffffff05053890 */ /* 0x000fe40008ffe43f */
[----:B------:R1:W5:Y:S02]  /*55d0*/  @P0 LDG.E R244, [R168.64] ;  /* 0x00000024a8f40981 */ /* 0x000364000c1e1900 */
[-C--:B--2---:R-:W-:Y:S01]  /*55e0*/  LEA.HI.X.SX32 R3, R224, R215.reuse, 0x2, P2 ;  /* 0x000000d7e0037211 */ /* 0x084fe200010f16ff */
[----:B------:R-:W-:Y:S02]  /*55f0*/  IMAD R0, R0, c[0x0][0x1c0], RZ ;  /* 0x0000700000007a24 */ /* 0x000fe400078e02ff */
[----:B------:R1:W5:Y:S02]  /*5600*/  @P0 LDG.E R243, [R168.64+0x20] ;  /* 0x00002024a8f30981 */ /* 0x000364000c1e1900 */
[----:B------:R-:W-:Y:S03]  /*5610*/  IMAD.SHL.U32 R0, R0, 0x10, RZ ;  /* 0x0000001000007824 */ /* 0x000fe600078e00ff */
[----:B------:R1:W5:Y:S01]  /*5620*/  @P0 LDG.E R242, [R168.64+0x80] ;  /* 0x00008024a8f20981 */ /* 0x000362000c1e1900 */
[C---:B---3--:R-:W-:Y:S04]  /*5630*/  HMMA.16816.F32.BF16 R8, R180.reuse, R176, R8 ;  /* 0x000000b0b408723c */ /* 0x048fe80000041808 */
[----:B------:R1:W5:Y:S05]  /*5640*/  @P0 LDG.E R241, [R168.64+0xa0] ;  /* 0x0000a024a8f10981 */ /* 0x00036a000c1e1900 */
[----:B------:R2:W-:Y:S01]  /*5650*/  RED.E.ADD.F32.FTZ.RN.STRONG.GPU [R214.64], R4 ;  /* 0x00000004d600798e */ /* 0x0005e2000c10e7a4 */
[-C--:B------:R-:W-:Y:S04]  /*5660*/  HMMA.16816.F32.BF16 R12, R180, R178.reuse, R12 ;  /* 0x000000b2b40c723c */ /* 0x080fe8000004180c */
[----:B------:R3:W-:Y:S04]  /*5670*/  RED.E.ADD.F32.FTZ.RN.STRONG.GPU [R2.64], R5 ;  /* 0x000000050200798e */ /* 0x0007e8000c10e7a4 */
[C---:B------:R-:W-:Y:S08]  /*5680*/  HMMA.16816.F32.BF16 R16, R172.reuse, R178, R16 ;  /* 0x000000b2ac10723c */ /* 0x040ff00000041810 */
[-C--:B------:R-:W-:Y:S04]  /*5690*/  HMMA.16816.F32.BF16 R20, R172, R164.reuse, R20 ;  /* 0x000000a4ac14723c */ /* 0x080fe80000041814 */
[CC--:B-1----:R-:W-:Y:S04]  /*56a0*/  LEA R168, P2, R185.reuse, R214.reuse, 0x2 ;  /* 0x000000d6b9a87211 */ /* 0x0c2fe800078410ff */
[C---:B------:R-:W-:Y:S04]  /*56b0*/  HMMA.16816.F32.BF16 R24, R180.reuse, R164, R24 ;  /* 0x000000a4b418723c */ /* 0x040fe80000041818 */
[-C--:B------:R-:W-:Y:S01]  /*56c0*/  LEA.HI.X.SX32 R169, R185, R215.reuse, 0x2, P2 ;  /* 0x000000d7b9a97211 */ /* 0x080fe200010f16ff */
[----:B------:R-:W-:Y:S02]  /*56d0*/  IMAD.MOV.U32 R185, RZ, RZ, c[0x0][0x22c] ;  /* 0x00008b00ffb97624 */ /* 0x000fe400078e00ff */
[CC--:B------:R-:W-:Y:S01]  /*56e0*/  LEA R164, P0, R0.reuse, R214.reuse, 0x2 ;  /* 0x000000d600a47211 */ /* 0x0c0fe200078010ff */
[-C--:B------:R-:W-:Y:S04]  /*56f0*/  HMMA.16816.F32.BF16 R28, R180, R166.reuse, R28 ;  /* 0x000000a6b41c723c */ /* 0x080fe8000004181c */
[-C--:B------:R-:W-:Y:S01]  /*5700*/  LEA.HI.X.SX32 R165, R0, R215.reuse, 0x2, P0 ;  /* 0x000000d700a57211 */ /* 0x080fe200000f16ff */
[----:B------:R-:W-:Y:S03]  /*5710*/  IMAD R185, R185, c[0x0][0x1c0], RZ ;  /* 0x00007000b9b97a24 */ /* 0x000fe600078e02ff */
[----:B------:R-:W-:Y:S01]  /*5720*/  HMMA.16816.F32.BF16 R32, R172, R166, R32 ;  /* 0x000000a6ac20723c */ /* 0x000fe20000041820 */
[----:B------:R1:W-:Y:S03]  /*5730*/  RED.E.ADD.F32.FTZ.RN.STRONG.GPU [R164.64], R6 ;  /* 0x00000006a400798e */ /* 0x0003e6000c10e7a4 */
[----:B------:R-:W-:Y:S02]  /*5740*/  IMAD R185, R185, 0x30, RZ ;  /* 0x00000030b9b97824 */ /* 0x000fe400078e02ff */
[----:B------:R4:W-:Y:S01]  /*5750*/  RED.E.ADD.F32.FTZ.RN.STRONG.GPU [R168.64], R7 ;  /* 0x00000007a800798e */ /* 0x0009e2000c10e7a4 */
[CC--:B------:R-:W-:Y:S02]  /*5760*/  LEA R166, P0, R188.reuse, R214.reuse, 0x2 ;  /* 0x000000d6bca67211 */ /* 0x0c0fe400078010ff */
[CC--:B--2---:R-:W-:Y:S03]  /*5770*/  LEA R4, P2, R185.reuse, R214.reuse, 0x2 ;  /* 0x000000d6b9047211 */ /* 0x0c4fe600078410ff */
[-C--:B------:R-:W-:Y:S02]  /*5780*/  LEA.HI.X.SX32 R167, R188, R215.reuse, 0x2, P0 ;  /* 0x000000d7bca77211 */ /* 0x080fe400000f16ff */
[-C--:B---3--:R-:W-:Y:S01]  /*5790*/  LEA.HI.X.SX32 R5, R185, R215.reuse, 0x2, P2 ;  /* 0x000000d7b9057211 */ /* 0x088fe200010f16ff */
[----:B------:R-:W-:Y:S02]  /*57a0*/  IMAD.MOV.U32 R185, RZ, RZ, c[0x0][0x22c] ;  /* 0x00008b00ffb97624 */ /* 0x000fe400078e00ff */
[----:B------:R2:W-:Y:S02]  /*57b0*/  RED.E.ADD.F32.FTZ.RN.STRONG.GPU [R166.64], R8 ;  /* 0x00000008a600798e */ /* 0x0005e4000c10e7a4 */
[----:B------:R-:W-:Y:S04]  /*57c0*/  IMAD R185, R185, c[0x0][0x1c0], RZ ;  /* 0x00007000b9b97a24 */ /* 0x000fe800078e02ff */
[----:B------:R-:W-:Y:S01]  /*57d0*/  IMAD.SHL.U32 R185, R185, 0x10, RZ ;  /* 0x00000010b9b97824 */ /* 0x000fe200078e00ff */
[CC--:B-1----:R-:W-:Y:S02]  /*57e0*/  LEA R164, P3, R187.reuse, R214.reuse, 0x2 ;  /* 0x000000d6bba47211 */ /* 0x0c2fe400078610ff */
[CC--:B------:R-:W-:Y:S02]  /*57f0*/  LEA R6, P0, R186.reuse, R214.reuse, 0x2 ;  /* 0x000000d6ba067211 */ /* 0x0c0fe400078010ff */
[-C--:B------:R-:W-:Y:S02]  /*5800*/  LEA.HI.X.SX32 R165, R187, R215.reuse, 0x2, P3 ;  /* 0x000000d7bba57211 */ /* 0x080fe400018f16ff */
[-C--:B----4-:R-:W-:Y:S02]  /*5810*/  LEA.HI.X.SX32 R7, R186, R215.reuse, 0x2, P0 ;  /* 0x000000d7ba077211 */ /* 0x090fe400000f16ff */
[C---:B------:R-:W-:Y:S01]  /*5820*/  IADD3 R176, R185.reuse, 0x20, RZ ;  /* 0x00000020b9b07810 */ /* 0x040fe20007ffe0ff */
[----:B------:R1:W-:Y:S01]  /*5830*/  RED.E.ADD.F32.FTZ.RN.STRONG.GPU [R164.64], R9 ;  /* 0x00000009a400798e */ /* 0x0003e2000c10e7a4 */
[C---:B------:R-:W-:Y:S02]  /*5840*/  IADD3 R170, R185.reuse, 0x20, RZ ;  /* 0x00000020b9aa7810 */ /* 0x040fe40007ffe0ff */
[----:B------:R-:W-:Y:S01]  /*5850*/  IADD3 R171, R185, 0x20, RZ ;  /* 0x00000020b9ab7810 */ /* 0x000fe20007ffe0ff */
[----:B------:R-:W-:Y:S01]  /*5860*/  IMAD.MOV.U32 R185, RZ, RZ, c[0x0][0x22c] ;  /* 0x00008b00ffb97624 */ /* 0x000fe200078e00ff */
[----:B------:R3:W-:Y:S01]  /*5870*/  RED.E.ADD.F32.FTZ.RN.STRONG.GPU [R4.64], R10 ;  /* 0x0000000a0400798e */ /* 0x0007e2000c10e7a4 */
[----:B------:R-:W-:Y:S01]  /*5880*/  IMAD.IADD R170, R224, 0x1, R170 ;  /* 0x00000001e0aa7824 */ /* 0x000fe200078e02aa */
[-C--:B--2---:R-:W-:Y:S01]  /*5890*/  LEA R8, P3, R250, R214.reuse, 0x2 ;  /* 0x000000d6fa087211 */ /* 0x084fe200078610ff */
[C---:B------:R-:W-:Y:S02]  /*58a0*/  IMAD.IADD R171, R224.reuse, 0x1, R171 ;  /* 0x00000001e0ab7824 */ /* 0x040fe400078e02ab */
[----:B------:R2:W-:Y:S01]  /*58b0*/  RED.E.ADD.F32.FTZ.RN.STRONG.GPU [R6.64], R11 ;  /* 0x0000000b0600798e */ /* 0x0005e2000c10e7a4 */
[----:B------:R-:W-:Y:S02]  /*58c0*/  IMAD R185, R185, c[0x0][0x1c0], RZ ;  /* 0x00007000b9b97a24 */ /* 0x000fe400078e02ff */
[C---:B------:R-:W-:Y:S02]  /*58d0*/  IMAD.IADD R171, R224.reuse, 0x1, R171 ;  /* 0x00000001e0ab7824 */ /* 0x040fe400078e02ab */
[----:B------:R-:W-:Y:S01]  /*58e0*/  RED.E.ADD.F32.FTZ.RN.STRONG.GPU [R214.64+0x80], R16 ;  /* 0x00008010d600798e */ /* 0x000fe2000c10e7a4 */
[----:B------:R-:W-:Y:S04]  /*58f0*/  IMAD.SHL.U32 R185, R185, 0x10, RZ ;  /* 0x00000010b9b97824 */ /* 0x000fe800078e00ff */
[----:B------:R4:W-:Y:S01]  /*5900*/  RED.E.ADD.F32.FTZ.RN.STRONG.GPU [R2.64+0x80], R17 ;  /* 0x000080110200798e */ /* 0x0009e2000c10e7a4 */
[----:B------:R-:W-:Y:S05]  /*5910*/  IADD3 R168, R185, 0x40, RZ ;  /* 0x00000040b9a87810 */ /* 0x000fea0007ffe0ff */
[----:B------:R-:W-:Y:S01]  /*5920*/  IMAD.IADD R168, R224, 0x1, R168 ;  /* 0x00000001e0a87824 */ /* 0x000fe200078e02a8 */
[-C--:B-1----:R-:W-:Y:S03]  /*5930*/  LEA.HI.X.SX32 R9, R250, R215.reuse, 0x2, P3 ;  /* 0x000000d7fa097211 */ /* 0x082fe600018f16ff */
[----:B------:R-:W-:Y:S01]  /*5940*/  IMAD.IADD R168, R224, 0x1, R168 ;  /* 0x00000001e0a87824 */ /* 0x000fe200078e02a8 */
[CC--:B---3--:R-:W-:Y:S04]  /*5950*/  LEA R4, P0, R176.reuse, R214.reuse, 0x2 ;  /* 0x000000d6b0047211 */ /* 0x0c8fe800078010ff */
[-C--:B------:R-:W-:Y:S02]  /*5960*/  LEA.HI.X.SX32 R5, R176, R215.reuse, 0x2, P0 ;  /* 0x000000d7b0057211 */ /* 0x080fe400000f16ff */
[CC--:B--2---:R-:W-:Y:S02]  /*5970*/  LEA R6, P2, R170.reuse, R214.reuse, 0x2 ;  /* 0x000000d6aa067211 */ /* 0x0c4fe400078410ff */
[CC--:B------:R-:W-:Y:S01]  /*5980*/  LEA R10, P0, R171.reuse, R214.reuse, 0x2 ;  /* 0x000000d6ab0a7211 */ /* 0x0c0fe200078010ff */
[----:B------:R1:W-:Y:S01]  /*5990*/  RED.E.ADD.F32.FTZ.RN.STRONG.GPU [R4.64], R18 ;  /* 0x000000120400798e */ /* 0x0003e2000c10e7a4 */
[-C--:B------:R-:W-:Y:S01]  /*59a0*/  LEA.HI.X.SX32 R7, R170, R215.reuse, 0x2, P2 ;  /* 0x000000d7aa077211 */ /* 0x080fe200010f16ff */
[----:B------:R-:W-:Y:S01]  /*59b0*/  IMAD.IADD R170, R224, 0x1, R249 ;  /* 0x00000001e0aa7824 */ /* 0x000fe200078e02f9 */
[-C--:B------:R-:W-:Y:S02]  /*59c0*/  LEA.HI.X.SX32 R11, R171, R215.reuse, 0x2, P0 ;  /* 0x000000d7ab0b7211 */ /* 0x080fe400000f16ff */
[----:B------:R-:W-:Y:S01]  /*59d0*/  IADD3 R171, R185, 0x40, RZ ;  /* 0x00000040b9ab7810 */ /* 0x000fe20007ffe0ff */
[----:B------:R2:W-:Y:S01]  /*59e0*/  RED.E.ADD.F32.FTZ.RN.STRONG.GPU [R6.64], R19 ;  /* 0x000000130600798e */ /* 0x0005e2000c10e7a4 */
[C---:B----4-:R-:W-:Y:S02]  /*59f0*/  IADD3 R17, R0.reuse, 0x60, RZ ;  /* 0x0000006000117810 */ /* 0x050fe40007ffe0ff */
[C---:B------:R-:W-:Y:S02]  /*5a00*/  IADD3 R16, R0.reuse, 0x60, RZ ;  /* 0x0000006000107810 */ /* 0x040fe40007ffe0ff */
[----:B------:R-:W-:Y:S01]  /*5a10*/  RED.E.ADD.F32.FTZ.RN.STRONG.GPU [R10.64], R12 ;  /* 0x0000000c0a00798e */ /* 0x000fe2000c10e7a4 */
[----:B------:R-:W-:Y:S02]  /*5a20*/  IADD3 R0, R0, 0x60, RZ ;  /* 0x0000006000007810 */ /* 0x000fe40007ffe0ff */
[C---:B------:R-:W-:Y:S02]  /*5a30*/  IMAD.IADD R16, R224.reuse, 0x1, R16 ;  /* 0x00000001e0107824 */ /* 0x040fe400078e0210 */
[----:B------:R3:W-:Y:S01]  /*5a40*/  RED.E.ADD.F32.FTZ.RN.STRONG.GPU [R8.64], R13 ;  /* 0x0000000d0800798e */ /* 0x0007e2000c10e7a4 */
[C---:B------:R-:W-:Y:S04]  /*5a50*/  IMAD.IADD R0, R224.reuse, 0x1, R0 ;  /* 0x00000001e0007824 */ /* 0x040fe800078e0200 */
[----:B------:R-:W-:Y:S01]  /*5a60*/  IMAD.IADD R0, R224, 0x1, R0 ;  /* 0x00000001e0007824 */ /* 0x000fe200078e0200 */
[CC--:B-1----:R-:W-:Y:S04]  /*5a70*/  LEA R4, P2, R249.reuse, R214.reuse, 0x2 ;  /* 0x000000d6f9047211 */ /* 0x0c2fe800078410ff */
[-C--:B------:R-:W-:Y:S02]  /*5a80*/  LEA.HI.X.SX32 R5, R249, R215.reuse, 0x2, P2 ;  /* 0x000000d7f9057211 */ /* 0x080fe400010f16ff */
[CC--:B--2---:R-:W-:Y:S03]  /*5a90*/  LEA R6, P0, R170.reuse, R214.reuse, 0x2 ;  /* 0x000000d6aa067211 */ /* 0x0c4fe600078010ff */
[----:B------:R1:W-:Y:S01]  /*5aa0*/  RED.E.ADD.F32.FTZ.RN.STRONG.GPU [R4.64], R14 ;  /* 0x0000000e0400798e */ /* 0x0003e2000c10e7a4 */
[-C--:B------:R-:W-:Y:S02]  /*5ab0*/  LEA.HI.X.SX32 R7, R170, R215.reuse, 0x2, P0 ;  /* 0x000000d7aa077211 */ /* 0x080fe400000f16ff */
[----:B------:R-:W-:Y:S03]  /*5ac0*/  IADD3 R170, R185, 0x40, RZ ;  /* 0x00000040b9aa7810 */ /* 0x000fe60007ffe0ff */
[----:B------:R2:W-:Y:S01]  /*5ad0*/  RED.E.ADD.F32.FTZ.RN.STRONG.GPU [R6.64], R15 ;  /* 0x0000000f0600798e */ /* 0x0005e2000c10e7a4 */
[-C--:B---3--:R-:W-:Y:S01]  /*5ae0*/  LEA R8, P3, R248, R214.reuse, 0x2 ;  /* 0x000000d6f8087211 */ /* 0x088fe200078610ff */
[----:B------:R-:W-:Y:S03]  /*5af0*/  IMAD.IADD R170, R224, 0x1, R170 ;  /* 0x00000001e0aa7824 */ /* 0x000fe600078e02aa */
[----:B------:R-:W-:Y:S01]  /*5b00*/  RED.E.ADD.F32.FTZ.RN.STRONG.GPU [R214.64+0x100], R20 ;  /* 0x00010014d600798e */ /* 0x000fe2000c10e7a4 */
[-C--:B------:R-:W-:Y:S04]  /*5b10*/  LEA.HI.X.SX32 R9, R248, R215.reuse, 0x2, P3 ;  /* 0x000000d7f8097211 */ /* 0x080fe800018f16ff */
[----:B------:R-:W-:Y:S05]  /*5b20*/  RED.E.ADD.F32.FTZ.RN.STRONG.GPU [R2.64+0x100], R21 ;  /* 0x000100150200798e */ /* 0x000fea000c10e7a4 */
        /* <DEDUP_REMOVED lines=8> */
[----:B------:R-:W-:Y:S05]  /*5bb0*/  LDSM.16.MT88.4 R168, [R202+0x2800] ;  /* 0x00280000caa8783b */ /* 0x000fea0000004200 */
[----:B------:R2:W-:Y:S05]  /*5bc0*/  RED.E.ADD.F32.FTZ.RN.STRONG.GPU [R6.64], R23 ;  /* 0x000000170600798e */ /* 0x0005ea000c10e7a4 */
[----:B------:R3:W-:Y:S05]  /*5bd0*/  RED.E.ADD.F32.FTZ.RN.STRONG.GPU [R10.64], R24 ;  /* 0x000000180a00798e */ /* 0x0007ea000c10e7a4 */
[----:B------:R4:W-:Y:S05]  /*5be0*/  RED.E.ADD.F32.FTZ.RN.STRONG.GPU [R8.64], R25 ;  /* 0x000000190800798e */ /* 0x0009ea000c10e7a4 */
[----:B------:R-:W-:Y:S01]  /*5bf0*/  LDSM.16.MT88.4 R20, [R202+0x2000] ;  /* 0x00200000ca14783b */ /* 0x000fe20000004200 */
[CC--:B-1----:R-:W-:Y:S04]  /*5c00*/  LEA R4, P2, R247.reuse, R214.reuse, 0x2 ;  /* 0x000000d6f7047211 */ /* 0x0c2fe800078410ff */
[-C--:B------:R-:W-:Y:S05]  /*5c10*/  LEA.HI.X.SX32 R5, R247, R215.reuse, 0x2, P2 ;  /* 0x000000d7f7057211 */ /* 0x080fea00010f16ff */
[----:B------:R1:W-:Y:S01]  /*5c20*/  RED.E.ADD.F32.FTZ.RN.STRONG.GPU [R4.64], R26 ;  /* 0x0000001a0400798e */ /* 0x0003e2000c10e7a4 */
[CC--:B--2---:R-:W-:Y:S04]  /*5c30*/  LEA R6, P0, R252.reuse, R214.reuse, 0x2 ;  /* 0x000000d6fc067211 */ /* 0x0c4fe800078010ff */
[-C--:B------:R-:W-:Y:S02]  /*5c40*/  LEA.HI.X.SX32 R7, R252, R215.reuse, 0x2, P0 ;  /* 0x000000d7fc077211 */ /* 0x080fe400000f16ff */
[CC--:B---3--:R-:W-:Y:S03]  /*5c50*/  LEA R10, P0, R16.reuse, R214.reuse, 0x2 ;  /* 0x000000d6100a7211 */ /* 0x0c8fe600078010ff */
[----:B------:R2:W-:Y:S01]  /*5c60*/  RED.E.ADD.F32.FTZ.RN.STRONG.GPU [R6.64], R27 ;  /* 0x0000001b0600798e */ /* 0x0005e2000c10e7a4 */
[-C--:B------:R-:W-:Y:S02]  /*5c70*/  LEA.HI.X.SX32 R11, R16, R215.reuse, 0x2, P0 ;  /* 0x000000d7100b7211 */ /* 0x080fe400000f16ff */
[CC--:B----4-:R-:W-:Y:S02]  /*5c80*/  LEA R8, P4, R0.reuse, R214.reuse, 0x2 ;  /* 0x000000d600087211 */ /* 0x0d0fe400078810ff */
[----:B------:R-:W-:Y:S02]  /*5c90*/  RED.E.ADD.F32.FTZ.RN.STRONG.GPU [R214.64+0x180], R32 ;  /* 0x00018020d600798e */ /* 0x000fe4000c10e7a4 */
[-C--:B------:R-:W-:Y:S01]  /*5ca0*/  LEA.HI.X.SX32 R9, R0, R215.reuse, 0x2, P4 ;  /* 0x000000d700097211 */ /* 0x080fe200020f16ff */
[----:B------:R-:W-:Y:S02]  /*5cb0*/  IMAD.IADD R0, R192, 0x1, R202 ;  /* 0x00000001c0007824 */ /* 0x000fe400078e02ca */
[----:B------:R3:W-:Y:S05]  /*5cc0*/  RED.E.ADD.F32.FTZ.RN.STRONG.GPU [R2.64+0x180], R33 ;  /* 0x000180210200798e */ /* 0x0007ea000c10e7a4 */
[----:B------:R-:W-:Y:S01]  /*5cd0*/  LDSM.16.MT88.4 R24, [R0+0x2000] ;  /* 0x002000000018783b */ /* 0x000fe20000004200 */
[CC--:B-1----:R-:W-:Y:S04]  /*5ce0*/  LEA R4, P2, R17.reuse, R214.reuse, 0x2 ;  /* 0x000000d611047211 */ /* 0x0c2fe800078410ff */
[----:B------:R-:W-:Y:S01]  /*5cf0*/  LDSM.16.MT88.4 R164, [R0+0x800] ;  /* 0x0008000000a4783b */ /* 0x000fe20000004200 */
[-C--:B------:R-:W-:Y:S04]  /*5d00*/  LEA.HI.X.SX32 R5, R17, R215.reuse, 0x2, P2 ;  /* 0x000000d711057211 */ /* 0x080fe800010f16ff */
[----:B------:R-:W-:Y:S01]  /*5d10*/  LDSM.16.MT88.4 R16, [R0] ;  /* 0x000000000010783b */ /* 0x000fe20000004200 */
[CC--:B--2---:R-:W-:Y:S04]  /*5d20*/  LEA R6, P3, R246.reuse, R214.reuse, 0x2 ;  /* 0x000000d6f6067211 */ /* 0x0c4fe800078610ff */
[----:B------:R1:W-:Y:S01]  /*5d30*/  RED.E.ADD.F32.FTZ.RN.STRONG.GPU [R4.64], R34 ;  /* 0x000000220400798e */ /* 0x0003e2000c10e7a4 */
[-C--:B------:R-:W-:Y:S04]  /*5d40*/  LEA.HI.X.SX32 R7, R246, R215.reuse, 0x2, P3 ;  /* 0x000000d7f6077211 */ /* 0x080fe800018f16ff */
[----:B------:R-:W-:Y:S01]  /*5d50*/  RED.E.ADD.F32.FTZ.RN.STRONG.GPU [R10.64], R35 ;  /* 0x000000230a00798e */ /* 0x000fe2000c10e7a4 */
[CC--:B---3--:R-:W-:Y:S04]  /*5d60*/  LEA R2, P0, R251.reuse, R214.reuse, 0x2 ;  /* 0x000000d6fb027211 */ /* 0x0c8fe800078010ff */
[----:B------:R-:W-:Y:S01]  /*5d70*/  RED.E.ADD.F32.FTZ.RN.STRONG.GPU [R8.64], R28 ;  /* 0x0000001c0800798e */ /* 0x000fe2000c10e7a4 */
[-C--:B------:R-:W-:Y:S02]  /*5d80*/  LEA.HI.X.SX32 R3, R251, R215.reuse, 0x2, P0 ;  /* 0x000000d7fb037211 */ /* 0x080fe400000f16ff */
[----:B------:R-:W-:Y:S02]  /*5d90*/  PLOP3.LUT P0, PT, PT, PT, UP2, 0x80, 0x0 ;  /* 0x000000000000781c */ /* 0x000fe40003f0f028 */
[----:B------:R-:W-:Y:S05]  /*5da0*/  RED.E.ADD.F32.FTZ.RN.STRONG.GPU [R6.64], R29 ;  /* 0x0000001d0600798e */ /* 0x000fea000c10e7a4 */
[----:B------:R-:W-:Y:S05]  /*5db0*/  LDSM.16.MT88.4 R8, [R202] ;  /* 0x00000000ca08783b */ /* 0x000fea0000004200 */
[----:B------:R-:W-:Y:S01]  /*5dc0*/  LDSM.16.MT88.4 R32, [R201+0x1e800] ;  /* 0x01e80000c920783b */ /* 0x000fe20000004200 */
[C---:B-1----:R-:W-:Y:S04]  /*5dd0*/  LEA R4, P2, R245.reuse, R214, 0x2 ;  /* 0x000000d6f5047211 */ /* 0x042fe800078410ff */
[----:B------:R-:W-:Y:S01]  /*5de0*/  LDSM.16.MT88.4 R172, [R0+0x2800] ;  /* 0x0028000000ac783b */ /* 0x000fe20000004200 */
[----:B------:R-:W-:Y:S02]  /*5df0*/  LEA.HI.X.SX32 R5, R245, R215, 0x2, P2 ;  /* 0x000000d7f5057211 */ /* 0x000fe400010f16ff */
[----:B------:R-:W-:Y:S01]  /*5e00*/  PLOP3.LUT P2, PT, PT, PT, UP0, 0x80, 0x0 ;  /* 0x000000000000781c */ /* 0x000fe20003f4f008 */
[----:B------:R-:W-:Y:S02]  /*5e10*/  @UP3 UIADD3 UR10, UP0, UR10, -0x100, URZ ;  /* 0xffffff000a0a3890 */ /* 0x000fe4000ff1e03f */
[----:B------:R-:W-:Y:S02]  /*5e20*/  RED.E.ADD.F32.FTZ.RN.STRONG.GPU [R4.64], R30 ;  /* 0x0000001e0400798e */ /* 0x000fe4000c10e7a4 */
[----:B------:R-:W-:Y:S03]  /*5e30*/  @UP3 UIADD3.X UR11, UR11, -0x1, URZ, UP0, !UPT ;  /* 0xffffffff0b0b3890 */ /* 0x000fe600087fe43f */
[----:B------:R-:W1:Y:S05]  /*5e40*/  LDSM.16.MT88.4 R4, [R201+0x1c000] ;  /* 0x01c00000c904783b */ /* 0x000e6a0000004200 */
        /* <DEDUP_REMOVED lines=83> */
.L_x_211:
[----:B------:R-:W2:Y:S04]  /*6380*/  LDL R166, [R1+0xc] ;  /* 0x00000c0001a67983 */ /* 0x000ea80000100800 */
[----:B------:R-:W3:Y:S04]  /*6390*/  LDL R165, [R1+0x24] ;  /* 0x0000240001a57983 */ /* 0x000ee80000100800 */
[----:B------:R-:W4:Y:S01]  /*63a0*/  LDL R167, [R1+0x3c] ;  /* 0x00003c0001a77983 */ /* 0x000f220000100800 */
[----:B------:R-:W-:-:S02]  /*63b0*/  F2FP.BF16.PACK_AB R42, R43, R42 ;  /* 0x0000002a2b2a723e */ /* 0x000fc400000010ff */
[----:B------:R-:W-:Y:S01]  /*63c0*/  F2FP.BF16.PACK_AB R40, R41, R40 ;  /* 0x000000282928723e */ /* 0x000fe200000010ff */
[----:B------:R-:W4:Y:S01]  /*63d0*/  LDL R43, [R1+0x10] ;  /* 0x00001000012b7983 */ /* 0x000f220000100800 */
[----:B------:R-:W-:-:S03]  /*63e0*/  F2FP.BF16.PACK_AB R44, R45, R44 ;  /* 0x0000002c2d2c723e */ /* 0x000fc600000010ff */
[----:B------:R-:W4:Y:S01]  /*63f0*/  LDL.64 R168, [R1+0x30] ;  /* 0x0000300001a87983 */ /* 0x000f220000100a00 */
[----:B------:R-:W-:Y:S01]  /*6400*/  FMUL.FTZ R100, R100, c[0x0][0x2e0] ;  /* 0x0000b80064647a20 */ /* 0x000fe20000410000 */
[----:B------:R-:W-:Y:S01]  /*6410*/  F2FP.BF16.PACK_AB R36, R37, R36 ;  /* 0x000000242524723e */ /* 0x000fe200000010ff */
[----:B------:R-:W-:Y:S01]  /*6420*/  FMUL.FTZ R6, R101, c[0x0][0x2e0] ;  /* 0x0000b80065067a20 */ /* 0x000fe20000410000 */
[----:B------:R-:W4:Y:S01]  /*6430*/  LDL R41, [R1+0x28] ;  /* 0x0000280001297983 */ /* 0x000f220000100800 */
[----:B------:R-:W-:Y:S01]  /*6440*/  FMUL.FTZ R102, R102, c[0x0][0x2e0] ;  /* 0x0000b80066667a20 */ /* 0x000fe20000410000 */
[----:B------:R-:W-:Y:S01]  /*6450*/  F2FP.BF16.PACK_AB R38, R39, R38 ;  /* 0x000000262726723e */ /* 0x000fe200000010ff */
[----:B------:R-:W-:Y:S01]  /*6460*/  FMUL.FTZ R0, R103, c[0x0][0x2e0] ;  /* 0x0000b80067007a20 */ /* 0x000fe20000410000 */
[----:B------:R-:W4:Y:S01]  /*6470*/  LDL R45, [R1+0x38] ;  /* 0x00003800012d7983 */ /* 0x000f220000100800 */
[----:B------:R-:W-:Y:S01]  /*6480*/  FMUL.FTZ R112, R112, c[0x0][0x2e0] ;  /* 0x0000b80070707a20 */ /* 0x000fe20000410000 */
[----:B------:R-:W-:Y:S01]  /*6490*/  F2FP.BF16.PACK_AB R48, R49, R48 ;  /* 0x000000303130723e */ /* 0x000fe200000010ff */
[----:B------:R-:W-:Y:S01]  /*64a0*/  FMUL.FTZ R8, R113, c[0x0][0x2e0] ;  /* 0x0000b80071087a20 */ /* 0x000fe20000410000 */
[----:B------:R-:W4:Y:S01]  /*64b0*/  LDL R164, [R1] ;  /* 0x0000000001a47983 */ /* 0x000f220000100800 */
        /* <DEDUP_REMOVED lines=94> */
[----:B------:R-:W-:Y:S01]  /*6aa0*/  F2FP.BF16.PACK_AB R56, R57, R56 ;  /* 0x000000383938723e */ /* 0x000fe200000010ff */
[----:B------:R-:W1:Y:S01]  /*6ab0*/  S2R R35, SR_CTAID.Y ;  /* 0x0000000000237919 */ /* 0x000e620000002600 */
[----:B------:R-:W-:Y:S01]  /*6ac0*/  F2FP.BF16.PACK_AB R18, R18, R154 ;  /* 0x0000009a1212723e */ /* 0x000fe200000010ff */
[----:B------:R-:W-:Y:S01]  /*6ad0*/  ULDC.64 UR6, c[0x0][0x3a0] ;  /* 0x0000e80000067ab9 */ /* 0x000fe20000000a00 */
        /* <DEDUP_REMOVED lines=19> */
[----:B------:R-:W-:Y:S01]  /*6c10*/  F2FP.BF16.PACK_AB R94, R95, R94 ;  /* 0x0000005e5f5e723e */ /* 0x000fe200000010ff */
[----:B------:R-:W-:Y:S01]  /*6c20*/  IMAD.U32 R4, RZ, RZ, UR41 ;  /* 0x00000029ff047e24 */ /* 0x000fe2000f8e00ff */
[----:B------:R-:W-:Y:S01]  /*6c30*/  F2FP.BF16.PACK_AB R17, R17, R158 ;  /* 0x0000009e1111723e */ /* 0x000fe200000010ff */
[----:B------:R-:W1:Y:S01]  /*6c40*/  S2R R37, SR_CTAID.Z ;  /* 0x0000000000257919 */ /* 0x000e620000002700 */
[----:B------:R-:W-:Y:S02]  /*6c50*/  UIMAD UR8, UR40, UR6, URZ ;  /* 0x00000006280872a4 */ /* 0x000fe4000f8e023f */
[----:B------:R-:W-:Y:S01]  /*6c60*/  ULDC.64 UR4, c[0x0][0x3a8] ;  /* 0x0000ea0000047ab9 */ /* 0x000fe20000000a00 */
[----:B------:R-:W1:Y:S01]  /*6c70*/  S2R R39, SR_TID.X ;  /* 0x0000000000277919 */ /* 0x000e620000002100 */
[----:B------:R-:W-:Y:S01]  /*6c80*/  UIMAD UR8, UR41, UR7, UR8 ;  /* 0x00000007290872a4 */ /* 0x000fe2000f8e0208 */
[----:B------:R-:W-:Y:S01]  /*6c90*/  IMAD.U32 R11, RZ, RZ, UR41 ;  /* 0x00000029ff0b7e24 */ /* 0x000fe2000f8e00ff */
[----:B------:R-:W-:-:S04]  /*6ca0*/  UIMAD UR40, UR40, UR4, URZ ;  /* 0x00000004282872a4 */ /* 0x000fc8000f8e023f */
[----:B------:R-:W-:Y:S01]  /*6cb0*/  UIMAD UR40, UR41, UR5, UR40 ;  /* 0x00000005292872a4 */ /* 0x000fe2000f8e0228 */
[----:B--2---:R-:W-:Y:S04]  /*6cc0*/  STS [R166], R6 ;  /* 0x00000006a6007388 */ /* 0x004fe80000000800 */
[----:B------:R1:W-:Y:S04]  /*6cd0*/  STS [R166+0x400], R0 ;  /* 0x00040000a6007388 */ /* 0x0003e80000000800 */
[----:B---3--:R-:W-:Y:S04]  /*6ce0*/  STS [R165], R8 ;  /* 0x00000008a5007388 */ /* 0x008fe80000000800 */
[----:B----4-:R-:W-:Y:S04]  /*6cf0*/  STS [R167], R7 ;  /* 0x00000007a7007388 */ /* 0x010fe80000000800 */
[----:B------:R-:W-:Y:S04]  /*6d00*/  STS [R166+0x2000], R10 ;  /* 0x0020000aa6007388 */ /* 0x000fe80000000800 */
[----:B------:R-:W-:Y:S04]  /*6d10*/  STS [R166+0x2400], R9 ;  /* 0x00240009a6007388 */ /* 0x000fe80000000800 */
[----:B------:R-:W-:Y:S04]  /*6d20*/  STS [R165+0x2000], R13 ;  /* 0x0020000da5007388 */ /* 0x000fe80000000800 */
[----:B------:R2:W-:Y:S04]  /*6d30*/  STS [R165+0x2400], R12 ;  /* 0x0024000ca5007388 */ /* 0x0005e80000000800 */
[----:B------:R-:W-:Y:S04]  /*6d40*/  STS [R43], R14 ;  /* 0x0000000e2b007388 */ /* 0x000fe80000000800 */
[----:B------:R-:W-:Y:S04]  /*6d50*/  STS [R43+0x400], R16 ;  /* 0x000400102b007388 */ /* 0x000fe80000000800 */
[----:B------:R-:W-:Y:S04]  /*6d60*/  STS [R41], R15 ;  /* 0x0000000f29007388 */ /* 0x000fe80000000800 */
[----:B------:R-:W-:Y:S04]  /*6d70*/  STS [R45], R32 ;  /* 0x000000202d007388 */ /* 0x000fe80000000800 */
        /* <DEDUP_REMOVED lines=43> */
[----:B------:R-:W-:Y:S01]  /*7030*/  STS [R165+0xe400], R78 ;  /* 0x00e4004ea5007388 */ /* 0x000fe20000000800 */
[----:B------:R-:W-:-:S03]  /*7040*/  SHF.R.S32.HI R3, RZ, 0x1f, R168 ;  /* 0x0000001fff037819 */ /* 0x000fc600000114a8 */
[----:B------:R-:W-:Y:S01]  /*7050*/  STS [R43+0xc000], R84 ;  /* 0x00c000542b007388 */ /* 0x000fe20000000800 */
[----:B------:R-:W-:-:S03]  /*7060*/  MOV R2, R168 ;  /* 0x000000a800027202 */ /* 0x000fc60000000f00 */
[----:B------:R-:W-:Y:S04]  /*7070*/  STS [R43+0xc400], R86 ;  /* 0x00c400562b007388 */ /* 0x000fe80000000800 */
[----:B------:R-:W-:Y:S04]  /*7080*/  STS [R41+0xc000], R96 ;  /* 0x00c0006029007388 */ /* 0x000fe80000000800 */
[----:B------:R-:W-:Y:S04]  /*7090*/  STS [R41+0xc400], R98 ;  /* 0x00c4006229007388 */ /* 0x000fe80000000800 */
[----:B------:R-:W-:Y:S01]  /*70a0*/  STS [R43+0xe000], R88 ;  /* 0x00e000582b007388 */ /* 0x000fe20000000800 */
[----:B------:R-:W-:-:S03]  /*70b0*/  IMAD.WIDE.U32 R4, R4, c[0x0][0x3a0], R2 ;  /* 0x0000e80004047a25 */ /* 0x000fc600078e0002 */
[----:B------:R-:W-:Y:S01]  /*70c0*/  STS [R43+0xe400], R90 ;  /* 0x00e4005a2b007388 */ /* 0x000fe20000000800 */
[----:B-1----:R-:W-:-:S03]  /*70d0*/  SHF.R.S32.HI R0, RZ, 0x1f, R35 ;  /* 0x0000001fff007819 */ /* 0x002fc60000011423 */
[----:B------:R-:W-:Y:S04]  /*70e0*/  STS [R41+0xe000], R92 ;  /* 0x00e0005c29007388 */ /* 0x000fe80000000800 */
[----:B------:R-:W-:Y:S01]  /*70f0*/  STS [R41+0xe400], R94 ;  /* 0x00e4005e29007388 */ /* 0x000fe20000000800 */
[----:B------:R-:W-:Y:S01]  /*7100*/  IADD3 R5, R5, UR8, RZ ;  /* 0x0000000805057c10 */ /* 0x000fe2000fffe0ff */
[----:B------:R-:W-:Y:S02]  /*7110*/  IMAD R6, R0, c[0x0][0x388], RZ ;  /* 0x0000e20000067a24 */ /* 0x000fe400078e02ff */
[----:B------:R-:W-:-:S04]  /*7120*/  IMAD.WIDE.U32 R2, R11, c[0x0][0x3a8], R2 ;  /* 0x0000ea000b027a25 */ /* 0x000fc800078e0002 */
[C---:B------:R-:W-:Y:S02]  /*7130*/  IMAD R6, R35.reuse, c[0x0][0x38c], R6 ;  /* 0x0000e30023067a24 */ /* 0x040fe400078e0206 */
[----:B------:R-:W-:Y:S01]  /*7140*/  IMAD.WIDE.U32 R4, R35, c[0x0][0x388], R4 ;  /* 0x0000e20023047a25 */ /* 0x000fe200078e0004 */
[----:B------:R-:W-:-:S03]  /*7150*/  IADD3 R3, R3, UR40, RZ ;  /* 0x0000002803037c10 */ /* 0x000fc6000fffe0ff */
[----:B------:R-:W-:Y:S01]  /*7160*/  IMAD.IADD R5, R5, 0x1, R6 ;  /* 0x0000000105057824 */ /* 0x000fe200078e0206 */
[----:B------:R-:W-:Y:S01]  /*7170*/  SHF.R.S32.HI R6, RZ, 0x1f, R37 ;  /* 0x0000001fff067819 */ /* 0x000fe20000011425 */
[----:B------:R-:W-:Y:S01]  /*7180*/  IMAD R0, R0, c[0x0][0x390], RZ ;  /* 0x0000e40000007a24 */ /* 0x000fe200078e02ff */
[----:B------:R-:W-:Y:S01]  /*7190*/  SHF.R.S32.HI R11, RZ, 0x1f, R39 ;  /* 0x0000001fff0b7819 */ /* 0x000fe20000011427 */
[C---:B------:R-:W-:Y:S01]  /*71a0*/  IMAD.WIDE.U32 R2, R35.reuse, c[0x0][0x390], R2 ;  /* 0x0000e40023027a25 */ /* 0x040fe200078e0002 */
[----:B--2---:R-:W-:Y:S01]  /*71b0*/  SHF.L.U32 R12, R164, 0x1, RZ ;  /* 0x00000001a40c7819 */ /* 0x004fe200000006ff */
[----:B------:R-:W-:Y:S02]  /*71c0*/  BAR.SYNC.DEFER_BLOCKING 0x0 ;  /* 0x0000000000007b1d */ /* 0x000fe40000010000 */
[----:B------:R-:W-:Y:S01]  /*71d0*/  IMAD R0, R35, c[0x0][0x394], R0 ;  /* 0x0000e50023007a24 */ /* 0x000fe200078e0200 */
[----:B------:R-:W-:Y:S01]  /*71e0*/  LEA.HI R11, R11, R39, RZ, 0x3 ;  /* 0x000000270b0b7211 */ /* 0x000fe200078f18ff */
[----:B------:R-:W-:-:S02]  /*71f0*/  IMAD R8, R6, c[0x0][0x3b8], RZ ;  /* 0x0000ee0006087a24 */ /* 0x000fc400078e02ff */
[----:B------:R-:W-:Y:S01]  /*7200*/  IMAD.IADD R3, R3, 0x1, R0 ;  /* 0x0000000103037824 */ /* 0x000fe200078e0200 */
[----:B------:R-:W-:Y:S01]  /*7210*/  SHF.R.S32.HI R0, RZ, 0x3, R11 ;  /* 0x00000003ff007819 */ /* 0x000fe2000001140b */
[C---:B------:R-:W-:Y:S02]  /*7220*/  IMAD R8, R37.reuse, c[0x0][0x3bc], R8 ;  /* 0x0000ef0025087a24 */ /* 0x040fe400078e0208 */
[----:B------:R-:W-:-:S04]  /*7230*/  IMAD.WIDE.U32 R4, R37, c[0x0][0x3b8], R4 ;  /* 0x0000ee0025047a25 */ /* 0x000fc800078e0004 */
[----:B------:R-:W-:Y:S02]  /*7240*/  IMAD R9, R6, c[0x0][0x3c0], RZ ;  /* 0x0000f00006097a24 */ /* 0x000fe400078e02ff */
[----:B------:R-:W-:-:S04]  /*7250*/  IMAD.WIDE.U32 R6, R37, c[0x0][0x3c0], R2 ;  /* 0x0000f00025067a25 */ /* 0x000fc800078e0002 */
[----:B------:R-:W-:Y:S01]  /*7260*/  IMAD.IADD R3, R5, 0x1, R8 ;  /* 0x0000000105037824 */ /* 0x000fe200078e0208 */
[----:B------:R-:W1:Y:S04]  /*7270*/  LDS.128 R64, [R12+0xc000] ;  /* 0x00c000000c407984 */ /* 0x000e680000000c00 */
[----:B------:R-:W2:Y:S01]  /*7280*/  LDS.128 R68, [R12+0x10000] ;  /* 0x010000000c447984 */ /* 0x000ea20000000c00 */
[----:B------:R-:W-:-:S03]  /*7290*/  SHF.R.S32.HI R5, RZ, 0x1f, R0 ;  /* 0x0000001fff057819 */ /* 0x000fc60000011400 */
[----:B------:R-:W3:Y:S01]  /*72a0*/  LDS.128 R72, [R12+0xd000] ;  /* 0x00d000000c487984 */ /* 0x000ee20000000c00 */
[----:B------:R-:W-:-:S03]  /*72b0*/  IMAD R9, R37, c[0x0][0x3c4], R9 ;  /* 0x0000f10025097a24 */ /* 0x000fc600078e0209 */
[----:B------:R-:W4:Y:S01]  /*72c0*/  LDS.128 R60, [R12+0x11000] ;  /* 0x011000000c3c7984 */ /* 0x000f220000000c00 */
[----:B------:R-:W-:Y:S02]  /*72d0*/  IMAD.MOV.U32 R2, RZ, RZ, R4 ;  /* 0x000000ffff027224 */ /* 0x000fe400078e0004 */
[----:B------:R-:W-:Y:S01]  /*72e0*/  IMAD R4, R5, c[0x0][0x3a0], RZ ;  /* 0x0000e80005047a24 */ /* 0x000fe200078e02ff */
[----:B------:R-:W1:Y:S01]  /*72f0*/  LDS.128 R56, [R12+0xe000] ;  /* 0x00e000000c387984 */ /* 0x000e620000000c00 */
[----:B------:R-:W-:-:S03]  /*7300*/  IADD3 R7, R7, R9, RZ ;  /* 0x0000000907077210 */ /* 0x000fc60007ffe0ff */
[----:B------:R-:W1:Y:S01]  /*7310*/  LDS.128 R52, [R12+0x12000] ;  /* 0x012000000c347984 */ /* 0x000e620000000c00 */
[----:B------:R-:W-:Y:S02]  /*7320*/  IMAD R5, R5, c[0x0][0x3a8], RZ ;  /* 0x0000ea0005057a24 */ /* 0x000fe400078e02ff */
[C---:B------:R-:W-:Y:S01]  /*7330*/  IMAD R4, R0.reuse, c[0x0][0x3a4], R4 ;  /* 0x0000e90000047a24 */ /* 0x040fe200078e0204 */
[----:B------:R-:W1:Y:S01]  /*7340*/  LDS.128 R48, [R12+0xf000] ;  /* 0x00f000000c307984 */ /* 0x000e620000000c00 */
[C---:B------:R-:W-:Y:S01]  /*7350*/  IMAD.WIDE.U32 R2, R0.reuse, c[0x0][0x3a0], R2 ;  /* 0x0000e80000027a25 */ /* 0x040fe200078e0002 */
[----:B------:R-:W-:Y:S02]  /*7360*/  USHF.L.U64.HI UR7, UR6, UR19, UR7 ;  /* 0x0000001306077299 */ /* 0x000fe40008010207 */
[----:B------:R-:W1:Y:S01]  /*7370*/  LDS.128 R44, [R12+0x13000] ;  /* 0x013000000c2c7984 */ /* 0x000e620000000c00 */
[C---:B------:R-:W-:Y:S01]  /*7380*/  IMAD R8, R0.reuse, c[0x0][0x3ac], R5 ;  /* 0x0000eb0000087a24 */ /* 0x040fe200078e0205 */
[----:B------:R-:W-:Y:S01]  /*7390*/  USHF.L.U32 UR6, UR6, 0x6, URZ ;  /* 0x0000000606067899 */ /* 0x000fe2000800063f */
[----:B------:R-:W-:Y:S01]  /*73a0*/  IMAD.IADD R3, R3, 0x1, R4 ;  /* 0x0000000103037824 */ /* 0x000fe200078e0204 */
[----:B------:R-:W1:Y:S01]  /*73b0*/  LDS.128 R40, [R12+0x14000] ;  /* 0x014000000c287984 */ /* 0x000e620000000c00 */
[----:B------:R-:W-:Y:S01]  /*73c0*/  IMAD.WIDE.U32 R6, R0, c[0x0][0x3a8], R6 ;  /* 0x0000ea0000067a25 */ /* 0x000fe200078e0006 */
[----:B------:R-:W-:-:S02]  /*73d0*/  LEA R4, P0, R2, c[0x0][0x340], 0x1 ;  /* 0x0000d00002047a11 */ /* 0x000fc400078008ff */
[----:B------:R-:W1:Y:S04]  /*73e0*/  LDS.128 R24, [R12+0x18000] ;  /* 0x018000000c187984 */ /* 0x000e680000000c00 */
[----:B------:R-:W2:Y:S04]  /*73f0*/  LDS.128 R36, [R12+0x15000] ;  /* 0x015000000c247984 */ /* 0x000ea80000000c00 */
[----:B------:R-:W3:Y:S04]  /*7400*/  LDS.128 R20, [R12+0x19000] ;  /* 0x019000000c147984 */ /* 0x000ee80000000c00 */
[----:B------:R-:W4:Y:S04]  /*7410*/  LDS.128 R32, [R12+0x16000] ;  /* 0x016000000c207984 */ /* 0x000f280000000c00 */
[----:B------:R-:W4:Y:S04]  /*7420*/  LDS.128 R16, [R12+0x1a000] ;  /* 0x01a000000c107984 */ /* 0x000f280000000c00 */
[----:B------:R-:W4:Y:S01]  /*7430*/  LDS.128 R28, [R12+0x17000] ;  /* 0x017000000c1c7984 */ /* 0x000f220000000c00 */
[----:B------:R-:W-:-:S03]  /*7440*/  LEA.HI.X R5, R2, c[0x0][0x344], R3, 0x1, P0 ;  /* 0x0000d10002057a11 */ /* 0x000fc600000f0c03 */
[----:B------:R-:W4:Y:S01]  /*7450*/  LDS.128 R12, [R12+0x1b000] ;  /* 0x01b000000c0c7984 */ /* 0x000f220000000c00 */
[----:B------:R-:W-:Y:S02]  /*7460*/  IADD3 R0, R7, R8, RZ ;  /* 0x0000000807007210 */ /* 0x000fe40007ffe0ff */
[----:B------:R-:W-:Y:S02]  /*7470*/  LEA R8, P0, R6, c[0x0][0x348], 0x1 ;  /* 0x0000d20006087a11 */ /* 0x000fe400078008ff */
[----:B------:R-:W-:Y:S02]  /*7480*/  IADD3 R2, P1, R4, UR6, RZ ;  /* 0x0000000604027c10 */ /* 0x000fe4000ff3e0ff */
[----:B------:R-:W-:Y:S02]  /*7490*/  LEA.HI.X R9, R6, c[0x0][0x34c], R0, 0x1, P0 ;  /* 0x0000d30006097a11 */ /* 0x000fe400000f0c00 */
[----:B------:R-:W-:Y:S02]  /*74a0*/  IADD3.X R3, R5, UR7, RZ, P1, !PT ;  /* 0x0000000705037c10 */ /* 0x000fe40008ffe4ff */
[----:B------:R-:W-:-:S04]  /*74b0*/  IADD3 R6, P0, R2, UR6, RZ ;  /* 0x0000000602067c10 */ /* 0x000fc8000ff1e0ff */
[----:B------:R-:W-:Y:S02]  /*74c0*/  IADD3.X R7, R3, UR7, RZ, P0, !PT ;  /* 0x0000000703077c10 */ /* 0x000fe400087fe4ff */
[----:B------:R-:W-:Y:S01]  /*74d0*/  IADD3 R10, P0, R6, UR6, RZ ;  /* 0x00000006060a7c10 */ /* 0x000fe2000ff1e0ff */
[----:B------:R-:W-:Y:S01]  /*74e0*/  USHF.L.U32 UR6, UR4, 0x6, URZ ;  /* 0x0000000604067899 */ /* 0x000fe2000800063f */
[----:B-1----:R-:W-:Y:S01]  /*74f0*/  STG.E.128 [R4.64], R64 ;  /* 0x0000004004007986 */ /* 0x002fe2000c101d24 */
[----:B------:R-:W-:Y:S01]  /*7500*/  USHF.L.U64.HI UR4, UR4, UR19, UR5 ;  /* 0x0000001304047299 */ /* 0x000fe20008010205 */
[----:B------:R-:W-:Y:S02]  /*7510*/  IADD3.X R11, R7, UR7, RZ, P0, !PT ;  /* 0x00000007070b7c10 */ /* 0x000fe400087fe4ff */
[----:B--2---:R1:W-:Y:S04]  /*7520*/  STG.E.128 [R4.64+0x80], R68 ;  /* 0x0000804404007986 */ /* 0x0043e8000c101d24 */
[----:B---3--:R-:W-:Y:S04]  /*7530*/  STG.E.128 [R2.64], R72 ;  /* 0x0000004802007986 */ /* 0x008fe8000c101d24 */
[----:B----4-:R2:W-:Y:S04]  /*7540*/  STG.E.128 [R2.64+0x80], R60 ;  /* 0x0000803c02007986 */ /* 0x0105e8000c101d24 */
[----:B------:R-:W-:Y:S04]  /*7550*/  STG.E.128 [R6.64], R56 ;  /* 0x0000003806007986 */ /* 0x000fe8000c101d24 */
[----:B------:R3:W-:Y:S01]  /*7560*/  STG.E.128 [R6.64+0x80], R52 ;  /* 0x0000803406007986 */ /* 0x0007e2000c101d24 */
[----:B-1----:R-:W-:-:S04]  /*7570*/  IADD3 R4, P0, R8, UR6, RZ ;  /* 0x0000000608047c10 */ /* 0x002fc8000ff1e0ff */
[----:B------:R-:W-:Y:S02]  /*7580*/  IADD3.X R5, R9, UR4, RZ, P0, !PT ;  /* 0x0000000409057c10 */ /* 0x000fe400087fe4ff */
[----:B--2---:R-:W-:-:S04]  /*7590*/  IADD3 R2, P0, R4, UR6, RZ ;  /* 0x0000000604027c10 */ /* 0x004fc8000ff1e0ff */
[----:B------:R-:W-:Y:S02]  /*75a0*/  IADD3.X R3, R5, UR4, RZ, P0, !PT ;  /* 0x0000000405037c10 */ /* 0x000fe400087fe4ff */
[----:B---3--:R-:W-:Y:S01]  /*75b0*/  IADD3 R6, P0, R2, UR6, RZ ;  /* 0x0000000602067c10 */ /* 0x008fe2000ff1e0ff */
[----:B------:R1:W-:Y:S03]  /*75c0*/  STG.E.128 [R10.64], R48 ;  /* 0x000000300a007986 */ /* 0x0003e6000c101d24 */
[----:B------:R-:W-:Y:S01]  /*75d0*/  IADD3.X R7, R3, UR4, RZ, P0, !PT ;  /* 0x0000000403077c10 */ /* 0x000fe200087fe4ff */
[----:B------:R1:W-:Y:S04]  /*75e0*/  STG.E.128 [R10.64+0x80], R44 ;  /* 0x0000802c0a007986 */ /* 0x0003e8000c101d24 */
[----:B------:R1:W-:Y:S04]  /*75f0*/  STG.E.128 [R8.64], R40 ;  /* 0x0000002808007986 */ /* 0x0003e8000c101d24 */
[----:B------:R1:W-:Y:S04]  /*7600*/  STG.E.128 [R8.64+0x80], R24 ;  /* 0x0000801808007986 */ /* 0x0003e8000c101d24 */
[----:B------:R1:W-:Y:S04]  /*7610*/  STG.E.128 [R4.64], R36 ;  /* 0x0000002404007986 */ /* 0x0003e8000c101d24 */
[----:B------:R1:W-:Y:S04]  /*7620*/  STG.E.128 [R4.64+0x80], R20 ;  /* 0x0000801404007986 */ /* 0x0003e8000c101d24 */
[----:B------:R1:W-:Y:S04]  /*7630*/  STG.E.128 [R2.64], R32 ;  /* 0x0000002002007986 */ /* 0x0003e8000c101d24 */
[----:B------:R1:W-:Y:S04]  /*7640*/  STG.E.128 [R2.64+0x80], R16 ;  /* 0x0000801002007986 */ /* 0x0003e8000c101d24 */
[----:B------:R1:W-:Y:S04]  /*7650*/  STG.E.128 [R6.64], R28 ;  /* 0x0000001c06007986 */ /* 0x0003e8000c101d24 */
[----:B------:R1:W-:Y:S02]  /*7660*/  STG.E.128 [R6.64+0x80], R12 ;  /* 0x0000800c06007986 */ /* 0x0003e4000c101d24 */
.L_x_208:
        /* <DEDUP_REMOVED lines=11> */
.L_x_215:
[----:B------:R-:W-:Y:S05]  /*7720*/  EXIT ;  /* 0x000000000000794d */ /* 0x000fea0003800000 */
.L_x_217:
        /* <DEDUP_REMOVED lines=13> */
.L_x_1067:


//--------------------- .text._ZN5flash44flash_bwd_dq_dk_dv_loop_seqk_parallel_kernelI23Flash_bwd_kernel_traitsILi128ELi64ELi128ELi8ELi2ELi4ELi2ELb0ELb0EN7cutlass10bfloat16_tE19Flash_kernel_traitsILi128ELi64ELi128ELi8ES3_EELb0ELb1ELb0ELb0ELb0ELb1ELb0EEEvNS_16Flash_bwd_paramsE --------------------------
	.section	.text._ZN5flash44flash_bwd_dq_dk_dv_loop_seqk_parallel_kernelI23Flash_bwd_kernel_traitsILi128ELi64ELi128ELi8ELi2ELi4ELi2ELb0ELb0EN7cutlass10bfloat16_tE19Flash_kernel_traitsILi128ELi64ELi128ELi8ES3_EELb0ELb1ELb0ELb0ELb0ELb1ELb0EEEvNS_16Flash_bwd_paramsE,"ax",@progbits
	.sectioninfo	@"SHI_REGISTERS=255"
	.align	128
        .global         _ZN5flash44flash_bwd_dq_dk_dv_loop_seqk_parallel_kernelI23Flash_bwd_kernel_traitsILi128ELi64ELi128ELi8ELi2ELi4ELi2ELb0ELb0EN7cutlass10bfloat16_tE19Flash_kernel_traitsILi128ELi64ELi128ELi8ES3_EELb0ELb1ELb0ELb0ELb0ELb1ELb0EEEvNS_16Flash_bwd_paramsE
        .type           _ZN5flash44flash_bwd_dq_dk_dv_loop_seqk_parallel_kernelI23Flash_bwd_kernel_traitsILi128ELi64ELi128ELi8ELi2ELi4ELi2ELb0ELb0EN7cutlass10bfloat16_tE19Flash_kernel_traitsILi128ELi64ELi128ELi8ES3_EELb0ELb1ELb0ELb0ELb0ELb1ELb0EEEvNS_16Flash_bwd_paramsE,@function
        .size           _ZN5flash44flash_bwd_dq_dk_dv_loop_seqk_parallel_kernelI23Flash_bwd_kernel_traitsILi128ELi64ELi128ELi8ELi2ELi4ELi2ELb0ELb0EN7cutlass10bfloat16_tE19Flash_kernel_traitsILi128ELi64ELi128ELi8ES3_EELb0ELb1ELb0ELb0ELb0ELb1ELb0EEEvNS_16Flash_bwd_paramsE,(.L_x_1068 - _ZN5flash44flash_bwd_dq_dk_dv_loop_seqk_parallel_kernelI23Flash_bwd_kernel_traitsILi128ELi64ELi128ELi8ELi2ELi4ELi2ELb0ELb0EN7cutlass10bfloat16_tE19Flash_kernel_traitsILi128ELi64ELi128ELi8ES3_EELb0ELb1ELb0ELb0ELb0ELb1ELb0EEEvNS_16Flash_bwd_paramsE)
        .other          _ZN5flash44flash_bwd_dq_dk_dv_loop_seqk_parallel_kernelI23Flash_bwd_kernel_traitsILi128ELi64ELi128ELi8ELi2ELi4ELi2ELb0ELb0EN7cutlass10bfloat16_tE19Flash_kernel_traitsILi128ELi64ELi128ELi8ES3_EELb0ELb1ELb0ELb0ELb0ELb1ELb0EEEvNS_16Flash_bwd_paramsE,@"STO_CUDA_ENTRY STV_DEFAULT"
_ZN5flash44flash_bwd_dq_dk_dv_loop_seqk_parallel_kernelI23Flash_bwd_kernel_traitsILi128ELi64ELi128ELi8ELi2ELi4ELi2ELb0ELb0EN7cutlass10bfloat16_tE19Flash_kernel_traitsILi128ELi64ELi128ELi8ES3_EELb0ELb1ELb0ELb0ELb0ELb1ELb0EEEvNS_16Flash_bwd_paramsE:
.text._ZN5flash44flash_bwd_dq_dk_dv_loop_seqk_parallel_kernelI23Flash_bwd_kernel_traitsILi128ELi64ELi128ELi8ELi2ELi4ELi2ELb0ELb0EN7cutlass10bfloat16_tE19Flash_kernel_traitsILi128ELi64ELi128ELi8ES3_EELb0ELb1ELb0ELb0ELb0ELb1ELb0EEEvNS_16Flash_bwd_paramsE:
        /* <DEDUP_REMOVED lines=12> */
[----:B------:R-:W2:Y:S01]  /*00c0*/  S2UR UR36, SR_CTAID.Z ;  /* 0x00000000002479c3 */ /* 0x000ea20000002700 */
[----:B------:R-:W-:Y:S01]  /*00d0*/  ULDC.U8 UR9, c[0x0][0x328] ;  /* 0x0000ca0000097ab9 */ /* 0x000fe20000000000 */
[----:B------:R-:W-:Y:S01]  /*00e0*/  IMAD.MOV.U32 R224, RZ, RZ, -0x10 ;  /* 0xfffffff0ffe07424 */ /* 0x000fe200078e00ff */
[----:B------:R-:W-:Y:S02]  /*00f0*/  UISETP.NE.AND UP5, UPT, UR9, URZ, UPT ;  /* 0x0000003f0900728c */ /* 0x000fe4000bfa5270 */
[----:B------:R-:W-:Y:S02]  /*0100*/  ULDC UR14, c[0x0][0x224] ;  /* 0x00008900000e7ab9 */ /* 0x000fe40000000800 */
[----:B------:R-:W-:Y:S01]  /*0110*/  ULDC UR45, c[0x0][0x22c] ;  /* 0x00008b00002d7ab9 */ /* 0x000fe20000000800 */
[----:B------:R-:W3:Y:S01]  /*0120*/  S2UR UR28, SR_CTAID.Y ;  /* 0x00000000001c79c3 */ /* 0x000ee20000002600 */
[----:B------:R-:W-:-:S02]  /*0130*/  ULDC UR34, c[0x0][0x1c0] ;  /* 0x0000700000227ab9 */ /* 0x000fc40000000800 */
[----:B------:R-:W-:Y:S02]  /*0140*/  ULDC UR12, c[0x0][0x1c0] ;  /* 0x00007000000c7ab9 */ /* 0x000fe40000000800 */
[----:B------:R-:W-:Y:S02]  /*0150*/  USHF.R.S32.HI UR7, URZ, 0x1f, UR14 ;  /* 0x0000001f3f077899 */ /* 0x000fe4000801140e */
[----:B------:R-:W-:Y:S01]  /*0160*/  UIMAD.WIDE UR34, UR45, UR34, URZ ;  /* 0x000000222d2272a5 */ /* 0x000fe2000f8e023f */
[----:B------:R-:W4:Y:S01]  /*0170*/  S2UR UR59, SR_CTAID.X ;  /* 0x00000000003b79c3 */ /* 0x000f220000002500 */
[----:B------:R-:W-:Y:S02]  /*0180*/  UMOV UR8, 0x80 ;  /* 0x0000008000087882 */ /* 0x000fe40000000000 */
[----:B------:R-:W-:Y:S02]  /*0190*/  ULDC UR6, c[0x0][0x210] ;  /* 0x0000840000067ab9 */ /* 0x000fe40000000800 */
[----:B------:R-:W-:Y:S01]  /*01a0*/  ULDC UR54, c[0x0][0x234] ;  /* 0x00008d0000367ab9 */ /* 0x000fe20000000800 */
[----:B-1----:R-:W-:Y:S01]  /*01b0*/  SHF.R.S32.HI R14, RZ, 0x1f, R15 ;  /* 0x0000001fff0e7819 */ /* 0x002fe2000001140f */
[----:B--2---:R-:W-:-:S02]  /*01c0*/  UIMAD UR46, UR36, UR45, URZ ;  /* 0x0000002d242e72a4 */ /* 0x004fc4000f8e023f */
[----:B------:R-:W-:Y:S01]  /*01d0*/  UIMAD UR45, UR45, UR12, URZ ;  /* 0x0000000c2d2d72a4 */ /* 0x000fe2000f8e023f */
[CC--:B------:R-:W-:Y:S01]  /*01e0*/  LEA.HI R4, R14.reuse, R15.reuse, RZ, 0x5 ;  /* 0x0000000f0e047211 */ /* 0x0c0fe200078f28ff */
[----:B------:R-:W-:Y:S01]  /*01f0*/  ULDC UR13, c[0x0][0x1c0] ;  /* 0x00007000000d7ab9 */ /* 0x000fe20000000800 */
[----:B------:R-:W-:Y:S01]  /*0200*/  LEA.HI R8, R14, R15, RZ, 0x4 ;  /* 0x0000000f0e087211 */ /* 0x000fe200078f20ff */
[----:B------:R-:W-:Y:S01]  /*0210*/  ULDC UR11, c[0x0][0x1c0] ;  /* 0x00007000000b7ab9 */ /* 0x000fe20000000800 */
[--C-:B------:R-:W-:Y:S01]  /*0220*/  SHF.R.S32.HI R5, RZ, 0x5, R4.reuse ;  /* 0x00000005ff057819 */ /* 0x100fe20000011404 */
[----:B------:R-:W-:Y:S01]  /*0230*/  UIMAD UR54, UR8, UR6, UR54 ;  /* 0x00000006083672a4 */ /* 0x000fe2000f8e0236 */
[----:B------:R-:W-:Y:S01]  /*0240*/  SHF.R.S32.HI R0, RZ, 0x1f, R4 ;  /* 0x0000001fff007819 */ /* 0x000fe20000011404 */
[----:B---3--:R-:W-:Y:S01]  /*0250*/  UIMAD UR51, UR7, UR28, URZ ;  /* 0x0000001c073372a4 */ /* 0x008fe2000f8e023f */
[-C--:B------:R-:W-:Y:S01]  /*0260*/  LEA.HI R2, R4, R5.reuse, RZ, 0x1 ;  /* 0x0000000504027211 */ /* 0x080fe200078f08ff */
[----:B------:R-:W-:Y:S01]  /*0270*/  UIMAD.WIDE.U32 UR42, UR28, UR14, URZ ;  /* 0x0000000e1c2a72a5 */ /* 0x000fe2000f8e003f */
[----:B------:R-:W-:Y:S01]  /*0280*/  LEA.HI R0, R0, R5, RZ, 0x2 ;  /* 0x0000000500007211 */ /* 0x000fe200078f10ff */
[----:B------:R-:W-:Y:S01]  /*0290*/  UIMAD UR6, UR28, UR11, UR36 ;  /* 0x0000000b1c0672a4 */ /* 0x000fe2000f8e0224 */
[----:B------:R-:W-:Y:S01]  /*02a0*/  SHF.R.S32.HI R6, RZ, 0x4, R8 ;  /* 0x00000004ff067819 */ /* 0x000fe20000011408 */
[----:B------:R-:W-:Y:S01]  /*02b0*/  @!UP5 UIMAD UR7, UR28, UR13, UR36 ;  /* 0x0000000d1c07d2a4 */ /* 0x000fe2000f8e0224 */
[----:B------:R-:W-:Y:S01]  /*02c0*/  LOP3.LUT R0, R0, 0xfffffffc, RZ, 0xc0, !PT ;  /* 0xfffffffc00007812 */ /* 0x000fe200078ec0ff */
[----:B------:R-:W-:Y:S01]  /*02d0*/  USHF.L.U32 UR44, UR45, 0x6, URZ ;  /* 0x000000062d2c7899 */ /* 0x000fe2000800063f */
[----:B------:R-:W-:Y:S01]  /*02e0*/  LOP3.LUT R2, R2, 0xfffffffe, RZ, 0xc0, !PT ;  /* 0xfffffffe02027812 */ /* 0x000fe200078ec0ff */
[----:B------:R-:W-:Y:S01]  /*02f0*/  ULDC UR48, c[0x0][0x214] ;  /* 0x0000850000307ab9 */ /* 0x000fe20000000800 */
[----:B------:R-:W-:Y:S01]  /*0300*/  LEA.HI R3, R8, R6, RZ, 0x1 ;  /* 0x0000000608037211 */ /* 0x000fe200078f08ff */
[C---:B------:R-:W-:Y:S01]  /*0310*/  IMAD.IADD R11, R5.reuse, 0x1, -R0 ;  /* 0x00000001050b7824 */ /* 0x040fe200078e0a00 */
[----:B------:R-:W-:Y:S01]  /*0320*/  LEA.HI R17, R14, R15, RZ, 0x2 ;  /* 0x0000000f0e117211 */ /* 0x000fe200078f10ff */
[----:B------:R-:W-:Y:S01]  /*0330*/  IMAD.IADD R13, R5, 0x1, -R2 ;  /* 0x00000001050d7824 */ /* 0x000fe200078e0a02 */
[----:B------:R-:W-:Y:S01]  /*0340*/  LOP3.LUT R0, R3, 0xfffffffe, RZ, 0xc0, !PT ;  /* 0xfffffffe03007812 */ /* 0x000fe200078ec0ff */
[----:B------:R-:W-:Y:S01]  /*0350*/  ULDC UR55, c[0x0][0x1c8] ;  /* 0x0000720000377ab9 */ /* 0x000fe20000000800 */
[--C-:B------:R-:W-:Y:S01]  /*0360*/  SHF.R.S32.HI R5, RZ, 0x2, R17.reuse ;  /* 0x00000002ff057819 */ /* 0x100fe20000011411 */
[----:B------:R-:W-:Y:S01]  /*0370*/  ULDC.U8 UR10, c[0x0][0x3d0] ;  /* 0x0000f400000a7ab9 */ /* 0x000fe20000000000 */
[----:B------:R-:W-:Y:S01]  /*0380*/  SHF.R.S32.HI R2, RZ, 0x1f, R17 ;  /* 0x0000001fff027819 */ /* 0x000fe20000011411 */
[----:B------:R-:W-:Y:S01]  /*0390*/  IMAD.IADD R9, R6, 0x1, -R0 ;  /* 0x0000000106097824 */ /* 0x000fe200078e0a00 */
[----:B------:R-:W-:Y:S01]  /*03a0*/  LOP3.LUT R3, R4, 0xffffffe0, RZ, 0xc0, !PT ;  /* 0xffffffe004037812 */ /* 0x000fe200078ec0ff */
[----:B------:R-:W-:Y:S01]  /*03b0*/  ULDC UR49, c[0x0][0x224] ;  /* 0x0000890000317ab9 */ /* 0x000fe20000000800 */
[----:B------:R-:W-:Y:S01]  /*03c0*/  LEA.HI R0, R2, R5, RZ, 0x3 ;  /* 0x0000000502007211 */ /* 0x000fe200078f18ff */
[----:B------:R-:W-:Y:S01]  /*03d0*/  @UP5 UIMAD UR53, UR28, UR48, URZ ;  /* 0x000000301c3552a4 */ /* 0x000fe2000f8e023f */
[----:B------:R-:W-:Y:S01]  /*03e0*/  LEA.HI R6, R14, R15, RZ, 0x3 ;  /* 0x0000000f0e067211 */ /* 0x000fe200078f18ff */
[----:B------:R-:W-:Y:S01]  /*03f0*/  ULDC.64 UR4, c[0x0][0x118] ;  /* 0x0000460000047ab9 */ /* 0x000fe20000000a00 */
[----:B------:R-:W-:Y:S01]  /*0400*/  LOP3.LUT R2, R0, 0xfffffff8, RZ, 0xc0, !PT ;  /* 0xfffffff800027812 */ /* 0x000fe200078ec0ff */
[----:B------:R-:W-:Y:S01]  /*0410*/  IMAD.IADD R0, R15, 0x1, -R3 ;  /* 0x000000010f007824 */ /* 0x000fe200078e0a03 */
[----:B------:R-:W-:-:S02]  /*0420*/  UMOV UR60, 0x4 ;  /* 0x00000004003c7882 */ /* 0x000fc40000000000 */
[----:B------:R-:W-:Y:S01]  /*0430*/  ULOP3.LUT UR55, UR36, UR55, URZ, 0x3c, !UPT ;  /* 0x0000003724377292 */ /* 0x000fe2000f8e3c3f */
[----:B------:R-:W-:Y:S01]  /*0440*/  IMAD.IADD R7, R5, 0x1, -R2 ;  /* 0x0000000105077824 */ /* 0x000fe200078e0a02 */
[----:B------:R-:W-:Y:S01]  /*0450*/  SHF.R.S32.HI R2, RZ, 0x1f, R0 ;  /* 0x0000001fff027819 */ /* 0x000fe20000011400 */
[----:B------:R-:W-:Y:S02]  /*0460*/  USHF.R.S32.HI UR56, URZ, 0x1f, UR36 ;  /* 0x0000001f3f387899 */ /* 0x000fe40008011424 */
[----:B------:R-:W-:Y:S01]  /*0470*/  USHF.L.U32 UR61, UR28, 0x7, URZ ;  /* 0x000000071c3d7899 */ /* 0x000fe2000800063f */
[----:B------:R-:W-:Y:S01]  /*0480*/  LEA.HI R18, R2, R0, RZ, 0x2 ;  /* 0x0000000002127211 */ /* 0x000fe200078f10ff */
[----:B------:R-:W-:Y:S01]  /*0490*/  UISETP.NE.AND UP6, UPT, UR10, URZ, UPT ;  /* 0x0000003f0a00728c */ /* 0x000fe2000bfc5270 */
[----:B------:R-:W-:Y:S01]  /*04a0*/  SHF.R.S32.HI R0, RZ, 0x3, R6 ;  /* 0x00000003ff007819 */ /* 0x000fe20000011406 */
[----:B------:R-:W-:Y:S01]  /*04b0*/  USHF.R.S32.HI UR58, URZ, 0x1f, UR28 ;  /* 0x0000001f3f3a7899 */ /* 0x000fe2000801141c */
[----:B------:R-:W-:Y:S01]  /*04c0*/  LOP3.LUT R2, R6, 0xfffffff8, RZ, 0xc0, !PT ;  /* 0xfffffff806027812 */ /* 0x000fe200078ec0ff */
[----:B------:R-:W-:-:S02]  /*04d0*/  USHF.R.S32.HI UR57, URZ, 0x1f, UR36 ;  /* 0x0000001f3f397899 */ /* 0x000fc40008011424 */
[----:B------:R-:W-:Y:S01]  /*04e0*/  IMAD.SHL.U32 R3, R0, 0x40, RZ ;  /* 0x0000004000037824 */ /* 0x000fe200078e00ff */
[----:B------:R-:W-:Y:S01]  /*04f0*/  UIMAD.WIDE.U32 UR40, UR34, UR42, URZ ;  /* 0x0000002a222872a5 */ /* 0x000fe2000f8e003f */
[----:B------:R-:W-:Y:S01]  /*0500*/  IMAD.IADD R0, R15, 0x1, -R2 ;  /* 0x000000010f007824 */ /* 0x000fe200078e0a02 */
[----:B------:R-:W-:Y:S01]  /*0510*/  LOP3.LUT R2, R8, 0xfffffff0, RZ, 0xc0, !PT ;  /* 0xfffffff008027812 */ /* 0x000fe200078ec0ff */
[----:B------:R-:W-:Y:S01]  /*0520*/  UIMAD UR50, UR35, UR42, URZ ;  /* 0x0000002a233272a4 */ /* 0x000fe2000f8e023f */
[----:B------:R-:W-:Y:S01]  /*0530*/  LOP3.LUT R3, R3, 0x1c0, RZ, 0xc0, !PT ;  /* 0x000001c003037812 */ /* 0x000fe200078ec0ff */
[C---:B------:R-:W-:Y:S01]  /*0540*/  IMAD.SHL.U32 R20, R0.reuse, 0x8, RZ ;  /* 0x0000000800147824 */ /* 0x040fe200078e00ff */
[C---:B------:R-:W-:Y:S01]  /*0550*/  LOP3.LUT P4, RZ, R0.reuse, 0x2, RZ, 0xc0, !PT ;  /* 0x0000000200ff7812 */ /* 0x040fe2000788c0ff */
[----:B------:R-:W-:Y:S01]  /*0560*/  IMAD.IADD R2, R15, 0x1, -R2 ;  /* 0x000000010f027824 */ /* 0x000fe200078e0a02 */
[----:B------:R-:W-:Y:S01]  /*0570*/  SHF.R.U32.HI R4, RZ, 0x3, R3 ;  /* 0x00000003ff047819 */ /* 0x000fe20000011603 */
[----:B------:R-:W-:Y:S01]  /*0580*/  USHF.R.S32.HI UR52, URZ, 0x1f, UR46 ;  /* 0x0000001f3f347899 */ /* 0x000fe2000801142e */
[----:B------:R-:W-:Y:S01]  /*0590*/  LOP3.LUT R3, R3, 0x38, R20, 0xf8, !PT ;  /* 0x0000003803037812 */ /* 0x000fe200078ef814 */
[----:B------:R-:W-:Y:S01]  /*05a0*/  STL [R1+0x30], R20 ;  /* 0x0000301401007387 */ /* 0x000fe20000100800 */
[----:B------:R-:W-:Y:S01]  /*05b0*/  SHF.R.S32.HI R5, RZ, 0x1f, R2 ;  /* 0x0000001fff057819 */ /* 0x000fe20000011402 */
[----:B------:R-:W-:Y:S01]  /*05c0*/  UIMAD UR49, UR6, UR49, URZ ;  /* 0x00000031063172a4 */ /* 0x000fe2000f8e023f */
[----:B------:R-:W-:Y:S01]  /*05d0*/  LOP3.LUT R12, R3, R4, RZ, 0x3c, !PT ;  /* 0x00000004030c7212 */ /* 0x000fe200078e3cff */
[----:B------:R-:W-:Y:S01]  /*05e0*/  @!UP5 UIMAD UR48, UR7, UR48, URZ ;  /* 0x000000300730d2a4 */ /* 0x000fe2000f8e023f */
[----:B------:R-:W-:Y:S01]  /*05f0*/  LEA.HI R10, R5, R2, RZ, 0x3 ;  /* 0x00000002050a7211 */ /* 0x000fe200078f18ff */
[----:B------:R-:W-:Y:S01]  /*0600*/  IMAD.SHL.U32 R5, R9, 0x200, RZ ;  /* 0x0000020009057824 */ /* 0x000fe200078e00ff */
[C---:B------:R-:W-:Y:S01]  /*0610*/  LOP3.LUT P3, RZ, R0.reuse, 0x4, RZ, 0xc0, !PT ;  /* 0x0000000400ff7812 */ /* 0x040fe2000786c0ff */
[----:B------:R-:W-:Y:S01]  /*0620*/  IMAD.SHL.U32 R0, R0, 0x40, RZ ;  /* 0x0000004000007824 */ /* 0x000fe200078e00ff */
[----:B------:R-:W-:Y:S01]  /*0630*/  LOP3.LUT R3, R10, 0xfffffff8, RZ, 0xc0, !PT ;  /* 0xfffffff80a037812 */ /* 0x000fe200078ec0ff */
[----:B------:R-:W-:Y:S01]  /*0640*/  USHF.R.S32.HI UR47, URZ, 0x1f, UR44 ;  /* 0x0000001f3f2f7899 */ /* 0x000fe2000801142c */
[----:B------:R-:W-:Y:S01]  /*0650*/  LEA.HI R4, R14, R15, RZ, 0x6 ;  /* 0x0000000f0e047211 */ /* 0x000fe200078f30ff */
[----:B------:R-:W-:Y:S01]  /*0660*/  UMOV UR39, 0xffffc000 ;  /* 0xffffc00000277882 */ /* 0x000fe20000000000 */
[----:B------:R-:W-:Y:S01]  /*0670*/  LOP3.LUT R0, R0, 0x1c0, RZ, 0xc0, !PT ;  /* 0x000001c000007812 */ /* 0x000fe200078ec0ff */
[----:B------:R-:W-:Y:S01]  /*0680*/  IMAD.IADD R16, R2, 0x1, -R3 ;  /* 0x0000000102107824 */ /* 0x000fe200078e0a03 */
[----:B------:R-:W-:Y:S01]  /*0690*/  LOP3.LUT R3, R7, 0x1, RZ, 0xc0, !PT ;  /* 0x0000000107037812 */ /* 0x000fe200078ec0ff */
[----:B------:R-:W-:Y:S01]  /*06a0*/  IMAD.SHL.U32 R2, R11, 0x10, RZ ;  /* 0x000000100b027824 */ /* 0x000fe200078e00ff */
[----:B------:R-:W-:-:S02]  /*06b0*/  SHF.R.S32.HI R4, RZ, 0x6, R4 ;  /* 0x00000006ff047819 */ /* 0x000fc40000011404 */
[C---:B------:R-:W-:Y:S02]  /*06c0*/  LOP3.LUT R210, R0.reuse, 0x8, R6, 0xf8, !PT ;  /* 0x0000000800d27812 */ /* 0x040fe400078ef806 */
[----:B------:R-:W-:Y:S02]  /*06d0*/  LOP3.LUT R2, R0, 0x30, R2, 0xf8, !PT ;  /* 0x0000003000027812 */ /* 0x000fe400078ef802 */
[----:B------:R-:W-:Y:S01]  /*06e0*/  SHF.R.U32.HI R205, RZ, 0x3, R0 ;  /* 0x00000003ffcd7819 */ /* 0x000fe20000011600 */
[----:B------:R-:W-:Y:S01]  /*06f0*/  IMAD R0, R4, 0x800, R5 ;  /* 0x0000080004007824 */ /* 0x000fe200078e0205 */
[----:B------:R-:W-:Y:S02]  /*0700*/  ISETP.NE.U32.AND P0, PT, R3, 0x1, PT ;  /* 0x000000010300780c */ /* 0x000fe40003f05070 */
[----:B------:R-:W-:Y:S02]  /*0710*/  LOP3.LUT R210, R210, R205, RZ, 0x3c, !PT ;  /* 0x000000cdd2d27212 */ /* 0x000fe400078e3cff */
        /* <DEDUP_REMOVED lines=35> */
[----:B------:R-:W-:Y:S01]  /*0950*/  IMAD.IADD R6, R5, 0x1, R6 ;  /* 0x0000000105067824 */ /* 0x000fe200078e0206 */
[----:B------:R-:W-:Y:S01]  /*0960*/  SHF.R.S32.HI R5, RZ, 0x2, R18 ;  /* 0x00000002ff057819 */ /* 0x000fe20000011412 */
[----:B------:R-:W-:Y:S02]  /*0970*/  IMAD.SHL.U32 R0, R10, 0x40, RZ ;  /* 0x000000400a007824 */ /* 0x000fe400078e00ff */
[----:B------:R-:W-:-:S02]  /*0980*/  IMAD.SHL.U32 R222, R6, 0x2, RZ ;  /* 0x0000000206de7824 */ /* 0x000fc400078e00ff */
[----:B------:R-:W-:Y:S01]  /*0990*/  IMAD R11, R13, 0x10, R5 ;  /* 0x000000100d0b7824 */ /* 0x000fe200078e0205 */
[----:B------:R-:W-:Y:S01]  /*09a0*/  LOP3.LUT R0, R0, 0xfffffe00, RZ, 0xc0, !PT ;  /* 0xfffffe0000007812 */ /* 0x000fe200078ec0ff */
[----:B------:R-:W-:-:S03]  /*09b0*/  IMAD.IADD R225, R222, 0x1, R224 ;  /* 0x00000001dee17824 */ /* 0x000fc600078e02e0 */
[----:B------:R-:W-:Y:S01]  /*09c0*/  STL [R1+0x38], R11 ;  /* 0x0000380b01007387 */ /* 0x000fe20000100800 */
[----:B------:R-:W-:Y:S02]  /*09d0*/  IMAD R5, R13, 0x400, R0 ;  /* 0x000004000d057824 */ /* 0x000fe400078e0200 */
        /* <DEDUP_REMOVED lines=9> */
[----:B------:R-:W-:Y:S01]  /*0a70*/  IMAD.MOV.U32 R4, RZ, RZ, 0x20 ;  /* 0x00000020ff047424 */ /* 0x000fe200078e00ff */
[-C--:B------:R-:W-:Y:S01]  /*0a80*/  LOP3.LUT R214, R2, R0.reuse, RZ, 0xfc, !PT ;  /* 0x0000000002d67212 */ /* 0x080fe200078efcff */
[----:B------:R-:W-:Y:S01]  /*0a90*/  IMAD.MOV.U32 R2, RZ, RZ, 0x40 ;  /* 0x00000040ff027424 */ /* 0x000fe200078e00ff */
[----:B------:R-:W-:Y:S01]  /*0aa0*/  LOP3.LUT R204, R204, R0, RZ, 0xfc, !PT ;  /* 0x00000000cccc7212 */ /* 0x000fe200078efcff */
[----:B------:R-:W-:Y:S01]  /*0ab0*/  IMAD.IADD R216, R5, 0x1, R216 ;  /* 0x0000000105d87824 */ /* 0x000fe200078e02d8 */
[----:B------:R-:W-:-:S02]  /*0ac0*/  IADD3 R0, R11, -0x40, RZ ;  /* 0xffffffc00b007810 */ /* 0x000fc40007ffe0ff */
[----:B------:R-:W-:Y:S02]  /*0ad0*/  SEL R211, R4, 0xffffffe0, !P4 ;  /* 0xffffffe004d37807 */ /* 0x000fe40006000000 */
[----:B------:R-:W-:Y:S02]  /*0ae0*/  SHF.R.S32.HI R3, RZ, 0x1f, R0 ;  /* 0x0000001fff037819 */ /* 0x000fe40000011400 */
[----:B------:R-:W-:Y:S01]  /*0af0*/  SEL R212, R2, 0xffffffc0, !P3 ;  /* 0xffffffc002d47807 */ /* 0x000fe20005800000 */
[----:B------:R-:W-:Y:S01]  /*0b00*/  IMAD.IADD R211, R210, 0x1, R211 ;  /* 0x00000001d2d37824 */ /* 0x000fe200078e02d3 */
[C---:B------:R-:W-:Y:S01]  /*0b10*/  SHF.L.U64.HI R3, R0.reuse, 0x2, R3 ;  /* 0x0000000200037819 */ /* 0x040fe20000010203 */
[----:B------:R-:W-:Y:S01]  /*0b20*/  IMAD.SHL.U32 R0, R0, 0x4, RZ ;  /* 0x0000000400007824 */ /* 0x000fe200078e00ff */
[----:B------:R-:W-:Y:S01]  /*0b30*/  SEL R4, R4, 0xffffffe0, !P1 ;  /* 0xffffffe004047807 */ /* 0x000fe20004800000 */
[----:B------:R-:W-:Y:S01]  /*0b40*/  IMAD.IADD R213, R210, 0x1, R212 ;  /* 0x00000001d2d57824 */ /* 0x000fe200078e02d4 */
[----:B------:R-:W-:Y:S01]  /*0b50*/  LEA R7, R8, 0xc000, 0x1 ;  /* 0x0000c00008077811 */ /* 0x000fe200078e08ff */
[----:B------:R1:W-:Y:S01]  /*0b60*/  STL [R1+0x1c], R3 ;  /* 0x00001c0301007387 */ /* 0x0003e20000100800 */
[----:B------:R-:W-:Y:S01]  /*0b70*/  SEL R2, R2, 0xffffffc0, !P2 ;  /* 0xffffffc002027807 */ /* 0x000fe20005000000 */
[----:B------:R-:W-:Y:S01]  /*0b80*/  IMAD.IADD R223, R222, 0x1, R4 ;  /* 0x00000001dedf7824 */ /* 0x000fe200078e0204 */
[----:B------:R-:W-:Y:S01]  /*0b90*/  LEA R204, R204, 0xc000, 0x1 ;  /* 0x0000c000cccc7811 */ /* 0x000fe200078e08ff */
[----:B------:R2:W-:Y:S01]  /*0ba0*/  STL [R1+0x18], R0 ;  /* 0x0000180001007387 */ /* 0x0005e20000100800 */
[----:B------:R-:W-:-:S02]  /*0bb0*/  IMAD.IADD R5, R4, 0x1, R7 ;  /* 0x0000000104057824 */ /* 0x000fc400078e0207 */
[----:B------:R-:W-:Y:S01]  /*0bc0*/  IMAD.IADD R212, R212, 0x1, R211 ;  /* 0x00000001d4d47824 */ /* 0x000fe200078e02d3 */
[----:B------:R-:W-:Y:S01]  /*0bd0*/  STL [R1+0x10], R7 ;  /* 0x0000100701007387 */ /* 0x000fe20000100800 */
[--C-:B------:R-:W-:Y:S02]  /*0be0*/  IMAD.IADD R4, R5, 0x1, R2.reuse ;  /* 0x0000000105047824 */ /* 0x100fe400078e0202 */
[----:B------:R-:W-:Y:S01]  /*0bf0*/  IMAD.IADD R224, R224, 0x1, R223 ;  /* 0x00000001e0e07824 */ /* 0x000fe200078e02df */
[----:B------:R-:W-:Y:S01]  /*0c00*/  STL [R1+0x24], R5 ;  /* 0x0000240501007387 */ /* 0x000fe20000100800 */
[C---:B-1----:R-:W-:Y:S02]  /*0c10*/  IADD3 R3, R7.reuse, 0x420, RZ ;  /* 0x0000042007037810 */ /* 0x042fe40007ffe0ff */
[C---:B------:R-:W-:Y:S01]  /*0c20*/  @P1 IADD3 R3, R7.reuse, 0x3e0, RZ ;  /* 0x000003e007031810 */ /* 0x040fe20007ffe0ff */
[----:B--2---:R-:W-:-:S05]  /*0c30*/  IMAD.IADD R0, R7, 0x1, R2 ;  /* 0x0000000107007824 */ /* 0x004fca00078e0202 */
[----:B------:R1:W-:Y:S04]  /*0c40*/  STL [R1+0x14], R0 ;  /* 0x0000140001007387 */ /* 0x0003e80000100800 */
[----:B------:R2:W-:Y:S04]  /*0c50*/  STL [R1+0x40], R3 ;  /* 0x0000400301007387 */ /* 0x0005e80000100800 */
[----:B------:R2:W-:Y:S01]  /*0c60*/  STL [R1+0x28], R4 ;  /* 0x0000280401007387 */ /* 0x0005e20000100800 */
[----:B-1----:R-:W-:-:S05]  /*0c70*/  IMAD.IADD R0, R2, 0x1, R3 ;  /* 0x0000000102007824 */ /* 0x002fca00078e0203 */
[----:B----4-:R2:W-:Y:S02]  /*0c80*/  STL [R1+0x3c], R0 ;  /* 0x00003c0001007387 */ /* 0x0105e40000100800 */
.L_x_262:
[----:B------:R-:W-:Y:S02]  /*0c90*/  ULDC.64 UR6, c[0x0][0x240] ;  /* 0x0000900000067ab9 */ /* 0x000fe40000000a00 */
[----:B------:R-:W-:Y:S02]  /*0ca0*/  UISETP.NE.U32.AND UP1, UPT, URZ, UR6, UPT ;  /* 0x000000063f00728c */ /* 0x000fe4000bf25070 */
[----:B------:R-:W-:Y:S02]  /*0cb0*/  USHF.L.U32 UR13, UR28, 0x2, URZ ;  /* 0x000000021c0d7899 */ /* 0x000fe4000800063f */
[----:B------:R-:W-:Y:S02]  /*0cc0*/  USHF.R.S32.HI UR38, URZ, 0x1f, UR28 ;  /* 0x0000001f3f267899 */ /* 0x000fe4000801141c */
[----:B------:R-:W-:Y:S02]  /*0cd0*/  UISETP.NE.AND.EX UP1, UPT, URZ, UR7, UPT, UP1 ;  /* 0x000000073f00728c */ /* 0x000fe4000bf25310 */
[----:B------:R-:W-:-:S02]  /*0ce0*/  ULDC.64 UR10, c[0x0][0x250] ;  /* 0x00009400000a7ab9 */ /* 0x000fc40000000a00 */
[----:B------:R-:W-:Y:S02]  /*0cf0*/  UISETP.NE.U32.AND UP3, UPT, URZ, UR10, UPT ;  /* 0x0000000a3f00728c */ /* 0x000fe4000bf65070 */
[----:B------:R-:W-:Y:S01]  /*0d00*/  USHF.L.U64.HI UR12, UR28, 0x2, UR38 ;  /* 0x000000021c0c7899 */ /* 0x000fe20008010226 */
[----:B------:R-:W-:Y:S01]  /*0d10*/  PLOP3.LUT P2, PT, PT, PT, UP1, 0x80, 0x0 ;  /* 0x000000000000781c */ /* 0x000fe20003f4f018 */
[----:B------:R-:W-:Y:S02]  /*0d20*/  UIADD3 UR6, UP0, UR13, UR6, URZ ;  /* 0x000000060d067290 */ /* 0x000fe4000ff1e03f */
[----:B------:R-:W-:Y:S02]  /*0d30*/  UISETP.NE.AND.EX UP3, UPT, URZ, UR11, UPT, UP3 ;  /* 0x0000000b3f00728c */ /* 0x000fe4000bf65330 */
[----:B------:R-:W-:Y:S02]  /*0d40*/  UIADD3.X UR7, UR12, UR7, URZ, UP0, !UPT ;  /* 0x000000070c077290 */ /* 0x000fe400087fe43f */
[----:B-1----:R-:W-:Y:S01]  /*0d50*/  IMAD.U32 R2, RZ, RZ, UR6 ;  /* 0x00000006ff027e24 */ /* 0x002fe2000f8e00ff */
[----:B------:R-:W-:Y:S01]  /*0d60*/  ULDC.U8 UR14, c[0x0][0x312] ;  /* 0x0000c480000e7ab9 */ /* 0x000fe20000000000 */
[----:B------:R-:W-:Y:S01]  /*0d70*/  PLOP3.LUT P0, PT, PT, PT, UP3, 0x80, 0x0 ;  /* 0x000000000000781c */ /* 0x000fe20003f0f038 */
[----:B------:R-:W-:Y:S01]  /*0d80*/  ULDC.64 UR8, c[0x0][0x248] ;  /* 0x0000920000087ab9 */ /* 0x000fe20000000a00 */
[----:B--2---:R-:W-:Y:S01]  /*0d90*/  IMAD.U32 R3, RZ, RZ, UR7 ;  /* 0x00000007ff037e24 */ /* 0x004fe2000f8e00ff */
[----:B------:R-:W-:-:S02]  /*0da0*/  UISETP.NE.AND UP4, UPT, UR14, URZ, UPT ;  /* 0x0000003f0e00728c */ /* 0x000fc4000bf85270 */
[----:B------:R-:W-:Y:S02]  /*0db0*/  @UP3 UIADD3 UR6, UP0, UR13, UR10, URZ ;  /* 0x0000000a0d063290 */ /* 0x000fe4000ff1e03f */
[----:B------:R1:W2:Y:S01]  /*0dc0*/  @P2 LDG.E R7, [R2.64] ;  /* 0x0000000402072981 */ /* 0x0002a2000c1e1900 */
[----:B------:R-:W-:Y:S02]  /*0dd0*/  UISETP.EQ.U32.AND UP2, UPT, URZ, UR8, UPT ;  /* 0x000000083f00728c */ /* 0x000fe4000bf42070 */
        /* <DEDUP_REMOVED lines=11> */
[----:B------:R-:W5:Y:S01]  /*0e90*/  @!P1 LDG.E R0, [R2.64] ;  /* 0x0000000402009981 */ /* 0x000f62000c1e1900 */
        /* <DEDUP_REMOVED lines=20> */
.L_x_218:
        /* <DEDUP_REMOVED lines=21> */
[----:B-1----:R-:W-:Y:S02]  /*1130*/  UISETP.NE.AND UP0, UPT, UR25, -0x1, UPT ;  /* 0xffffffff1900788c */ /* 0x002fe4000bf05270 */
[----:B------:R-:W-:Y:S02]  /*1140*/  ULDC.64 UR6, c[0x0][0x190] ;  /* 0x0000640000067ab9 */ /* 0x000fe40000000a00 */
[----:B------:R-:W-:Y:S02]  /*1150*/  UIMAD.WIDE.U32 UR8, UR15, UR6, URZ ;  /* 0x000000060f0872a5 */ /* 0x000fe4000f8e003f */
[----:B------:R-:W-:Y:S01]  /*1160*/  UIADD3 UR6, UR26, 0x3f, URZ ;  /* 0x0000003f1a067890 */ /* 0x000fe2000fffe03f */
[----:B------:R-:W-:Y:S01]  /*1170*/  PLOP3.LUT P1, PT, PT, PT, UP0, 0x80, 0x0 ;  /* 0x000000000000781c */ /* 0x000fe20003f2f008 */
[----:B------:R-:W-:Y:S02]  /*1180*/  UISETP.NE.AND UP2, UPT, UR15, -0x1, UPT ;  /* 0xffffffff0f00788c */ /* 0x000fe4000bf45270 */
[----:B------:R-:W-:-:S02]  /*1190*/  USHF.R.S32.HI UR12, URZ, 0x1f, UR6 ;  /* 0x0000001f3f0c7899 */ /* 0x000fc40008011406 */
[----:B------:R-:W-:Y:S02]  /*11a0*/  @UP0 UIADD3 UR13, UR19, UR25, URZ ;  /* 0x00000019130d0290 */ /* 0x000fe4000fffe03f */
[----:B------:R-:W-:Y:S02]  /*11b0*/  ULEA.HI UR12, UR12, UR6, URZ, 0x6 ;  /* 0x000000060c0c7291 */ /* 0x000fe4000f8f303f */
[----:B------:R-:W-:Y:S02]  /*11c0*/  ULDC.64 UR16, c[0x0][0x178] ;  /* 0x00005e0000107ab9 */ /* 0x000fe40000000a00 */
[----:B------:R-:W-:Y:S02]  /*11d0*/  ULDC.64 UR20, c[0x0][0x198] ;  /* 0x0000660000147ab9 */ /* 0x000fe40000000a00 */
[----:B------:R-:W-:Y:S02]  /*11e0*/  UIMAD UR23, UR15, UR7, URZ ;  /* 0x000000070f1772a4 */ /* 0x000fe4000f8e023f */
[----:B------:R-:W-:-:S02]  /*11f0*/  UIMAD UR22, UR38, UR16, URZ ;  /* 0x00000010261672a4 */ /* 0x000fc4000f8e023f */
[----:B------:R-:W-:Y:S02]  /*1200*/  @UP0 UIMAD.WIDE.U32 UR6, UR13, UR20, URZ ;  /* 0x000000140d0602a5 */ /* 0x000fe4000f8e003f */
[----:B------:R-:W-:Y:S02]  /*1210*/  USHF.R.S32.HI UR32, URZ, 0x6, UR12 ;  /* 0x000000063f207899 */ /* 0x000fe4000801140c */
[----:B------:R-:W-:Y:S02]  /*1220*/  ULOP3.LUT UR12, UR12, 0xffffffc0, URZ, 0xc0, !UPT ;  /* 0xffffffc00c0c7892 */ /* 0x000fe4000f8ec03f */
[----:B------:R-:W-:Y:S02]  /*1230*/  UIMAD.WIDE.U32 UR10, UR28, UR16, URZ ;  /* 0x000000101c0a72a5 */ /* 0x000fe4000f8e003f */
[----:B------:R-:W-:Y:S02]  /*1240*/  UIMAD UR17, UR28, UR17, UR22 ;  /* 0x000000111c1172a4 */ /* 0x000fe4000f8e0216 */
[----:B------:R-:W-:-:S02]  /*1250*/  @UP0 UIMAD UR33, UR13, UR21, UR7 ;  /* 0x000000150d2102a4 */ /* 0x000fc4000f8e0207 */
[----:B------:R-:W-:Y:S02]  /*1260*/  UIADD3 UR13, UR12, -0x40, URZ ;  /* 0xffffffc00c0d7890 */ /* 0x000fe4000fffe03f */
[----:B------:R-:W-:Y:S02]  /*1270*/  UIADD3 UR30, UR11, UR17, URZ ;  /* 0x000000110b1e7290 */ /* 0x000fe4000fffe03f */
[----:B------:R-:W-:Y:S02]  /*1280*/  @UP2 UIADD3 UR30, UR9, UR23, URZ ;  /* 0x00000017091e2290 */ /* 0x000fe4000fffe03f */
[----:B------:R-:W-:Y:S02]  /*1290*/  USEL UR37, UR10, UR8, !UP2 ;  /* 0x000000080a257287 */ /* 0x000fe4000d000000 */
        /* <DEDUP_REMOVED lines=15> */
.L_x_220:
        /* <DEDUP_REMOVED lines=18> */
.L_x_221:
        /* <DEDUP_REMOVED lines=18> */
[----:B------:R-:W-:-:S03]  /*15d0*/  UIMAD UR6, UR38, UR10, UR51 ;  /* 0x0000000a260672a4 */ /* 0x000fc6000f8e0233 */
[----:B------:R-:W-:Y:S01]  /*15e0*/  ULDC UR10, c[0x0][0x234] ;  /* 0x00008d00000a7ab9 */ /* 0x000fe20000000800 */
[----:B-1----:R-:W-:Y:S01]  /*15f0*/  IADD3 R2, R2, 0xffffffe, RZ ;  /* 0x0ffffffe02027810 */ /* 0x002fe20007ffe0ff */
[----:B------:R-:W-:-:S03]  /*1600*/  UIADD3 UR6, UR43, UR6, URZ ;  /* 0x000000062b067290 */ /* 0x000fc6000fffe03f */
[----:B------:R-:W1:Y:S01]  /*1610*/  F2I.FTZ.U32.TRUNC.NTZ R3, R2 ;  /* 0x0000000200037305 */ /* 0x000e62000021f000 */
[----:B------:R-:W-:-:S04]  /*1620*/  UIMAD UR6, UR34, UR6, UR50 ;  /* 0x00000006220672a4 */ /* 0x000fc8000f8e0232 */
[----:B------:R-:W-:Y:S02]  /*1630*/  UIADD3 UR12, UR41, UR6, URZ ;  /* 0x00000006290c7290 */ /* 0x000fe4000fffe03f */
[----:B------:R-:W-:-:S04]  /*1640*/  UIMAD.WIDE.U32 UR6, UR34, UR15, URZ ;  /* 0x0000000f220672a5 */ /* 0x000fc8000f8e003f */
[----:B------:R-:W-:Y:S02]  /*1650*/  @UP2 UIADD3 UR12, UR7, UR8, URZ ;  /* 0x00000008070c2290 */ /* 0x000fe4000fffe03f */
[----:B------:R-:W-:Y:S02]  /*1660*/  USEL UR17, UR40, UR6, !UP2 ;  /* 0x0000000628117287 */ /* 0x000fe4000d000000 */
[----:B------:R-:W-:Y:S01]  /*1670*/  ULDC.64 UR8, c[0x0][0x3d8] ;  /* 0x0000f60000087ab9 */ /* 0x000fe20000000a00 */
[----:B-1----:R-:W-:Y:S01]  /*1680*/  IMAD.MOV R0, RZ, RZ, -R3 ;  /* 0x000000ffff007224 */ /* 0x002fe200078e0a03 */
[----:B------:R-:W-:Y:S01]  /*1690*/  UIMAD.WIDE.U32 UR6, UR59, UR8, URZ ;  /* 0x000000083b0672a5 */ /* 0x000fe2000f8e003f */
[----:B------:R-:W-:Y:S02]  /*16a0*/  IMAD.MOV.U32 R2, RZ, RZ, RZ ;  /* 0x000000ffff027224 */ /* 0x000fe400078e00ff */
[----:B------:R-:W-:Y:S01]  /*16b0*/  IMAD R0, R0, R5, RZ ;  /* 0x0000000500007224 */ /* 0x000fe200078e02ff */
[----:B------:R-:W-:-:S02]  /*16c0*/  USEL UR16, UR6, URZ, UP6 ;  /* 0x0000003f06107287 */ /* 0x000fc4000b000000 */
[----:B------:R-:W-:Y:S01]  /*16d0*/  USHF.L.U64.HI UR6, UR28, 0x7, UR38 ;  /* 0x000000071c067899 */ /* 0x000fe20008010226 */
[----:B------:R-:W-:Y:S01]  /*16e0*/  IMAD.HI.U32 R0, R3, R0, R2 ;  /* 0x0000000003007227 */ /* 0x000fe200078e0002 */
[----:B------:R-:W-:Y:S02]  /*16f0*/  UIMAD UR9, UR59, UR9, UR7 ;  /* 0x000000093b0972a4 */ /* 0x000fe4000f8e0207 */
[----:B------:R-:W-:Y:S01]  /*1700*/  USEL UR7, UR6, URZ, UP1 ;  /* 0x0000003f06077287 */ /* 0x000fe20008800000 */
[----:B------:R-:W-:Y:S01]  /*1710*/  IMAD.MOV.U32 R2, RZ, RZ, R4 ;  /* 0x000000ffff027224 */ /* 0x000fe200078e0004 */
[----:B------:R-:W-:-:S03]  /*1720*/  USEL UR6, UR61, URZ, UP1 ;  /* 0x0000003f3d067287 */ /* 0x000fc60008800000 */
[----:B------:R-:W-:Y:S01]  /*1730*/  IMAD.HI.U32 R0, R0, R2, RZ ;  /* 0x0000000200007227 */ /* 0x000fe200078e00ff */
[----:B------:R-:W-:-:S03]  /*1740*/  UIADD3 UR6, UP1, UR13, UR6, URZ ;  /* 0x000000060d067290 */ /* 0x000fc6000ff3e03f */
[----:B------:R-:W-:Y:S01]  /*1750*/  IMAD.MOV R3, RZ, RZ, -R0 ;  /* 0x000000ffff037224 */ /* 0x000fe200078e0a00 */
[----:B------:R-:W-:Y:S02]  /*1760*/  UIADD3.X UR8, UR23, UR7, URZ, UP1, !UPT ;  /* 0x0000000717087290 */ /* 0x000fe40008ffe43f */
[----:B------:R-:W-:Y:S01]  /*1770*/  UIMAD UR7, UR35, UR6, URZ ;  /* 0x00000006230772a4 */ /* 0x000fe2000f8e023f */
[----:B------:R-:W-:-:S03]  /*1780*/  IMAD R2, R5, R3, R2 ;  /* 0x0000000305027224 */ /* 0x000fc600078e0202 */
[----:B------:R-:W-:Y:S02]  /*1790*/  UIMAD UR8, UR34, UR8, UR7 ;  /* 0x00000008220872a4 */ /* 0x000fe4000f8e0207 */
[----:B------:R-:W-:Y:S01]  /*17a0*/  ISETP.GT.U32.AND P0, PT, R5, R2, PT ;  /* 0x000000020500720c */ /* 0x000fe20003f04070 */
[----:B------:R-:W-:-:S04]  /*17b0*/  @UP5 USEL UR7, UR53, UR15, !UP2 ;  /* 0x0000000f35075287 */ /* 0x000fc8000d000000 */
[----:B------:R-:W-:Y:S02]  /*17c0*/  @UP5 UIMAD UR11, UR36, UR10, UR7 ;  /* 0x0000000a240b52a4 */ /* 0x000fe4000f8e0207 */
[----:B------:R-:W-:Y:S02]  /*17d0*/  UIMAD.WIDE.U32 UR6, UR34, UR6, URZ ;  /* 0x00000006220672a5 */ /* 0x000fe4000f8e003f */
[----:B------:R-:W-:Y:S02]  /*17e0*/  USEL UR10, UR9, URZ, UP6 ;  /* 0x0000003f090a7287 */ /* 0x000fe4000b000000 */
[----:B------:R-:W-:Y:S02]  /*17f0*/  UIADD3 UR9, UR7, UR8, URZ ;  /* 0x0000000807097290 */ /* 0x000fe4000fffe03f */
[----:B------:R-:W-:Y:S01]  /*1800*/  @!P0 IMAD.IADD R2, R2, 0x1, -R5 ;  /* 0x0000000102028824 */ /* 0x000fe200078e0a05 */
[----:B------:R-:W-:Y:S01]  /*1810*/  @!P0 IADD3 R0, R0, 0x1, RZ ;  /* 0x0000000100008810 */ /* 0x000fe20007ffe0ff */
[----:B------:R-:W-:Y:S01]  /*1820*/  @!UP5 UMOV UR11, UR48 ;  /* 0x00000030000bdc82 */ /* 0x000fe20008000000 */
[----:B------:R-:W-:-:S02]  /*1830*/  ISETP.LE.AND P0, PT, RZ, UR55, PT ;  /* 0x00000037ff007c0c */ /* 0x000fc4000bf03270 */
        /* <DEDUP_REMOVED lines=13> */
.L_x_222:
[----:B------:R-:W-:Y:S02]  /*1910*/  UMOV UR8, UR49 ;  /* 0x0000003100087c82 */ /* 0x000fe40008000000 */
.L_x_223:
[----:B------:R-:W2:Y:S04]  /*1920*/  LDL.64 R2, [R1+0x30] ;  /* 0x0000300001027983 */ /* 0x000ea80000100a00 */
[----:B------:R1:W2:Y:S01]  /*1930*/  LDL.64 R14, [R1+0x30] ;  /* 0x00003000010e7983 */ /* 0x0002a20000100a00 */
[----:B------:R-:W-:Y:S01]  /*1940*/  UIADD3 UR6, UP4, UP3, UR6, UR44, UR46 ;  /* 0x0000002c06067290 */ /* 0x000fe2000fb9e02e */
[----:B------:R-:W-:Y:S01]  /*1950*/  IMAD.U32 R11, RZ, RZ, UR36 ;  /* 0x00000024ff0b7e24 */ /* 0x000fe2000f8e00ff */
[----:B------:R-:W-:Y:S01]  /*1960*/  ULDC UR15, c[0x0][0x2e8] ;  /* 0x0000ba00000f7ab9 */ /* 0x000fe20000000800 */
[----:B------:R-:W3:Y:S01]  /*1970*/  S2R R26, SR_TID.X ;  /* 0x00000000001a7919 */ /* 0x000ee20000002100 */
[----:B------:R-:W-:Y:S01]  /*1980*/  UIADD3 UR17, UP2, UP1, UR16, UR6, UR17 ;  /* 0x0000000610117290 */ /* 0x000fe2000f95e011 */
[----:B------:R-:W-:Y:S01]  /*1990*/  BSSY B1, `(.L_x_219) ;  /* 0x00007e0000017945 */ /* 0x000fe20003800000 */
[----:B------:R-:W-:-:S02]  /*19a0*/  UIADD3.X UR6, UR9, UR47, UR52, UP4, UP3 ;  /* 0x0000002f09067290 */ /* 0x000fc4000a7e6434 */
[----:B------:R-:W-:Y:S02]  /*19b0*/  UIADD3 UR16, UR13, UR8, URZ ;  /* 0x000000080d107290 */ /* 0x000fe4000fffe03f */
[----:B------:R-:W-:Y:S02]  /*19c0*/  UIADD3.X UR12, UR10, UR6, UR12, UP2, UP1 ;  /* 0x000000060a0c7290 */ /* 0x000fe400097e240c */
[----:B------:R-:W-:Y:S02]  /*19d0*/  UIADD3 UR8, UR13, UR11, URZ ;  /* 0x0000000b0d087290 */ /* 0x000fe4000fffe03f */
[----:B------:R-:W-:Y:S02]  /*19e0*/  ULDC.64 UR6, c[0x0][0x1a8] ;  /* 0x00006a0000067ab9 */ /* 0x000fe40000000a00 */
[----:B------:R-:W-:-:S04]  /*19f0*/  UIMAD UR6, UR56, UR6, URZ ;  /* 0x00000006380672a4 */ /* 0x000fc8000f8e023f */
[----:B------:R-:W-:-:S03]  /*1a00*/  UIMAD UR10, UR36, UR7, UR6 ;  /* 0x00000007240a72a4 */ /* 0x000fc6000f8e0206 */
[----:B------:R-:W-:Y:S02]  /*1a10*/  ULDC.64 UR6, c[0x0][0x378] ;  /* 0x0000de0000067ab9 */ /* 0x000fe40000000a00 */
[----:B------:R-:W-:Y:S01]  /*1a20*/  UIMAD UR6, UR56, UR6, URZ ;  /* 0x00000006380672a4 */ /* 0x000fe2000f8e023f */
[----:B---3--:R-:W-:-:S03]  /*1a30*/  SHF.R.S32.HI R27, RZ, 0x1f, R26 ;  /* 0x0000001fff1b7819 */ /* 0x008fc6000001141a */
[----:B------:R-:W-:Y:S01]  /*1a40*/  UIMAD UR9, UR36, UR7, UR6 ;  /* 0x00000007240972a4 */ /* 0x000fe2000f8e0206 */
[----:B------:R-:W-:Y:S02]  /*1a50*/  LEA.HI R0, R27, R26, RZ, 0x3 ;  /* 0x0000001a1b007211 */ /* 0x000fe400078f18ff */
[----:B------:R-:W-:Y:S02]  /*1a60*/  ULDC.64 UR6, c[0x0][0x370] ;  /* 0x0000dc0000067ab9 */ /* 0x000fe40000000a00 */
[----:B------:R-:W-:Y:S01]  /*1a70*/  UIMAD UR6, UR23, UR6, URZ ;  /* 0x00000006170672a4 */ /* 0x000fe2000f8e023f */
[----:B------:R-:W-:-:S03]  /*1a80*/  SHF.R.S32.HI R0, RZ, 0x3, R0 ;  /* 0x00000003ff007819 */ /* 0x000fc60000011400 */
[----:B------:R-:W-:Y:S01]  /*1a90*/  UIMAD UR7, UR13, UR7, UR6 ;  /* 0x000000070d0772a4 */ /* 0x000fe2000f8e0206 */
[----:B------:R-:W-:Y:S01]  /*1aa0*/  SHF.R.S32.HI R23, RZ, 0x1f, R0 ;  /* 0x0000001fff177819 */ /* 0x000fe20000011400 */
[----:B------:R-:W-:Y:S01]  /*1ab0*/  UIADD3 UR6, -UR14, UR26, UR24 ;  /* 0x0000001a0e067290 */ /* 0x000fe2000fffe118 */
[----:B------:R-:W-:-:S03]  /*1ac0*/  IADD3 R4, P0, R0, UR13, RZ ;  /* 0x0000000d00047c10 */ /* 0x000fc6000ff1e0ff */
[----:B------:R-:W-:Y:S01]  /*1ad0*/  UIADD3 UR6, UR6, -UR15, URZ ;  /* 0x8000000f06067290 */ /* 0x000fe2000fffe03f */
[----:B------:R-:W-:-:S05]  /*1ae0*/  IADD3.X R5, R23, UR23, RZ, P0, !PT ;  /* 0x0000001717057c10 */ /* 0x000fca00087fe4ff */
[----:B------:R-:W-:Y:S02]  /*1af0*/  IMAD R5, R5, c[0x0][0x190], RZ ;  /* 0x0000640005057a24 */ /* 0x000fe400078e02ff */
[----:B--2---:R-:W-:-:S05]  /*1b00*/  IMAD.MOV.U32 R14, RZ, RZ, R2 ;  /* 0x000000ffff0e7224 */ /* 0x004fca00078e0002 */
[----:B------:R-:W-:-:S05]  /*1b10*/  SHF.R.S32.HI R15, RZ, 0x1f, R14 ;  /* 0x0000001fff0f7819 */ /* 0x000fca000001140e */
[C---:B------:R-:W-:Y:S01]  /*1b20*/  IMAD.WIDE.U32 R2, R4.reuse, c[0x0][0x190], R14 ;  /* 0x0000640004027a25 */ /* 0x040fe200078e000e */
[----:B------:R1:W-:Y:S03]  /*1b30*/  STL [R1+0x34], R15 ;  /* 0x0000340f01007387 */ /* 0x0003e60000100800 */
[----:B------:R-:W-:Y:S01]  /*1b40*/  IMAD R4, R4, c[0x0][0x194], R5 ;  /* 0x0000650004047a24 */ /* 0x000fe200078e0205 */
[----:B------:R-:W-:Y:S01]  /*1b50*/  IADD3 R6, P0, R2, UR37, RZ ;  /* 0x0000002502067c10 */ /* 0x000fe2000ff1e0ff */
[----:B------:R-:W-:-:S03]  /*1b60*/  IMAD.U32 R5, RZ, RZ, UR36 ;  /* 0x00000024ff057e24 */ /* 0x000fc6000f8e00ff */
[----:B------:R-:W-:Y:S01]  /*1b70*/  IADD3.X R7, R3, UR30, R4, P0, !PT ;  /* 0x0000001e03077c10 */ /* 0x000fe200087fe404 */
[----:B------:R-:W-:Y:S01]  /*1b80*/  IMAD.U32 R4, RZ, RZ, UR13 ;  /* 0x0000000dff047e24 */ /* 0x000fe2000f8e00ff */
[----:B------:R-:W-:Y:S01]  /*1b90*/  IADD3 R2, P0, R14, UR21, RZ ;  /* 0x000000150e027c10 */ /* 0x000fe2000ff1e0ff */
[----:B------:R-:W-:-:S03]  /*1ba0*/  USHF.R.S32.HI UR13, URZ, 0x1f, UR6 ;  /* 0x0000001f3f0d7899 */ /* 0x000fc60008011406 */
[----:B------:R-:W-:Y:S01]  /*1bb0*/  IADD3.X R3, R15, UR22, RZ, P0, !PT ;  /* 0x000000160f037c10 */ /* 0x000fe200087fe4ff */
[----:B------:R-:W-:Y:S02]  /*1bc0*/  ULEA.HI UR13, UR13, UR6, URZ, 0x6 ;  /* 0x000000060d0d7291 */ /* 0x000fe4000f8f303f */
[----:B------:R-:W-:Y:S02]  /*1bd0*/  ULDC.64 UR22, c[0x0][0x200] ;  /* 0x0000800000167ab9 */ /* 0x000fe40000000a00 */
[----:B------:R-:W-:Y:S01]  /*1be0*/  IMAD.WIDE.U32 R2, R4, c[0x0][0x370], R2 ;  /* 0x0000dc0004027a25 */ /* 0x000fe200078e0002 */
[----:B------:R-:W-:Y:S01]  /*1bf0*/  LEA.HI R4, R27, R26, RZ, 0x5 ;  /* 0x0000001a1b047211 */ /* 0x000fe200078f28ff */
[----:B------:R-:W-:Y:S02]  /*1c00*/  USHF.R.S32.HI UR13, URZ, 0x6, UR13 ;  /* 0x000000063f0d7899 */ /* 0x000fe4000801140d */
[----:B------:R-:W-:Y:S01]  /*1c10*/  UIADD3 UR6, UR32, -0x1, URZ ;  /* 0xffffffff20067890 */ /* 0x000fe2000fffe03f */
[----:B------:R-:W-:Y:S01]  /*1c20*/  IADD3 R3, R3, UR7, RZ ;  /* 0x0000000703037c10 */ /* 0x000fe2000fffe0ff */
[----:B------:R-:W-:Y:S01]  /*1c30*/  UISETP.LT.AND UP1, UPT, URZ, UR13, UPT ;  /* 0x0000000d3f00728c */ /* 0x000fe2000bf21270 */
[----:B------:R-:W-:-:S02]  /*1c40*/  LOP3.LUT R9, R4, 0xffffffe0, RZ, 0xc0, !PT ;  /* 0xffffffe004097812 */ /* 0x000fc400078ec0ff */
[----:B------:R-:W-:Y:S01]  /*1c50*/  SHF.R.S32.HI R4, RZ, 0x5, R4 ;  /* 0x00000005ff047819 */ /* 0x000fe20000011404 */
[----:B------:R-:W-:Y:S01]  /*1c60*/  IMAD.WIDE.U32 R2, R5, c[0x0][0x378], R2 ;  /* 0x0000de0005027a25 */ /* 0x000fe200078e0002 */
[----:B------:R-:W-:-:S03]  /*1c70*/  USEL UR13, URZ, UR13, !UP1 ;  /* 0x0000000d3f0d7287 */ /* 0x000fc6000c800000 */
[----:B------:R-:W-:Y:S01]  /*1c80*/  IMAD.IADD R9, R26, 0x1, -R9 ;  /* 0x000000011a097824 */ /* 0x000fe200078e0a09 */
[----:B------:R-:W-:Y:S01]  /*1c90*/  IADD3 R3, R3, UR9, RZ ;  /* 0x0000000903037c10 */ /* 0x000fe2000fffe0ff */
[----:B------:R-:W-:Y:S02]  /*1ca0*/  UISETP.GT.AND UP1, UPT, UR32, UR13, UPT ;  /* 0x0000000d2000728c */ /* 0x000fe4000bf24270 */
[----:B------:R-:W-:Y:S01]  /*1cb0*/  IMAD R9, R4, UR45, R9 ;  /* 0x0000002d04097c24 */ /* 0x000fe2000f8e0209 */
[----:B------:R-:W-:Y:S01]  /*1cc0*/  UIMAD.WIDE UR8, UR8, UR60, UR22 ;  /* 0x0000003c080872a5 */ /* 0x000fe2000f8e0216 */
[----:B------:R-:W-:Y:S02]  /*1cd0*/  IMAD R4, R23, c[0x0][0x370], RZ ;  /* 0x0000dc0017047a24 */ /* 0x000fe400078e02ff */
[----:B------:R-:W-:Y:S02]  /*1ce0*/  ULDC.64 UR22, c[0x0][0x3c8] ;  /* 0x0000f20000167ab9 */ /* 0x000fe40000000a00 */
[----:B------:R-:W-:-:S02]  /*1cf0*/  IMAD R10, R0, c[0x0][0x374], R4 ;  /* 0x0000dd00000a7a24 */ /* 0x000fc400078e0204 */
[----:B------:R-:W-:-:S04]  /*1d00*/  IMAD.WIDE.U32 R4, R0, c[0x0][0x370], R2 ;  /* 0x0000dc0000047a25 */ /* 0x000fc800078e0002 */
[----:B------:R-:W-:Y:S01]  /*1d10*/  IMAD.WIDE.U32 R2, R11, c[0x0][0x1a8], R6 ;  /* 0x00006a000b027a25 */ /* 0x000fe200078e0006 */
[----:B------:R-:W-:-:S03]  /*1d20*/  LEA R220, P0, R4, c[0x0][0x330], 0x1 ;  /* 0x0000cc0004dc7a11 */ /* 0x000fc600078008ff */
[----:B------:R-:W-:Y:S01]  /*1d30*/  IMAD.IADD R6, R5, 0x1, R10 ;  /* 0x0000000105067824 */ /* 0x000fe200078e020a */
[----:B------:R-:W-:Y:S01]  /*1d40*/  IADD3 R5, P3, R9, UR17, RZ ;  /* 0x0000001109057c10 */ /* 0x000fe2000ff7e0ff */
[----:B------:R-:W-:Y:S01]  /*1d50*/  UIMAD.WIDE UR16, UR16, UR60, UR22 ;  /* 0x0000003c101072a5 */ /* 0x000fe2000f8e0216 */
[----:B------:R-:W-:Y:S01]  /*1d60*/  IADD3 R7, R3, UR10, RZ ;  /* 0x0000000a03077c10 */ /* 0x000fe2000fffe0ff */
[----:B------:R-:W-:Y:S01]  /*1d70*/  UMOV UR10, UR8 ;  /* 0x00000008000a7c82 */ /* 0x000fe20008000000 */
[----:B------:R-:W-:Y:S02]  /*1d80*/  LEA.HI.X R221, R4, c[0x0][0x334], R6, 0x1, P0 ;  /* 0x0000cd0004dd7a11 */ /* 0x000fe400000f0c06 */
[----:B------:R-:W-:Y:S02]  /*1d90*/  PLOP3.LUT P0, PT, PT, PT, UP1, 0x80, 0x0 ;  /* 0x000000000000781c */ /* 0x000fe40003f0f018 */
[----:B------:R-:W-:Y:S01]  /*1da0*/  LEA R227, P2, R5, c[0x0][0x350], 0x2 ;  /* 0x0000d40005e37a11 */ /* 0x000fe200078410ff */
[----:B------:R-:W-:Y:S01]  /*1db0*/  UMOV UR11, UR17 ;  /* 0x00000011000b7c82 */ /* 0x000fe20008000000 */
[----:B------:R-:W-:-:S02]  /*1dc0*/  LEA R218, P4, R2, c[0x0][0x160], 0x1 ;  /* 0x0000580002da7a11 */ /* 0x000fc400078808ff */
[----:B------:R-:W-:Y:S01]  /*1dd0*/  LEA.HI.X.SX32 R3, R9, UR12, 0x1, P3 ;  /* 0x0000000c09037c11 */ /* 0x000fe200098f0eff */
[----:B------:R-:W-:Y:S01]  /*1de0*/  UMOV UR12, UR16 ;  /* 0x00000010000c7c82 */ /* 0x000fe20008000000 */
[----:B------:R-:W-:Y:S02]  /*1df0*/  LEA.HI.X R219, R2, c[0x0][0x164], R7, 0x1, P4 ;  /* 0x0000590002db7a11 */ /* 0x000fe400020f0c07 */
[----:B------:R-:W-:-:S03]  /*1e00*/  LEA.HI.X R226, R5, c[0x0][0x354], R3, 0x2, P2 ;  /* 0x0000d50005e27a11 */ /* 0x000fc600010f1403 */
[----:B------:R-:W-:Y:S05]  /*1e10*/  @P0 BRA `(.L_x_224) ;  /* 0x00000b9000000947 */ /* 0x000fea0003800000 */
[----:B-1----:R-:W-:Y:S02]  /*1e20*/  @UP0 UIADD3 UR8, UR19, UR25, URZ ;  /* 0x0000001913080290 */ /* 0x002fe4000fffe03f */
        /* <DEDUP_REMOVED lines=17> */
.L_x_225:
        /* <DEDUP_REMOVED lines=18> */
.L_x_226:
        /* <DEDUP_REMOVED lines=28> */
.L_x_228:
[----:B------:R-:W-:Y:S05]  /*2220*/  BSYNC B0 ;  /* 0x0000000000007941 */ /* 0x000fea0003800000 */
.L_x_227:
[----:B------:R-:W-:Y:S01]  /*2230*/  IADD3 R4, R0, 0x20, RZ ;  /* 0x0000002000047810 */ /* 0x000fe20007ffe0ff */
[----:B------:R-:W-:Y:S03]  /*2240*/  BSSY B0, `(.L_x_229) ;  /* 0x000000f000007945 */ /* 0x000fe60003800000 */
[----:B------:R-:W-:-:S13]  /*2250*/  ISETP.GE.AND P2, PT, R4, UR6, PT ;  /* 0x0000000604007c0c */ /* 0x000fda000bf46270 */
[----:B------:R-:W-:Y:S05]  /*2260*/  @P2 BRA `(.L_x_230) ;  /* 0x000000c000002947 */ /* 0x000fea0003800000 */
[----:B-1----:R-:W-:Y:S02]  /*2270*/  IADD3 R6, P0, R0, 0x20, RZ ;  /* 0x0000002000067810 */ /* 0x002fe40007f1e0ff */
[----:B------:R-:W-:-:S03]  /*2280*/  MOV R5, R8 ;  /* 0x0000000800057202 */ /* 0x000fc60000000f00 */
[----:B------:R-:W-:-:S04]  /*2290*/  IMAD.X R4, RZ, RZ, R23, P0 ;  /* 0x000000ffff047224 */ /* 0x000fc800000e0617 */
[----:B------:R-:W-:Y:S02]  /*22a0*/  IMAD R7, R4, c[0x0][0x3a0], RZ ;  /* 0x0000e80004077a24 */ /* 0x000fe400078e02ff */
[----:B------:R-:W-:Y:S02]  /*22b0*/  IMAD.MOV.U32 R4, RZ, RZ, R2 ;  /* 0x000000ffff047224 */ /* 0x000fe400078e0002 */
[C---:B------:R-:W-:Y:S02]  /*22c0*/  IMAD R7, R6.reuse, c[0x0][0x3a4], R7 ;  /* 0x0000e90006077a24 */ /* 0x040fe400078e0207 */
[----:B------:R-:W-:-:S05]  /*22d0*/  IMAD.WIDE.U32 R4, R6, c[0x0][0x3a0], R4 ;  /* 0x0000e80006047a25 */ /* 0x000fca00078e0004 */
[----:B------:R-:W-:Y:S02]  /*22e0*/  LEA R6, P0, R4, c[0x0][0x340], 0x1 ;  /* 0x0000d00004067a11 */ /* 0x000fe400078008ff */
[----:B------:R-:W-:-:S04]  /*22f0*/  IADD3 R7, R5, R7, RZ ;  /* 0x0000000705077210 */ /* 0x000fc80007ffe0ff */
[----:B------:R-:W-:-:S05]  /*2300*/  LEA.HI.X R7, R4, c[0x0][0x344], R7, 0x1, P0 ;  /* 0x0000d10004077a11 */ /* 0x000fca00000f0c07 */
[----:B------:R1:W-:Y:S04]  /*2310*/  STG.E.128 [R6.64], RZ ;  /* 0x000000ff06007986 */ /* 0x0003e8000c101d04 */
[----:B------:R1:W-:Y:S02]  /*2320*/  STG.E.128 [R6.64+0x80], RZ ;  /* 0x000080ff06007986 */ /* 0x0003e4000c101d04 */
.L_x_230:
[----:B------:R-:W-:Y:S05]  /*2330*/  BSYNC B0 ;  /* 0x0000000000007941 */ /* 0x000fea0003800000 */
.L_x_229:
        /* <DEDUP_REMOVED lines=16> */
.L_x_232:
[----:B------:R-:W-:Y:S05]  /*2440*/  BSYNC B0 ;  /* 0x0000000000007941 */ /* 0x000fea0003800000 */
.L_x_231:
[----:B------:R-:W-:Y:S01]  /*2450*/  IADD3 R4, R0, 0x60, RZ ;  /* 0x0000006000047810 */ /* 0x000fe20007ffe0ff */
[----:B------:R-:W-:Y:S03]  /*2460*/  BSSY B0, `(.L_x_233) ;  /* 0x000000f000007945 */ /* 0x000fe60003800000 */
[----:B------:R-:W-:-:S13]  /*2470*/  ISETP.GE.AND P0, PT, R4, UR6, PT ;  /* 0x0000000604007c0c */ /* 0x000fda000bf06270 */
[----:B------:R-:W-:Y:S05]  /*2480*/  @P0 BRA `(.L_x_234) ;  /* 0x000000c000000947 */ /* 0x000fea0003800000 */
[----:B------:R-:W-:Y:S01]  /*2490*/  IADD3 R3, P4, R0, 0x60, RZ ;  /* 0x0000006000037810 */ /* 0x000fe20007f9e0ff */
[----:B------:R-:W-:Y:S01]  /*24a0*/  IMAD.MOV.U32 R9, RZ, RZ, R8 ;  /* 0x000000ffff097224 */ /* 0x000fe200078e0008 */
[----:B------:R-:W-:-:S03]  /*24b0*/  MOV R8, R2 ;  /* 0x0000000200087202 */ /* 0x000fc60000000f00 */
[----:B------:R-:W-:Y:S02]  /*24c0*/  IMAD.X R4, RZ, RZ, R23, P4 ;  /* 0x000000ffff047224 */ /* 0x000fe400020e0617 */
[----:B------:R-:W-:-:S04]  /*24d0*/  IMAD.WIDE.U32 R8, R3, c[0x0][0x3a0], R8 ;  /* 0x0000e80003087a25 */ /* 0x000fc800078e0008 */
[----:B------:R-:W-:Y:S01]  /*24e0*/  IMAD R4, R4, c[0x0][0x3a0], RZ ;  /* 0x0000e80004047a24 */ /* 0x000fe200078e02ff */
[----:B------:R-:W-:-:S03]  /*24f0*/  LEA R2, P4, R8, c[0x0][0x340], 0x1 ;  /* 0x0000d00008027a11 */ /* 0x000fc600078808ff */
[----:B------:R-:W-:-:S05]  /*2500*/  IMAD R3, R3, c[0x0][0x3a4], R4 ;  /* 0x0000e90003037a24 */ /* 0x000fca00078e0204 */
[----:B------:R-:W-:-:S04]  /*2510*/  IADD3 R3, R9, R3, RZ ;  /* 0x0000000309037210 */ /* 0x000fc80007ffe0ff */
[----:B------:R-:W-:-:S05]  /*2520*/  LEA.HI.X R3, R8, c[0x0][0x344], R3, 0x1, P4 ;  /* 0x0000d10008037a11 */ /* 0x000fca00020f0c03 */
[----:B------:R2:W-:Y:S04]  /*2530*/  STG.E.128 [R2.64], RZ ;  /* 0x000000ff02007986 */ /* 0x0005e8000c101d04 */
[----:B------:R2:W-:Y:S02]  /*2540*/  STG.E.128 [R2.64+0x80], RZ ;  /* 0x000080ff02007986 */ /* 0x0005e4000c101d04 */
.L_x_234:
[----:B------:R-:W-:Y:S05]  /*2550*/  BSYNC B0 ;  /* 0x0000000000007941 */ /* 0x000fea0003800000 */
.L_x_233:
[----:B------:R-:W-:Y:S01]  /*2560*/  ULDC.64 UR6, c[0x0][0x3a8] ;  /* 0x0000ea0000067ab9 */ /* 0x000fe20000000a00 */
[----:B--2---:R-:W-:Y:S01]  /*2570*/  IMAD.WIDE.U32 R2, R10, c[0x0][0x3a8], R14 ;  /* 0x0000ea000a027a25 */ /* 0x004fe200078e000e */
        /* <DEDUP_REMOVED lines=14> */
[----:B-1----:R-:W-:Y:S01]  /*2660*/  IMAD R6, R23, c[0x0][0x3a8], RZ ;  /* 0x0000ea0017067a24 */ /* 0x002fe200078e02ff */
        /* <DEDUP_REMOVED lines=8> */
.L_x_236:
[----:B------:R-:W-:Y:S05]  /*26f0*/  BSYNC B0 ;  /* 0x0000000000007941 */ /* 0x000fea0003800000 */
.L_x_235:
[----:B------:R-:W-:Y:S01]  /*2700*/  BSSY B0, `(.L_x_237) ;  /* 0x000000e000007945 */ /* 0x000fe20003800000 */
        /* <DEDUP_REMOVED lines=13> */
.L_x_238:
[----:B------:R-:W-:Y:S05]  /*27e0*/  BSYNC B0 ;  /* 0x0000000000007941 */ /* 0x000fea0003800000 */
.L_x_237:
        /* <DEDUP_REMOVED lines=14> */
.L_x_240:
[----:B------:R-:W-:Y:S05]  /*28d0*/  BSYNC B0 ;  /* 0x0000000000007941 */ /* 0x000fea0003800000 */
.L_x_239:
        /* <DEDUP_REMOVED lines=10> */
[----:B------:R1:W-:Y:S04]  /*2980*/  STG.E.128 [R2.64], RZ ;  /* 0x000000ff02007986 */ /* 0x0003e8000c101d04 */
[----:B------:R1:W-:Y:S01]  /*2990*/  STG.E.128 [R2.64+0x80], RZ ;  /* 0x000080ff02007986 */ /* 0x0003e2000c101d04 */
[----:B------:R-:W-:Y:S05]  /*29a0*/  BRA `(.L_x_241) ;  /* 0x00006de000007947 */ /* 0x000fea0003800000 */
.L_x_224:
[----:B-1----:R-:W2:Y:S01]  /*29b0*/  LDL R16, [R1] ;  /* 0x0000000001107983 */ /* 0x002ea20000100800 */
[----:B------:R-:W-:Y:S01]  /*29c0*/  UIMAD UR7, UR6, -0x40, UR26 ;  /* 0xffffffc0060778a4 */ /* 0x000fe2000f8e021a */
[----:B------:R-:W-:Y:S01]  /*29d0*/  IADD3 R2, R0, 0x20, RZ ;  /* 0x0000002000027810 */ /* 0x000fe20007ffe0ff */
[----:B------:R-:W-:Y:S01]  /*29e0*/  IMAD.MOV.U32 R196, RZ, RZ, 0x40 ;  /* 0x00000040ffc47424 */ /* 0x000fe200078e00ff */
[----:B------:R-:W3:Y:S01]  /*29f0*/  LDL R28, [R1+0x38] ;  /* 0x00003800011c7983 */ /* 0x000ee20000100800 */
[----:B------:R-:W-:Y:S01]  /*2a00*/  ULDC.64 UR16, c[0x0][0x198] ;  /* 0x0000660000107ab9 */ /* 0x000fe20000000a00 */
[----:B------:R-:W-:Y:S01]  /*2a10*/  IMAD.U32 R12, RZ, RZ, UR24 ;  /* 0x00000018ff0c7e24 */ /* 0x000fe2000f8e00ff */
[----:B------:R-:W-:Y:S01]  /*2a20*/  ISETP.GE.AND P6, PT, R2, UR7, PT ;  /* 0x0000000702007c0c */ /* 0x000fe2000bfc6270 */
[----:B------:R-:W-:Y:S01]  /*2a30*/  IMAD.WIDE.U32 R4, R196, c[0x0][0x370], RZ ;  /* 0x0000dc00c4047a25 */ /* 0x000fe200078e00ff */
[----:B------:R-:W-:Y:S01]  /*2a40*/  UIMAD UR8, UR20, UR16, URZ ;  /* 0x00000010140872a4 */ /* 0x000fe2000f8e023f */
[----:B------:R-:W-:-:S02]  /*2a50*/  ISETP.GE.AND P1, PT, R0, UR7, PT ;  /* 0x0000000700007c0c */ /* 0x000fc4000bf26270 */
[C---:B------:R-:W-:Y:S01]  /*2a60*/  IMAD R9, R196.reuse, c[0x0][0x374], RZ ;  /* 0x0000dd00c4097a24 */ /* 0x040fe200078e02ff */
[----:B------:R-:W-:Y:S01]  /*2a70*/  UIMAD UR15, UR24, UR17, UR8 ;  /* 0x00000011180f72a4 */ /* 0x000fe2000f8e0208 */
[----:B------:R-:W-:Y:S01]  /*2a80*/  IMAD.WIDE.U32 R6, R196, c[0x0][0x190], RZ ;  /* 0x00006400c4067a25 */ /* 0x000fe200078e00ff */
[----:B------:R-:W-:Y:S02]  /*2a90*/  UIMAD UR8, UR18, -0x80, UR14 ;  /* 0xffffff80120878a4 */ /* 0x000fe4000f8e020e */
[----:B------:R-:W-:-:S03]  /*2aa0*/  ULDC.64 UR16, c[0x0][0x1a0] ;  /* 0x0000680000107ab9 */ /* 0x000fc60000000a00 */
[----:B------:R-:W-:Y:S02]  /*2ab0*/  @!P6 IADD3 R4, P0, R220, R4, RZ ;  /* 0x00000004dc04e210 */ /* 0x000fe40007f1e0ff */
[----:B------:R-:W-:Y:S02]  /*2ac0*/  ISETP.GE.AND P4, PT, R2, UR8, PT ;  /* 0x0000000802007c0c */ /* 0x000fe4000bf86270 */
[----:B------:R-:W-:Y:S01]  /*2ad0*/  @!P6 IADD3.X R5, R221, R5, R9, P0, !PT ;  /* 0x00000005dd05e210 */ /* 0x000fe200007fe409 */
[----:B------:R-:W-:Y:S01]  /*2ae0*/  IMAD R9, R196, c[0x0][0x194], RZ ;  /* 0x00006500c4097a24 */ /* 0x000fe200078e02ff */
[----:B------:R-:W-:Y:S02]  /*2af0*/  PLOP3.LUT P0, PT, PT, PT, UP6, 0x80, 0x0 ;  /* 0x000000000000781c */ /* 0x000fe40003f0f068 */
[----:B------:R-:W-:Y:S02]  /*2b00*/  IADD3 R2, R0, 0x40, RZ ;  /* 0x0000004000027810 */ /* 0x000fe40007ffe0ff */
[----:B------:R-:W-:Y:S01]  /*2b10*/  @!P6 IADD3 R20, P5, R218, R6, RZ ;  /* 0x00000006da14e210 */ /* 0x000fe20007fbe0ff */
[----:B------:R-:W-:Y:S01]  /*2b20*/  IMAD.U32 R6, RZ, RZ, UR15 ;  /* 0x0000000fff067e24 */ /* 0x000fe2000f8e00ff */
[----:B------:R-:W-:Y:S01]  /*2b30*/  ISETP.GE.AND P3, PT, R2, UR8, PT ;  /* 0x0000000802007c0c */ /* 0x000fe2000bf66270 */
[----:B------:R-:W-:Y:S01]  /*2b40*/  IMAD.WIDE.U32 R2, R12, c[0x0][0x198], R14 ;  /* 0x000066000c027a25 */ /* 0x000fe200078e000e */
[----:B------:R-:W-:Y:S01]  /*2b50*/  ULEA.HI UR15, UR6, UR6, URZ, 0x1 ;  /* 0x00000006060f7291 */ /* 0x000fe2000f8f083f */
[----:B------:R-:W-:-:S02]  /*2b60*/  @!P6 IADD3.X R21, R219, R7, R9, P5, !PT ;  /* 0x00000007db15e210 */ /* 0x000fc40002ffe409 */
[----:B------:R-:W-:Y:S01]  /*2b70*/  ISETP.GE.AND P5, PT, R0, UR8, PT ;  /* 0x0000000800007c0c */ /* 0x000fe2000bfa6270 */
[----:B------:R-:W-:Y:S01]  /*2b80*/  ULOP3.LUT UR15, UR15, 0xfffffffe, URZ, 0xc0, !UPT ;  /* 0xfffffffe0f0f7892 */ /* 0x000fe2000f8ec03f */
[----:B------:R-:W-:-:S03]  /*2b90*/  IADD3 R2, P2, R2, UR31, RZ ;  /* 0x0000001f02027c10 */ /* 0x000fc6000ff5e0ff */
[----:B------:R-:W-:Y:S01]  /*2ba0*/  UIADD3 UR15, UR6, -UR15, URZ ;  /* 0x8000000f060f7290 */ /* 0x000fe2000fffe03f */
[----:B------:R-:W-:Y:S01]  /*2bb0*/  IADD3.X R3, R3, UR33, R6, P2, !PT ;  /* 0x0000002103037c10 */ /* 0x000fe200097fe406 */
[----:B------:R-:W-:Y:S02]  /*2bc0*/  IMAD R6, R13, c[0x0][0x1b0], RZ ;  /* 0x00006c000d067a24 */ /* 0x000fe400078e02ff */
[----:B------:R-:W-:Y:S02]  /*2bd0*/  UISETP.NE.AND UP0, UPT, UR15, 0x1, UPT ;  /* 0x000000010f00788c */ /* 0x000fe4000bf05270 */
[----:B------:R-:W-:Y:S01]  /*2be0*/  IMAD R10, R8, c[0x0][0x1b4], R6 ;  /* 0x00006d00080a7a24 */ /* 0x000fe200078e0206 */
[----:B------:R-:W-:Y:S01]  /*2bf0*/  @P0 BAR.SYNC.DEFER_BLOCKING 0x0 ;  /* 0x0000000000000b1d */ /* 0x000fe20000010000 */
[----:B------:R-:W-:Y:S01]  /*2c00*/  @!P4 IADD3 R6, P0, R0, 0x20, RZ ;  /* 0x000000200006c810 */ /* 0x000fe20007f1e0ff */
[----:B------:R-:W-:Y:S01]  /*2c10*/  IMAD.WIDE.U32 R2, R8, c[0x0][0x1b0], R2 ;  /* 0x00006c0008027a25 */ /* 0x000fe200078e0002 */
[----:B------:R-:W-:-:S02]  /*2c20*/  PLOP3.LUT P2, PT, PT, PT, UP0, 0x80, 0x0 ;  /* 0x000000000000781c */ /* 0x000fc40003f4f008 */
[----:B------:R-:W-:Y:S01]  /*2c30*/  @!P4 IADD3.X R7, RZ, R23, RZ, P0, !PT ;  /* 0x00000017ff07c210 */ /* 0x000fe200007fe4ff */
[----:B------:R-:W-:Y:S01]  /*2c40*/  IMAD.IADD R3, R3, 0x1, R10 ;  /* 0x0000000103037824 */ /* 0x000fe200078e020a */
[----:B------:R-:W-:-:S03]  /*2c50*/  IADD3 R10, R0, 0x60, RZ ;  /* 0x00000060000a7810 */ /* 0x000fc60007ffe0ff */
[----:B------:R-:W-:Y:S02]  /*2c60*/  @!P4 IMAD R11, R7, c[0x0][0x198], RZ ;  /* 0x00006600070bca24 */ /* 0x000fe400078e02ff */
[----:B------:R-:W-:Y:S02]  /*2c70*/  @!P5 IMAD R7, R23, c[0x0][0x198], RZ ;  /* 0x000066001707da24 */ /* 0x000fe400078e02ff */
[----:B------:R-:W-:Y:S01]  /*2c80*/  @!P4 IMAD R11, R6, c[0x0][0x19c], R11 ;  /* 0x00006700060bca24 */ /* 0x000fe200078e020b */
[----:B------:R-:W-:Y:S01]  /*2c90*/  MOV R242, 0x7f800000 ;  /* 0x7f80000000f27802 */ /* 0x000fe20000000f00 */
[----:B------:R-:W-:Y:S02]  /*2ca0*/  IMAD.MOV.U32 R243, RZ, RZ, 0x7f800000 ;  /* 0x7f800000fff37424 */ /* 0x000fe400078e00ff */
[----:B------:R-:W-:Y:S02]  /*2cb0*/  IMAD.MOV.U32 R240, RZ, RZ, 0x7f800000 ;  /* 0x7f800000fff07424 */ /* 0x000fe400078e00ff */
[----:B------:R-:W-:-:S02]  /*2cc0*/  IMAD.MOV.U32 R241, RZ, RZ, 0x7f800000 ;  /* 0x7f800000fff17424 */ /* 0x000fc400078e00ff */
[----:B------:R-:W-:Y:S02]  /*2cd0*/  IMAD.MOV.U32 R215, RZ, RZ, 0x20 ;  /* 0x00000020ffd77424 */ /* 0x000fe400078e00ff */
[----:B------:R-:W-:Y:S01]  /*2ce0*/  IMAD.SHL.U32 R207, R216, 0x2, RZ ;  /* 0x00000002d8cf7824 */ /* 0x000fe200078e00ff */
[----:B------:R-:W-:Y:S01]  /*2cf0*/  UIADD3 UR15, UR26, 0x80, UR24 ;  /* 0x000000801a0f7890 */ /* 0x000fe2000fffe018 */
        /* <DEDUP_REMOVED lines=21> */
[C---:B--2---:R-:W-:Y:S01]  /*2e50*/  IMAD.SHL.U32 R22, R16.reuse, 0x2, RZ ;  /* 0x0000000210167824 */ /* 0x044fe200078e00ff */
[----:B------:R-:W-:-:S04]  /*2e60*/  IADD3 R9, R16, 0x2000, RZ ;  /* 0x0000200010097810 */ /* 0x000fc80007ffe0ff */
[----:B------:R-:W-:Y:S01]  /*2e70*/  @P1 STS.128 [R22+0x8000], RZ ;  /* 0x008000ff16001388 */ /* 0x000fe20000000c00 */
[----:B------:R-:W-:-:S03]  /*2e80*/  SEL R9, R9, R16, !P2 ;  /* 0x0000001009097207 */ /* 0x000fc60005000000 */
[----:B------:R-:W-:Y:S02]  /*2e90*/  @P1 STS.128 [R22+0xa000], RZ ;  /* 0x00a000ff16001388 */ /* 0x000fe40000000c00 */
[----:B------:R-:W-:Y:S02]  /*2ea0*/  IMAD.SHL.U32 R217, R9, 0x2, RZ ;  /* 0x0000000209d97824 */ /* 0x000fe400078e00ff */
[----:B------:R-:W-:Y:S01]  /*2eb0*/  @!PT LDS RZ, [RZ] ;  /* 0x00000000fffff984 */ /* 0x000fe20000000800 */
[----:B------:R-:W-:Y:S01]  /*2ec0*/  @!PT LDS RZ, [RZ] ;  /* 0x00000000fffff984 */ /* 0x000fe20000000800 */
[----:B------:R-:W-:Y:S01]  /*2ed0*/  @!PT LDS RZ, [RZ] ;  /* 0x00000000fffff984 */ /* 0x000fe20000000800 */
[----:B------:R1:W-:Y:S01]  /*2ee0*/  @!P1 LDGSTS.E.BYPASS.LTC128B.128 [R22+0x8000], [R220.64] ;  /* 0x08000000dc169fae */ /* 0x0003e2000b901d44 */
[----:B------:R-:W-:Y:S02]  /*2ef0*/  @!P5 IMAD R9, R0, c[0x0][0x19c], R7 ;  /* 0x000067000009da24 */ /* 0x000fe400078e0207 */
[--C-:B------:R-:W-:Y:S01]  /*2f00*/  @!P5 IMAD.MOV.U32 R7, RZ, RZ, R3.reuse ;  /* 0x000000ffff07d224 */ /* 0x100fe200078e0003 */
[----:B------:R1:W-:Y:S04]  /*2f10*/  @!P1 LDGSTS.E.BYPASS.LTC128B.128 [R22+0xa000], [R220.64+0x80] ;  /* 0x0a000080dc169fae */ /* 0x0003e8000b901d44 */
[----:B------:R-:W-:Y:S04]  /*2f20*/  @P6 STS.128 [R22+0x9000], RZ ;  /* 0x009000ff16006388 */ /* 0x000fe80000000c00 */
[----:B------:R-:W-:Y:S04]  /*2f30*/  @P6 STS.128 [R22+0xb000], RZ ;  /* 0x00b000ff16006388 */ /* 0x000fe80000000c00 */
[----:B------:R-:W-:Y:S01]  /*2f40*/  @!PT LDS RZ, [RZ] ;  /* 0x00000000fffff984 */ /* 0x000fe20000000800 */
[----:B------:R-:W-:Y:S01]  /*2f50*/  @!PT LDS RZ, [RZ] ;  /* 0x00000000fffff984 */ /* 0x000fe20000000800 */
[----:B------:R-:W-:Y:S01]  /*2f60*/  @!PT LDS RZ, [RZ] ;  /* 0x00000000fffff984 */ /* 0x000fe20000000800 */
[----:B------:R2:W-:Y:S04]  /*2f70*/  @!P6 LDGSTS.E.BYPASS.LTC128B.128 [R22+0x9000], [R4.64] ;  /* 0x090000000416efae */ /* 0x0005e8000b901d44 */
[----:B------:R2:W-:Y:S04]  /*2f80*/  @!P6 LDGSTS.E.BYPASS.LTC128B.128 [R22+0xb000], [R4.64+0x80] ;  /* 0x0b0000800416efae */ /* 0x0005e8000b901d44 */
[----:B------:R-:W-:Y:S04]  /*2f90*/  @P1 STS [R217], RZ ;  /* 0x000000ffd9001388 */ /* 0x000fe80000000800 */
[----:B------:R-:W-:Y:S04]  /*2fa0*/  @P1 STS [R217+0x4], RZ ;  /* 0x000004ffd9001388 */ /* 0x000fe80000000800 */
[----:B------:R-:W-:Y:S04]  /*2fb0*/  @P1 STS [R217+0x8], RZ ;  /* 0x000008ffd9001388 */ /* 0x000fe80000000800 */
[----:B------:R-:W-:Y:S04]  /*2fc0*/  @P1 STS [R217+0xc], RZ ;  /* 0x00000cffd9001388 */ /* 0x000fe80000000800 */
[----:B------:R-:W-:Y:S04]  /*2fd0*/  @P1 STS [R217+0x2000], RZ ;  /* 0x002000ffd9001388 */ /* 0x000fe80000000800 */
[----:B------:R-:W-:Y:S01]  /*2fe0*/  @P1 STS [R217+0x2004], RZ ;  /* 0x002004ffd9001388 */ /* 0x000fe20000000800 */
[----:B--2---:R-:W-:-:S03]  /*2ff0*/  @!P4 IMAD.WIDE.U32 R4, R6, c[0x0][0x198], R2 ;  /* 0x000066000604ca25 */ /* 0x004fc600078e0002 */
[----:B------:R-:W-:Y:S01]  /*3000*/  @P1 STS [R217+0x2008], RZ ;  /* 0x002008ffd9001388 */ /* 0x000fe20000000800 */
[----:B------:R-:W-:-:S03]  /*3010*/  @!P5 IMAD.MOV.U32 R6, RZ, RZ, R2 ;  /* 0x000000ffff06d224 */ /* 0x000fc600078e0002 */
[----:B------:R-:W-:Y:S01]  /*3020*/  @P1 STS [R217+0x200c], RZ ;  /* 0x00200cffd9001388 */ /* 0x000fe20000000800 */
[----:B------:R-:W-:Y:S02]  /*3030*/  @!P4 IMAD.IADD R5, R5, 0x1, R11 ;  /* 0x000000010505c824 */ /* 0x000fe400078e020b */
[----:B------:R-:W-:Y:S01]  /*3040*/  @!P5 IMAD.WIDE.U32 R6, R0, c[0x0][0x198], R6 ;  /* 0x000066000006da25 */ /* 0x000fe200078e0006 */
[----:B------:R-:W-:Y:S01]  /*3050*/  @!PT LDS RZ, [RZ] ;  /* 0x00000000fffff984 */ /* 0x000fe20000000800 */
[----:B------:R-:W-:Y:S01]  /*3060*/  @!PT LDS RZ, [RZ] ;  /* 0x00000000fffff984 */ /* 0x000fe20000000800 */
[----:B------:R-:W-:Y:S01]  /*3070*/  @!PT LDS RZ, [RZ] ;  /* 0x00000000fffff984 */ /* 0x000fe20000000800 */
[----:B------:R1:W-:Y:S04]  /*3080*/  @!P1 LDGSTS.E.BYPASS.LTC128B.128 [R217], [R218.64] ;  /* 0x00000000dad99fae */ /* 0x0003e8000b901d44 */
[----:B------:R-:W-:Y:S01]  /*3090*/  @!P5 IADD3 R9, R7, R9, RZ ;  /* 0x000000090709d210 */ /* 0x000fe20007ffe0ff */
[----:B------:R1:W-:Y:S01]  /*30a0*/  @!P1 LDGSTS.E.BYPASS.LTC128B.128 [R217+0x2000], [R218.64+0x80] ;  /* 0x02000080dad99fae */ /* 0x0003e2000b901d44 */
[----:B------:R-:W-:-:S02]  /*30b0*/  @!P5 LEA R18, P0, R6, c[0x0][0x168], 0x1 ;  /* 0x00005a000612da11 */ /* 0x000fc400078008ff */
[----:B------:R-:W-:Y:S01]  /*30c0*/  ISETP.GE.AND P1, PT, R10, UR8, PT ;  /* 0x000000080a007c0c */ /* 0x000fe2000bf26270 */
[----:B------:R-:W-:Y:S01]  /*30d0*/  UIMAD UR8, UR20, UR16, URZ ;  /* 0x00000010140872a4 */ /* 0x000fe2000f8e023f */
[----:B------:R-:W-:Y:S02]  /*30e0*/  @!P5 LEA.HI.X R19, R6, c[0x0][0x16c], R9, 0x1, P0 ;  /* 0x00005b000613da11 */ /* 0x000fe400000f0c09 */
[----:B------:R-:W-:-:S04]  /*30f0*/  @!P4 LEA R16, P0, R4, c[0x0][0x168], 0x1 ;  /* 0x00005a000410ca11 */ /* 0x000fc800078008ff */
[----:B------:R-:W-:Y:S01]  /*3100*/  @!P4 LEA.HI.X R17, R4, c[0x0][0x16c], R5, 0x1, P0 ;  /* 0x00005b000411ca11 */ /* 0x000fe200000f0c05 */
[----:B------:R-:W-:Y:S01]  /*3110*/  UIMAD UR8, UR24, UR17, UR8 ;  /* 0x00000011180872a4 */ /* 0x000fe2000f8e0208 */
[----:B------:R-:W-:Y:S01]  /*3120*/  @!P3 IADD3 R9, P0, R0, 0x40, RZ ;  /* 0x000000400009b810 */ /* 0x000fe20007f1e0ff */
[----:B------:R-:W-:-:S04]  /*3130*/  IMAD.WIDE.U32 R4, R12, c[0x0][0x1a0], R14 ;  /* 0x000068000c047a25 */ /* 0x000fc800078e000e */
[--C-:B------:R-:W-:Y:S01]  /*3140*/  @!P3 IMAD.X R6, RZ, RZ, R23.reuse, P0 ;  /* 0x000000ffff06b224 */ /* 0x100fe200000e0617 */
[----:B------:R-:W-:Y:S01]  /*3150*/  @!P1 IADD3 R10, P0, R0, 0x60, RZ ;  /* 0x00000060000a9810 */ /* 0x000fe20007f1e0ff */
[----:B------:R-:W-:Y:S02]  /*3160*/  IMAD.U32 R7, RZ, RZ, UR8 ;  /* 0x00000008ff077e24 */ /* 0x000fe4000f8e00ff */
[----:B------:R-:W-:Y:S02]  /*3170*/  @!P3 IMAD R6, R6, c[0x0][0x198], RZ ;  /* 0x000066000606ba24 */ /* 0x000fe400078e02ff */
[----:B------:R-:W-:Y:S01]  /*3180*/  @!P1 IMAD.X R14, RZ, RZ, R23, P0 ;  /* 0x000000ffff0e9224 */ /* 0x000fe200000e0617 */
[----:B------:R-:W-:Y:S01]  /*3190*/  IADD3 R4, P0, R4, UR27, RZ ;  /* 0x0000001b04047c10 */ /* 0x000fe2000ff1e0ff */
[----:B------:R-:W-:Y:S02]  /*31a0*/  IMAD R11, R13, c[0x0][0x1b8], RZ ;  /* 0x00006e000d0b7a24 */ /* 0x000fe400078e02ff */
[----:B------:R-:W-:Y:S01]  /*31b0*/  @!P3 IMAD R13, R9, c[0x0][0x19c], R6 ;  /* 0x00006700090dba24 */ /* 0x000fe200078e0206 */
[----:B------:R-:W-:Y:S01]  /*31c0*/  IADD3.X R5, R5, UR29, R7, P0, !PT ;  /* 0x0000001d05057c10 */ /* 0x000fe200087fe407 */
[----:B------:R-:W-:Y:S01]  /*31d0*/  @!P3 IMAD.MOV.U32 R7, RZ, RZ, R3 ;  /* 0x000000ffff07b224 */ /* 0x000fe200078e0003 */
[----:B------:R-:W-:Y:S01]  /*31e0*/  @!P3 MOV R6, R2 ;  /* 0x000000020006b202 */ /* 0x000fe20000000f00 */
[----:B------:R-:W-:-:S02]  /*31f0*/  IMAD R12, R8, c[0x0][0x1bc], R11 ;  /* 0x00006f00080c7a24 */ /* 0x000fc400078e020b */
[----:B------:R-:W-:-:S04]  /*3200*/  IMAD.WIDE.U32 R4, R8, c[0x0][0x1b8], R4 ;  /* 0x00006e0008047a25 */ /* 0x000fc800078e0004 */
[----:B------:R-:W-:-:S04]  /*3210*/  @!P3 IMAD.WIDE.U32 R6, R9, c[0x0][0x198], R6 ;  /* 0x000066000906ba25 */ /* 0x000fc800078e0006 */
[----:B------:R-:W-:Y:S02]  /*3220*/  @!P1 IMAD.MOV.U32 R8, RZ, RZ, R2 ;  /* 0x000000ffff089224 */ /* 0x000fe400078e0002 */
[----:B------:R-:W-:Y:S02]  /*3230*/  @!P1 IMAD R2, R14, c[0x0][0x198], RZ ;  /* 0x000066000e029a24 */ /* 0x000fe400078e02ff */
[----:B------:R-:W-:Y:S01]  /*3240*/  @!P1 IMAD.MOV.U32 R9, RZ, RZ, R3 ;  /* 0x000000ffff099224 */ /* 0x000fe200078e0003 */
[----:B------:R-:W-:Y:S01]  /*3250*/  IADD3 R3, R5, R12, RZ ;  /* 0x0000000c05037210 */ /* 0x000fe20007ffe0ff */
[----:B------:R-:W-:Y:S01]  /*3260*/  @!P3 IMAD.IADD R7, R7, 0x1, R13 ;  /* 0x000000010707b824 */ /* 0x000fe200078e020d */
[----:B------:R-:W-:Y:S01]  /*3270*/  @!P3 LEA R14, P0, R6, c[0x0][0x168], 0x1 ;  /* 0x00005a00060eba11 */ /* 0x000fe200078008ff */
[----:B------:R-:W-:Y:S02]  /*3280*/  @!P1 IMAD R12, R10, c[0x0][0x19c], R2 ;  /* 0x000067000a0c9a24 */ /* 0x000fe400078e0202 */
[----:B------:R-:W-:-:S02]  /*3290*/  @!P5 IMAD.MOV.U32 R2, RZ, RZ, R4 ;  /* 0x000000ffff02d224 */ /* 0x000fc400078e0004 */
[----:B------:R-:W-:Y:S01]  /*32a0*/  @!P1 IMAD.WIDE.U32 R8, R10, c[0x0][0x198], R8 ;  /* 0x000066000a089a25 */ /* 0x000fe200078e0008 */
[----:B------:R-:W-:-:S03]  /*32b0*/  @!P3 LEA.HI.X R15, R6, c[0x0][0x16c], R7, 0x1, P0 ;  /* 0x00005b00060fba11 */ /* 0x000fc600000f0c07 */
[----:B------:R-:W-:Y:S02]  /*32c0*/  @!P5 IMAD R11, R23, c[0x0][0x1a0], RZ ;  /* 0x00006800170bda24 */ /* 0x000fe400078e02ff */
[----:B------:R-:W-:-:S04]  /*32d0*/  @!P5 IMAD.WIDE.U32 R6, R0, c[0x0][0x1a0], R2 ;  /* 0x000068000006da25 */ /* 0x000fc800078e0002 */
[----:B------:R-:W-:Y:S01]  /*32e0*/  @!P1 IMAD.IADD R2, R9, 0x1, R12 ;  /* 0x0000000109029824 */ /* 0x000fe200078e020c */
[----:B------:R-:W-:Y:S01]  /*32f0*/  @!P1 LEA R12, P0, R8, c[0x0][0x168], 0x1 ;  /* 0x00005a00080c9a11 */ /* 0x000fe200078008ff */
[----:B------:R-:W-:-:S03]  /*3300*/  @!P5 IMAD R5, R0, c[0x0][0x1a4], R11 ;  /* 0x000069000005da24 */ /* 0x000fc600078e020b */
[----:B------:R-:W-:Y:S01]  /*3310*/  @!P1 LEA.HI.X R13, R8, c[0x0][0x16c], R2, 0x1, P0 ;  /* 0x00005b00080d9a11 */ /* 0x000fe200000f0c02 */
[----:B------:R-:W-:Y:S01]  /*3320*/  @!P5 IMAD.IADD R5, R7, 0x1, R5 ;  /* 0x000000010705d824 */ /* 0x000fe200078e0205 */
[----:B------:R-:W-:-:S04]  /*3330*/  @!P5 LEA R8, P0, R6, c[0x0][0x170], 0x1 ;  /* 0x00005c000608da11 */ /* 0x000fc800078008ff */
[----:B------:R-:W-:Y:S02]  /*3340*/  @!P5 LEA.HI.X R9, R6, c[0x0][0x174], R5, 0x1, P0 ;  /* 0x00005d000609da11 */ /* 0x000fe400000f0c05 */
[C---:B------:R-:W-:Y:S01]  /*3350*/  @!P4 IADD3 R2, P0, R0.reuse, 0x20, RZ ;  /* 0x000000200002c810 */ /* 0x040fe20007f1e0ff */
[----:B------:R-:W-:Y:S04]  /*3360*/  @P6 STS [R217+0x1000], RZ ;  /* 0x001000ffd9006388 */ /* 0x000fe80000000800 */
[----:B------:R-:W-:Y:S01]  /*3370*/  @!P4 IMAD.X R5, RZ, RZ, R23, P0 ;  /* 0x000000ffff05c224 */ /* 0x000fe200000e0617 */
[----:B------:R-:W-:Y:S01]  /*3380*/  @!P3 IADD3 R11, P0, R0, 0x40, RZ ;  /* 0x00000040000bb810 */ /* 0x000fe20007f1e0ff */
[----:B------:R-:W-:Y:S04]  /*3390*/  @P6 STS [R217+0x1004], RZ ;  /* 0x001004ffd9006388 */ /* 0x000fe80000000800 */
[----:B------:R-:W-:Y:S04]  /*33a0*/  @P6 STS [R217+0x1008], RZ ;  /* 0x001008ffd9006388 */ /* 0x000fe80000000800 */
[----:B------:R-:W-:Y:S04]  /*33b0*/  @P6 STS [R217+0x100c], RZ ;  /* 0x00100cffd9006388 */ /* 0x000fe80000000800 */
[----:B------:R-:W-:Y:S04]  /*33c0*/  @P6 STS [R217+0x3000], RZ ;  /* 0x003000ffd9006388 */ /* 0x000fe80000000800 */
[----:B------:R-:W-:Y:S04]  /*33d0*/  @P6 STS [R217+0x3004], RZ ;  /* 0x003004ffd9006388 */ /* 0x000fe80000000800 */
[----:B------:R-:W-:Y:S04]  /*33e0*/  @P6 STS [R217+0x3008], RZ ;  /* 0x003008ffd9006388 */ /* 0x000fe80000000800 */
[----:B------:R-:W-:Y:S01]  /*33f0*/  @P6 STS [R217+0x300c], RZ ;  /* 0x00300cffd9006388 */ /* 0x000fe20000000800 */
[----:B------:R-:W-:-:S03]  /*3400*/  @!P3 IADD3.X R10, RZ, R23, RZ, P0, !PT ;  /* 0x00000017ff0ab210 */ /* 0x000fc600007fe4ff */
[----:B------:R-:W-:Y:S01]  /*3410*/  @!PT LDS RZ, [RZ] ;  /* 0x00000000fffff984 */ /* 0x000fe20000000800 */
[----:B------:R-:W-:Y:S01]  /*3420*/  @!PT LDS RZ, [RZ] ;  /* 0x00000000fffff984 */ /* 0x000fe20000000800 */
[----:B------:R-:W-:Y:S01]  /*3430*/  @!PT LDS RZ, [RZ] ;  /* 0x00000000fffff984 */ /* 0x000fe20000000800 */
[----:B------:R1:W-:Y:S01]  /*3440*/  @!P6 LDGSTS.E.BYPASS.LTC128B.128 [R217+0x1000], [R20.64] ;  /* 0x0100000014d9efae */ /* 0x0003e2000b901d44 */
[----:B------:R-:W-:-:S03]  /*3450*/  @!P4 IMAD R5, R5, c[0x0][0x1a0], RZ ;  /* 0x000068000505ca24 */ /* 0x000fc600078e02ff */
[----:B------:R1:W-:Y:S01]  /*3460*/  @!P6 LDGSTS.E.BYPASS.LTC128B.128 [R217+0x3000], [R20.64+0x80] ;  /* 0x0300008014d9efae */ /* 0x0003e2000b901d44 */
[----:B------:R-:W-:-:S03]  /*3470*/  @!P1 IADD3 R0, P0, R0, 0x60, RZ ;  /* 0x0000006000009810 */ /* 0x000fc60007f1e0ff */
[----:B------:R-:W-:Y:S04]  /*3480*/  @P5 STS.128 [R22+0xc000], RZ ;  /* 0x00c000ff16005388 */ /* 0x000fe80000000c00 */
[----:B------:R-:W-:Y:S01]  /*3490*/  @P5 STS.128 [R22+0x10000], RZ ;  /* 0x010000ff16005388 */ /* 0x000fe20000000c00 */
[----:B------:R-:W-:-:S03]  /*34a0*/  @!P4 IMAD.MOV.U32 R6, RZ, RZ, R4 ;  /* 0x000000ffff06c224 */ /* 0x000fc600078e0004 */
[----:B------:R-:W-:Y:S01]  /*34b0*/  @!PT LDS RZ, [RZ] ;  /* 0x00000000fffff984 */ /* 0x000fe20000000800 */
[----:B------:R-:W-:Y:S01]  /*34c0*/  @!PT LDS RZ, [RZ] ;  /* 0x00000000fffff984 */ /* 0x000fe20000000800 */
[----:B------:R-:W-:Y:S01]  /*34d0*/  @!PT LDS RZ, [RZ] ;  /* 0x00000000fffff984 */ /* 0x000fe20000000800 */
[----:B------:R1:W-:Y:S01]  /*34e0*/  @!P5 LDGSTS.E.BYPASS.LTC128B.128 [R22+0xc000], [R18.64] ;  /* 0x0c0000001216dfae */ /* 0x0003e2000b901d44 */
[----:B------:R-:W-:-:S03]  /*34f0*/  @!P4 IMAD.MOV.U32 R7, RZ, RZ, R3 ;  /* 0x000000ffff07c224 */ /* 0x000fc600078e0003 */
[----:B------:R1:W-:Y:S01]  /*3500*/  @!P5 LDGSTS.E.BYPASS.LTC128B.128 [R22+0x10000], [R18.64+0x80] ;  /* 0x100000801216dfae */ /* 0x0003e2000b901d44 */
[----:B------:R-:W-:-:S03]  /*3510*/  @!P4 IMAD R25, R2, c[0x0][0x1a4], R5 ;  /* 0x000069000219ca24 */ /* 0x000fc600078e0205 */
[----:B------:R-:W-:Y:S01]  /*3520*/  @P4 STS.128 [R22+0xd000], RZ ;  /* 0x00d000ff16004388 */ /* 0x000fe20000000c00 */
[----:B------:R-:W-:-:S03]  /*3530*/  @!P3 IMAD R10, R10, c[0x0][0x1a0], RZ ;  /* 0x000068000a0aba24 */ /* 0x000fc600078e02ff */
[----:B------:R-:W-:Y:S01]  /*3540*/  @P4 STS.128 [R22+0x11000], RZ ;  /* 0x011000ff16004388 */ /* 0x000fe20000000c00 */
[----:B------:R-:W-:-:S03]  /*3550*/  @!P3 IMAD.MOV.U32 R5, RZ, RZ, R3 ;  /* 0x000000ffff05b224 */ /* 0x000fc600078e0003 */
[----:B------:R-:W-:Y:S01]  /*3560*/  @!PT LDS RZ, [RZ] ;  /* 0x00000000fffff984 */ /* 0x000fe20000000800 */
[----:B------:R-:W-:Y:S01]  /*3570*/  @!PT LDS RZ, [RZ] ;  /* 0x00000000fffff984 */ /* 0x000fe20000000800 */
[----:B------:R-:W-:Y:S01]  /*3580*/  @!PT LDS RZ, [RZ] ;  /* 0x00000000fffff984 */ /* 0x000fe20000000800 */
[----:B------:R1:W-:Y:S01]  /*3590*/  @!P4 LDGSTS.E.BYPASS.LTC128B.128 [R22+0xd000], [R16.64] ;  /* 0x0d0000001016cfae */ /* 0x0003e2000b901d44 */
[----:B------:R-:W-:-:S03]  /*35a0*/  @!P1 IMAD.X R23, RZ, RZ, R23, P0 ;  /* 0x000000ffff179224 */ /* 0x000fc600000e0617 */
[----:B------:R1:W-:Y:S01]  /*35b0*/  @!P4 LDGSTS.E.BYPASS.LTC128B.128 [R22+0x11000], [R16.64+0x80] ;  /* 0x110000801016cfae */ /* 0x0003e2000b901d44 */
[----:B------:R-:W-:-:S03]  /*35c0*/  @!P4 IMAD.WIDE.U32 R6, R2, c[0x0][0x1a0], R6 ;  /* 0x000068000206ca25 */ /* 0x000fc600078e0006 */
[----:B------:R-:W-:Y:S01]  /*35d0*/  @P3 STS.128 [R22+0xe000], RZ ;  /* 0x00e000ff16003388 */ /* 0x000fe20000000c00 */
[----:B------:R-:W-:-:S03]  /*35e0*/  @!P1 MOV R2, R4 ;  /* 0x0000000400029202 */ /* 0x000fc60000000f00 */
[----:B------:R-:W-:Y:S01]  /*35f0*/  @P3 STS.128 [R22+0x12000], RZ ;  /* 0x012000ff16003388 */ /* 0x000fe20000000c00 */
[----:B------:R-:W-:-:S03]  /*3600*/  @!P3 IMAD R24, R11, c[0x0][0x1a4], R10 ;  /* 0x000069000b18ba24 */ /* 0x000fc600078e020a */
[----:B------:R-:W-:Y:S01]  /*3610*/  @!PT LDS RZ, [RZ] ;  /* 0x00000000fffff984 */ /* 0x000fe20000000800 */
[----:B------:R-:W-:Y:S01]  /*3620*/  @!PT LDS RZ, [RZ] ;  /* 0x00000000fffff984 */ /* 0x000fe20000000800 */
[----:B------:R-:W-:Y:S01]  /*3630*/  @!PT LDS RZ, [RZ] ;  /* 0x00000000fffff984 */ /* 0x000fe20000000800 */
[----:B------:R1:W-:Y:S01]  /*3640*/  @!P3 LDGSTS.E.BYPASS.LTC128B.128 [R22+0xe000], [R14.64] ;  /* 0x0e0000000e16bfae */ /* 0x0003e2000b901d44 */
[----:B------:R-:W-:-:S03]  /*3650*/  @!P3 IMAD.WIDE.U32 R4, R11, c[0x0][0x1a0], R4 ;  /* 0x000068000b04ba25 */ /* 0x000fc600078e0004 */
[----:B------:R1:W-:Y:S01]  /*3660*/  @!P3 LDGSTS.E.BYPASS.LTC128B.128 [R22+0x12000], [R14.64+0x80] ;  /* 0x120000800e16bfae */ /* 0x0003e2000b901d44 */
[----:B------:R-:W-:-:S03]  /*3670*/  @!P1 IMAD R23, R23, c[0x0][0x1a0], RZ ;  /* 0x0000680017179a24 */ /* 0x000fc600078e02ff */
[----:B------:R-:W-:Y:S04]  /*3680*/  @P1 STS.128 [R22+0xf000], RZ ;  /* 0x00f000ff16001388 */ /* 0x000fe80000000c00 */
[----:B------:R-:W-:Y:S01]  /*3690*/  @P1 STS.128 [R22+0x13000], RZ ;  /* 0x013000ff16001388 */ /* 0x000fe20000000c00 */
[----:B------:R-:W-:-:S03]  /*36a0*/  @!P4 IMAD.IADD R7, R7, 0x1, R25 ;  /* 0x000000010707c824 */ /* 0x000fc600078e0219 */
[----:B------:R-:W-:Y:S01]  /*36b0*/  @!PT LDS RZ, [RZ] ;  /* 0x00000000fffff984 */ /* 0x000fe20000000800 */
[----:B------:R-:W-:Y:S01]  /*36c0*/  @!PT LDS RZ, [RZ] ;  /* 0x00000000fffff984 */ /* 0x000fe20000000800 */
[----:B------:R-:W-:Y:S01]  /*36d0*/  @!PT LDS RZ, [RZ] ;  /* 0x00000000fffff984 */ /* 0x000fe20000000800 */
[----:B------:R1:W-:Y:S01]  /*36e0*/  @!P1 LDGSTS.E.BYPASS.LTC128B.128 [R22+0xf000], [R12.64] ;  /* 0x0f0000000c169fae */ /* 0x0003e2000b901d44 */
[----:B------:R-:W-:-:S03]  /*36f0*/  @!P4 LEA R10, P0, R6, c[0x0][0x170], 0x1 ;  /* 0x00005c00060aca11 */ /* 0x000fc600078008ff */
[----:B------:R1:W-:Y:S01]  /*3700*/  @!P1 LDGSTS.E.BYPASS.LTC128B.128 [R22+0x13000], [R12.64+0x80] ;  /* 0x130000800c169fae */ /* 0x0003e2000b901d44 */
[----:B------:R-:W-:-:S03]  /*3710*/  @!P3 IMAD.IADD R5, R5, 0x1, R24 ;  /* 0x000000010505b824 */ /* 0x000fc600078e0218 */
[----:B------:R-:W-:Y:S01]  /*3720*/  @P5 STS.128 [R22+0x14000], RZ ;  /* 0x014000ff16005388 */ /* 0x000fe20000000c00 */
[----:B------:R-:W-:-:S03]  /*3730*/  @!P1 IMAD R23, R0, c[0x0][0x1a4], R23 ;  /* 0x0000690000179a24 */ /* 0x000fc600078e0217 */
[----:B------:R-:W-:Y:S01]  /*3740*/  @P5 STS.128 [R22+0x18000], RZ ;  /* 0x018000ff16005388 */ /* 0x000fe20000000c00 */
[----:B------:R-:W-:-:S03]  /*3750*/  @!P1 IMAD.WIDE.U32 R2, R0, c[0x0][0x1a0], R2 ;  /* 0x0000680000029a25 */ /* 0x000fc600078e0002 */
[----:B------:R-:W-:Y:S01]  /*3760*/  @!PT LDS RZ, [RZ] ;  /* 0x00000000fffff984 */ /* 0x000fe20000000800 */
[----:B------:R-:W-:Y:S01]  /*3770*/  @!PT LDS RZ, [RZ] ;  /* 0x00000000fffff984 */ /* 0x000fe20000000800 */
[----:B------:R-:W-:Y:S01]  /*3780*/  @!PT LDS RZ, [RZ] ;  /* 0x00000000fffff984 */ /* 0x000fe20000000800 */
[----:B------:R2:W-:Y:S01]  /*3790*/  @!P5 LDGSTS.E.BYPASS.LTC128B.128 [R22+0x14000], [R8.64] ;  /* 0x140000000816dfae */ /* 0x0005e2000b901d44 */
[----:B---3--:R-:W-:-:S03]  /*37a0*/  IADD3 R0, R28, 0x20, RZ ;  /* 0x000000201c007810 */ /* 0x008fc60007ffe0ff */
[----:B------:R2:W-:Y:S01]  /*37b0*/  @!P5 LDGSTS.E.BYPASS.LTC128B.128 [R22+0x18000], [R8.64+0x80] ;  /* 0x180000800816dfae */ /* 0x0005e2000b901d44 */
[----:B------:R-:W-:Y:S01]  /*37c0*/  @!P4 LEA.HI.X R11, R6, c[0x0][0x174], R7, 0x1, P0 ;  /* 0x00005d00060bca11 */ /* 0x000fe200000f0c07 */
[----:B------:R-:W-:Y:S01]  /*37d0*/  @!P1 IMAD.IADD R3, R3, 0x1, R23 ;  /* 0x0000000103039824 */ /* 0x000fe200078e0217 */
[----:B------:R-:W-:Y:S02]  /*37e0*/  IADD3 R7, R28, 0x8, RZ ;  /* 0x000000081c077810 */ /* 0x000fe40007ffe0ff */
[C---:B------:R-:W-:Y:S02]  /*37f0*/  @!P1 LEA R6, P0, R2.reuse, c[0x0][0x170], 0x1 ;  /* 0x00005c0002069a11 */ /* 0x040fe400078008ff */
[----:B------:R-:W-:Y:S02]  /*3800*/  ISETP.GE.AND P6, PT, R7, UR7, PT ;  /* 0x0000000707007c0c */ /* 0x000fe4000bfc6270 */
[----:B------:R-:W-:Y:S01]  /*3810*/  @!P1 LEA.HI.X R7, R2, c[0x0][0x174], R3, 0x1, P0 ;  /* 0x00005d0002079a11 */ /* 0x000fe200000f0c03 */
[----:B------:R-:W-:Y:S01]  /*3820*/  @P4 STS.128 [R22+0x15000], RZ ;  /* 0x015000ff16004388 */ /* 0x000fe20000000c00 */
[----:B--2---:R-:W-:-:S04]  /*3830*/  @!P3 LEA R8, P5, R4, c[0x0][0x170], 0x1 ;  /* 0x00005c000408ba11 */ /* 0x004fc800078a08ff */
[----:B------:R-:W-:Y:S02]  /*3840*/  @!P3 LEA.HI.X R9, R4, c[0x0][0x174], R5, 0x1, P5 ;  /* 0x00005d000409ba11 */ /* 0x000fe400028f0c05 */
[----:B------:R-:W-:Y:S02]  /*3850*/  ISETP.GE.AND P5, PT, R0, UR7, PT ;  /* 0x0000000700007c0c */ /* 0x000fe4000bfa6270 */
[----:B------:R-:W-:-:S04]  /*3860*/  IADD3 R0, R28, 0x28, RZ ;  /* 0x000000281c007810 */ /* 0x000fc80007ffe0ff */
[----:B------:R-:W-:Y:S01]  /*3870*/  ISETP.GE.AND P0, PT, R0, UR7, PT ;  /* 0x0000000700007c0c */ /* 0x000fe2000bf06270 */
[----:B------:R-:W-:Y:S04]  /*3880*/  @P4 STS.128 [R22+0x19000], RZ ;  /* 0x019000ff16004388 */ /* 0x000fe80000000c00 */
[----:B------:R-:W-:Y:S01]  /*3890*/  @!PT LDS RZ, [RZ] ;  /* 0x00000000fffff984 */ /* 0x000fe20000000800 */
[----:B------:R-:W-:Y:S01]  /*38a0*/  @!PT LDS RZ, [RZ] ;  /* 0x00000000fffff984 */ /* 0x000fe20000000800 */
[----:B------:R-:W-:Y:S01]  /*38b0*/  @!PT LDS RZ, [RZ] ;  /* 0x00000000fffff984 */ /* 0x000fe20000000800 */
[----:B------:R1:W-:Y:S04]  /*38c0*/  @!P4 LDGSTS.E.BYPASS.LTC128B.128 [R22+0x15000], [R10.64] ;  /* 0x150000000a16cfae */ /* 0x0003e8000b901d44 */
[----:B------:R1:W-:Y:S04]  /*38d0*/  @!P4 LDGSTS.E.BYPASS.LTC128B.128 [R22+0x19000], [R10.64+0x80] ;  /* 0x190000800a16cfae */ /* 0x0003e8000b901d44 */
[----:B------:R-:W-:Y:S04]  /*38e0*/  @P3 STS.128 [R22+0x16000], RZ ;  /* 0x016000ff16003388 */ /* 0x000fe80000000c00 */
[----:B------:R-:W-:Y:S04]  /*38f0*/  @P3 STS.128 [R22+0x1a000], RZ ;  /* 0x01a000ff16003388 */ /* 0x000fe80000000c00 */
[----:B------:R-:W-:Y:S01]  /*3900*/  @!PT LDS RZ, [RZ] ;  /* 0x00000000fffff984 */ /* 0x000fe20000000800 */
[----:B------:R-:W-:Y:S01]  /*3910*/  @!PT LDS RZ, [RZ] ;  /* 0x00000000fffff984 */ /* 0x000fe20000000800 */
[----:B------:R-:W-:Y:S01]  /*3920*/  @!PT LDS RZ, [RZ] ;  /* 0x00000000fffff984 */ /* 0x000fe20000000800 */
[----:B------:R1:W-:Y:S04]  /*3930*/  @!P3 LDGSTS.E.BYPASS.LTC128B.128 [R22+0x16000], [R8.64] ;  /* 0x160000000816bfae */ /* 0x0003e8000b901d44 */
[----:B------:R1:W-:Y:S01]  /*3940*/  @!P3 LDGSTS.E.BYPASS.LTC128B.128 [R22+0x1a000], [R8.64+0x80] ;  /* 0x1a0000800816bfae */ /* 0x0003e2000b901d44 */
[----:B------:R-:W-:-:S03]  /*3950*/  SHF.R.S32.HI R3, RZ, 0x1f, R0 ;  /* 0x0000001fff037819 */ /* 0x000fc60000011400 */
[----:B------:R-:W-:Y:S04]  /*3960*/  @P1 STS.128 [R22+0x17000], RZ ;  /* 0x017000ff16001388 */ /* 0x000fe80000000c00 */
[----:B------:R-:W-:Y:S04]  /*3970*/  @P1 STS.128 [R22+0x1b000], RZ ;  /* 0x01b000ff16001388 */ /* 0x000fe80000000c00 */
[----:B------:R-:W-:Y:S01]  /*3980*/  @!PT LDS RZ, [RZ] ;  /* 0x00000000fffff984 */ /* 0x000fe20000000800 */
[----:B------:R-:W-:Y:S01]  /*3990*/  @!PT LDS RZ, [RZ] ;  /* 0x00000000fffff984 */ /* 0x000fe20000000800 */
[----:B------:R-:W-:Y:S01]  /*39a0*/  @!PT LDS RZ, [RZ] ;  /* 0x00000000fffff984 */ /* 0x000fe20000000800 */
[----:B------:R2:W-:Y:S01]  /*39b0*/  @!P1 LDGSTS.E.BYPASS.LTC128B.128 [R22+0x17000], [R6.64] ;  /* 0x1700000006169fae */ /* 0x0005e2000b901d44 */
[----:B------:R-:W-:-:S03]  /*39c0*/  IMAD.SHL.U32 R2, R28, 0x4, RZ ;  /* 0x000000041c027824 */ /* 0x000fc600078e00ff */
[----:B------:R2:W-:Y:S01]  /*39d0*/  @!P1 LDGSTS.E.BYPASS.LTC128B.128 [R22+0x1b000], [R6.64+0x80] ;  /* 0x1b00008006169fae */ /* 0x0005e2000b901d44 */
[----:B------:R-:W-:Y:S02]  /*39e0*/  @!P0 LEA R4, P1, R0, UR10, 0x2 ;  /* 0x0000000a00048c11 */ /* 0x000fe4000f8210ff */
[----:B------:R-:W-:Y:S01]  /*39f0*/  ISETP.GE.AND P4, PT, R28, UR7, PT ;  /* 0x000000071c007c0c */ /* 0x000fe2000bf86270 */
[----:B------:R-:W0:Y:S01]  /*3a00*/  LDGDEPBAR ;  /* 0x00000000000079af */ /* 0x000e220000000000 */
[----:B------:R-:W-:Y:S02]  /*3a10*/  @!P0 LEA.HI.X R5, R0, UR9, R3, 0x2, P1 ;  /* 0x0000000900058c11 */ /* 0x000fe400088f1403 */
[----:B------:R-:W-:Y:S02]  /*3a20*/  LEA.HI R0, R27, R26, RZ, 0x4 ;  /* 0x0000001a1b007211 */ /* 0x000fe400078f20ff */
[----:B------:R-:W-:Y:S01]  /*3a30*/  IADD3 R2, P3, R2, UR10, RZ ;  /* 0x0000000a02027c10 */ /* 0x000fe2000ff7e0ff */
[----:B------:R3:W5:Y:S01]  /*3a40*/  @!P0 LDG.E R241, [R4.64] ;  /* 0x0000000404f18981 */ /* 0x000762000c1e1900 */
[----:B------:R-:W-:-:S04]  /*3a50*/  LOP3.LUT R0, R0, 0xfffffff0, RZ, 0xc0, !PT ;  /* 0xfffffff000007812 */ /* 0x000fc800078ec0ff */
[----:B------:R-:W-:Y:S02]  /*3a60*/  IADD3 R0, -R0, R26, RZ ;  /* 0x0000001a00007210 */ /* 0x000fe40007ffe1ff */
[----:B--2---:R-:W-:-:S04]  /*3a70*/  SHF.R.S32.HI R7, RZ, 0x1f, R28 ;  /* 0x0000001fff077819 */ /* 0x004fc8000001141c */
[----:B------:R-:W-:-:S04]  /*3a80*/  SHF.L.U64.HI R6, R28, 0x2, R7 ;  /* 0x000000021c067819 */ /* 0x000fc80000010207 */
[----:B------:R-:W-:-:S05]  /*3a90*/  IADD3.X R3, R6, UR9, RZ, P3, !PT ;  /* 0x0000000906037c10 */ /* 0x000fca0009ffe4ff */
[----:B------:R2:W5:Y:S04]  /*3aa0*/  @!P4 LDG.E R242, [R2.64] ;  /* 0x0000000402f2c981 */ /* 0x000568000c1e1900 */
[----:B------:R2:W5:Y:S04]  /*3ab0*/  @!P6 LDG.E R243, [R2.64+0x20] ;  /* 0x0000200402f3e981 */ /* 0x000568000c1e1900 */
[----:B------:R2:W5:Y:S01]  /*3ac0*/  @!P5 LDG.E R240, [R2.64+0x80] ;  /* 0x0000800402f0d981 */ /* 0x000562000c1e1900 */
[----:B---3--:R-:W-:Y:S02]  /*3ad0*/  IADD3 R4, R28, 0x1, RZ ;  /* 0x000000011c047810 */ /* 0x008fe40007ffe0ff */
[----:B--2---:R-:W-:-:S04]  /*3ae0*/  SHF.R.S32.HI R2, RZ, 0x1f, R0 ;  /* 0x0000001fff027819 */ /* 0x004fc80000011400 */
[----:B------:R-:W-:Y:S01]  /*3af0*/  LEA.HI R2, R2, R0, RZ, 0x3 ;  /* 0x0000000002027211 */ /* 0x000fe200078f18ff */
[----:B------:R-:W-:-:S03]  /*3b00*/  IMAD.U32 R3, RZ, RZ, UR26 ;  /* 0x0000001aff037e24 */ /* 0x000fc6000f8e00ff */
[----:B------:R-:W-:-:S05]  /*3b10*/  LOP3.LUT R2, R2, 0xfffffff8, RZ, 0xc0, !PT ;  /* 0xfffffff802027812 */ /* 0x000fca00078ec0ff */
[----:B------:R-:W-:Y:S01]  /*3b20*/  IMAD.IADD R0, R0, 0x1, -R2 ;  /* 0x0000000100007824 */ /* 0x000fe200078e0a02 */
[----:B------:R-:W-:-:S04]  /*3b30*/  IADD3 R2, R4, UR14, -R3 ;  /* 0x0000000e04027c10 */ /* 0x000fc8000fffe803 */
[C---:B------:R-:W-:Y:S02]  /*3b40*/  LOP3.LUT P0, RZ, R0.reuse, 0x2, RZ, 0xc0, !PT ;  /* 0x0000000200ff7812 */ /* 0x040fe4000780c0ff */
[----:B------:R-:W-:Y:S02]  /*3b50*/  LOP3.LUT P1, RZ, R0, 0x4, RZ, 0xc0, !PT ;  /* 0x0000000400ff7812 */ /* 0x000fe4000782c0ff */
[----:B------:R-:W-:Y:S01]  /*3b60*/  IADD3 R0, R214, 0x2000, RZ ;  /* 0x00002000d6007810 */ /* 0x000fe20007ffe0ff */
[----:B------:R2:W-:Y:S03]  /*3b70*/  STL [R1+0xc], R2 ;  /* 0x00000c0201007387 */ /* 0x0005e60000100800 */
[----:B------:R-:W-:-:S05]  /*3b80*/  SEL R0, R0, R214, !P2 ;  /* 0x000000d600007207 */ /* 0x000fca0005000000 */
[----:B------:R-:W-:Y:S02]  /*3b90*/  IMAD.SHL.U32 R206, R0, 0x2, RZ ;  /* 0x0000000200ce7824 */ /* 0x000fe400078e00ff */
[----:B------:R-:W-:Y:S01]  /*3ba0*/  IMAD.MOV.U32 R0, RZ, RZ, c[0x0][0x22c] ;  /* 0x00008b00ff007624 */ /* 0x000fe200078e00ff */
[----:B------:R-:W-:-:S03]  /*3bb0*/  SHF.L.U32 R3, R28, 0x2, RZ ;  /* 0x000000021c037819 */ /* 0x000fc600000006ff */
[----:B------:R-:W-:Y:S01]  /*3bc0*/  IMAD R0, R0, c[0x0][0x1c0], RZ ;  /* 0x0000700000007a24 */ /* 0x000fe200078e02ff */
[----:B--2---:R-:W-:-:S04]  /*3bd0*/  IADD3 R2, R216, 0x2000, RZ ;  /* 0x00002000d8027810 */ /* 0x004fc80007ffe0ff */
[----:B------:R-:W-:-:S04]  /*3be0*/  SEL R2, R2, R216, !P2 ;  /* 0x000000d802027207 */ /* 0x000fc80005000000 */
[----:B------:R-:W-:Y:S02]  /*3bf0*/  SHF.L.U32 R209, R2, 0x1, RZ ;  /* 0x0000000102d17819 */ /* 0x000fe400000006ff */
[----:B------:R-:W-:-:S05]  /*3c00*/  SHF.L.U64.HI R2, R28, 0x2, R7 ;  /* 0x000000021c027819 */ /* 0x000fca0000010207 */
[----:B------:R2:W-:Y:S01]  /*3c10*/  STL [R1+0x8], R2 ;  /* 0x0000080201007387 */ /* 0x0005e20000100800 */
[----:B------:R-:W-:-:S03]  /*3c20*/  IMAD.SHL.U32 R228, R0, 0x8, RZ ;  /* 0x0000000800e47824 */ /* 0x000fc600078e00ff */
[----:B------:R3:W-:Y:S01]  /*3c30*/  STL [R1+0x4], R3 ;  /* 0x0000040301007387 */ /* 0x0007e20000100800 */
[----:B--2---:R-:W-:-:S05]  /*3c40*/  IMAD.SHL.U32 R2, R0, 0x10, RZ ;  /* 0x0000001000027824 */ /* 0x004fca00078e00ff */
[C---:B------:R-:W-:Y:S02]  /*3c50*/  IADD3 R4, R2.reuse, 0x20, RZ ;  /* 0x0000002002047810 */ /* 0x040fe40007ffe0ff */
[C---:B---3--:R-:W-:Y:S02]  /*3c60*/  IADD3 R3, R2.reuse, 0x40, RZ ;  /* 0x0000004002037810 */ /* 0x048fe40007ffe0ff */
[----:B------:R-:W-:Y:S02]  /*3c70*/  IADD3 R2, R2, 0x60, RZ ;  /* 0x0000006002027810 */ /* 0x000fe40007ffe0ff */
[C---:B------:R-:W-:Y:S01]  /*3c80*/  IADD3 R4, R228.reuse, R4, RZ ;  /* 0x00000004e4047210 */ /* 0x040fe20007ffe0ff */
[C---:B------:R-:W-:Y:S02]  /*3c90*/  IMAD.IADD R3, R228.reuse, 0x1, R3 ;  /* 0x00000001e4037824 */ /* 0x040fe400078e0203 */
[C---:B------:R-:W-:Y:S02]  /*3ca0*/  IMAD.IADD R2, R228.reuse, 0x1, R2 ;  /* 0x00000001e4027824 */ /* 0x040fe400078e0202 */
[C---:B------:R-:W-:Y:S01]  /*3cb0*/  IMAD.IADD R4, R228.reuse, 0x1, R4 ;  /* 0x00000001e4047824 */ /* 0x040fe200078e0204 */
[C---:B------:R-:W-:Y:S01]  /*3cc0*/  IADD3 R3, R228.reuse, R3, RZ ;  /* 0x00000003e4037210 */ /* 0x040fe20007ffe0ff */
[----:B------:R-:W-:-:S02]  /*3cd0*/  IMAD.IADD R2, R228, 0x1, R2 ;  /* 0x00000001e4027824 */ /* 0x000fc400078e0202 */
[C---:B------:R-:W-:Y:S02]  /*3ce0*/  IMAD.IADD R249, R228.reuse, 0x1, R4 ;  /* 0x00000001e4f97824 */ /* 0x040fe400078e0204 */
[C---:B------:R-:W-:Y:S01]  /*3cf0*/  IMAD.IADD R247, R228.reuse, 0x1, R3 ;  /* 0x00000001e4f77824 */ /* 0x040fe200078e0203 */
[C---:B------:R-:W-:Y:S01]  /*3d00*/  IADD3 R245, R228.reuse, R2, RZ ;  /* 0x00000002e4f57210 */ /* 0x040fe20007ffe0ff */
[C---:B------:R-:W-:Y:S01]  /*3d10*/  IMAD.IADD R248, R228.reuse, 0x1, R249 ;  /* 0x00000001e4f87824 */ /* 0x040fe200078e02f9 */
[----:B------:R-:W-:Y:S01]  /*3d20*/  SEL R215, R215, 0xffffffe0, !P0 ;  /* 0xffffffe0d7d77807 */ /* 0x000fe20004000000 */
[C---:B------:R-:W-:Y:S02]  /*3d30*/  IMAD.IADD R246, R228.reuse, 0x1, R247 ;  /* 0x00000001e4f67824 */ /* 0x040fe400078e02f7 */
[----:B------:R-:W-:Y:S01]  /*3d40*/  IMAD.IADD R244, R228, 0x1, R245 ;  /* 0x00000001e4f47824 */ /* 0x000fe200078e02f5 */
        /* <DEDUP_REMOVED lines=44> */
[----:B------:R-:W-:Y:S01]  /*4010*/  IMAD.IADD R208, R215, 0x1, R207 ;  /* 0x00000001d7d07824 */ /* 0x000fe200078e02cf */
[C---:B------:R-:W-:Y:S01]  /*4020*/  IADD3 R252, R228.reuse, R248, RZ ;  /* 0x000000f8e4fc7210 */ /* 0x040fe20007ffe0ff */
[----:B------:R-:W-:-:S02]  /*4030*/  IMAD.IADD R251, R228, 0x1, R246 ;  /* 0x00000001e4fb7824 */ /* 0x000fc400078e02f6 */
[----:B------:R-:W-:Y:S01]  /*4040*/  IMAD.IADD R250, R228, 0x1, R244 ;  /* 0x00000001e4fa7824 */ /* 0x000fe200078e02f4 */
[----:B-1----:R-:W-:Y:S02]  /*4050*/  UIADD3 UR15, UR15, -UR14, URZ ;  /* 0x8000000e0f0f7290 */ /* 0x002fe4000fffe03f */
.L_x_244:
        /* <DEDUP_REMOVED lines=12> */
[----:B------:R-:W-:Y:S06]  /*4120*/  UISETP.LT.AND UP0, UPT, UR8, UR14, UP0 ;  /* 0x0000000e0800728c */ /* 0x000fec0008701270 */
        /* <DEDUP_REMOVED lines=56> */
[----:B---3--:R-:W-:Y:S04]  /*44b0*/  @!P0 IMAD R0, R0, 0x80, R229 ;  /* 0x0000008000008824 */ /* 0x008fe800078e02e5 */
        /* <DEDUP_REMOVED lines=24> */
[-C--:B------:R-:W-:Y:S07]  /*4640*/  HMMA.16816.F32.BF16 R28, R184, R198.reuse, R28 ;  /* 0x000000c6b81c723c */ /* 0x080fee000004181c */
[----:B------:R-:W-:Y:S01]  /*4650*/  MOV R184, 0x40 ;  /* 0x0000004000b87802 */ /* 0x000fe20000000f00 */
[----:B------:R-:W-:Y:S01]  /*4660*/  HMMA.16816.F32.BF16 R32, R164, R198, R32 ;  /* 0x000000c6a420723c */ /* 0x000fe20000041820 */
[----:B------:R1:W4:Y:S03]  /*4670*/  LDSM.16.M88.4 R164, [R2+0x3000] ;  /* 0x0030000002a4783b */ /* 0x0003260000000200 */
[----:B------:R-:W-:Y:S04]  /*4680*/  SEL R196, R184, 0xffffffc0, !P1 ;  /* 0xffffffc0b8c47807 */ /* 0x000fe80004800000 */
[-C--:B--2---:R-:W-:Y:S05]  /*4690*/  HMMA.16816.F32.BF16 R4, R172, R180.reuse, R4 ;  /* 0x000000b4ac04723c */ /* 0x084fea0000041804 */
[----:B------:R-:W-:Y:S03]  /*46a0*/  IMAD.IADD R184, R196, 0x1, R207 ;  /* 0x00000001c4b87824 */ /* 0x000fe600078e02cf */
[C---:B---3--:R-:W-:Y:S07]  /*46b0*/  HMMA.16816.F32.BF16 R8, R188.reuse, R180, R8 ;  /* 0x000000b4bc08723c */ /* 0x048fee0000041808 */
[----:B------:R-:W-:Y:S01]  /*46c0*/  @!P0 IADD3 R181, R0, 0x1, RZ ;  /* 0x0000000100b58810 */ /* 0x000fe20007ffe0ff */
[-C--:B------:R-:W-:Y:S04]  /*46d0*/  HMMA.16816.F32.BF16 R12, R188, R182.reuse, R12 ;  /* 0x000000b6bc0c723c */ /* 0x080fe8000004180c */
[----:B-1----:R-:W-:Y:S04]  /*46e0*/  @!P0 IADD3 R2, R230, UR7, RZ ;  /* 0x00000007e6028c10 */ /* 0x002fe8000fffe0ff */
[C---:B------:R-:W-:Y:S04]  /*46f0*/  HMMA.16816.F32.BF16 R16, R172.reuse, R182, R16 ;  /* 0x000000b6ac10723c */ /* 0x040fe80000041810 */
        /* <DEDUP_REMOVED lines=147> */
[-C--:B------:R-:W-:Y:S02]  /*5030*/  @!P0 ISETP.GE.AND P2, PT, R4, R174.reuse, PT ;  /* 0x000000ae0400820c */ /* 0x080fe40003f46270 */
        /* <DEDUP_REMOVED lines=97> */
[----:B---3--:R-:W-:Y:S02]  /*5650*/  IADD3.X R179, R0, UR11, RZ, P0, !PT ;  /* 0x0000000b00b37c10 */ /* 0x008fe400087fe4ff */
[----:B------:R-:W-:Y:S03]  /*5660*/  PLOP3.LUT P0, PT, PT, PT, UP3, 0x80, 0x0 ;  /* 0x000000000000781c */ /* 0x000fe60003f0f038 */
[----:B------:R-:W2:Y:S04]  /*5670*/  LDG.E R177, [R178.64] ;  /* 0x00000004b2b17981 */ /* 0x000ea8000c1e1900 */
        /* <DEDUP_REMOVED lines=52> */
[----:B------:R-:W-:Y:S02]  /*59c0*/  FADD.FTZ R5, -R177, R5 ;  /* 0x00000005b1057221 */ /* 0x000fe40000010100 */
        /* <DEDUP_REMOVED lines=66> */
[----:B------:R-:W-:Y:S01]  /*5df0*/  MOV R186, R227 ;  /* 0x000000e300ba7202 */ /* 0x000fe20000000f00 */
[----:B------:R-:W-:Y:S01]  /*5e00*/  IMAD.MOV.U32 R187, RZ, RZ, R226 ;  /* 0x000000ffffbb7224 */ /* 0x000fe200078e00e2 */
        /* <DEDUP_REMOVED lines=23> */
.L_x_242:
[----:B------:R-:W-:Y:S01]  /*5f80*/  F2FP.BF16.PACK_AB R12, R178, R179 ;  /* 0x000000b3b20c723e */ /* 0x000fe200000010ff */
[----:B------:R2:W5:Y:S01]  /*5f90*/  LDL R185, [R1] ;  /* 0x0000000001b97983 */ /* 0x0005620000100800 */
        /* <DEDUP_REMOVED lines=34> */
[----:B---3--:R-:W-:Y:S04]  /*61c0*/  IADD3 R16, R0, 0x8000, RZ ;  /* 0x0000800000107810 */ /* 0x008fe80007ffe0ff */
[----:B------:R-:W-:Y:S01]  /*61d0*/  @P1 IADD3 R2, R16, -0x40, RZ ;  /* 0xffffffc010021810 */ /* 0x000fe20007ffe0ff */
[----:B------:R-:W-:Y:S05]  /*61e0*/  LDSM.16.MT88.4 R4, [R205+0x20000] ;  /* 0x02000000cd04783b */ /* 0x000fea0000004200 */
[----:B------:R-:W1:Y:S05]  /*61f0*/  LDSM.16.MT88.4 R8, [R0+0x8000] ;  /* 0x008000000008783b */ /* 0x000e6a0000004200 */
[----:B------:R-:W3:Y:S05]  /*6200*/  LDSM.16.MT88.4 R12, [R205+0x22000] ;  /* 0x02200000cd0c783b */ /* 0x000eea0000004200 */
[----:B------:R-:W4:Y:S05]  /*6210*/  LDSM.16.MT88.4 R16, [R2] ;  /* 0x000000000210783b */ /* 0x000f2a0000004200 */
[----:B------:R-:W2:Y:S05]  /*6220*/  LDSM.16.MT88.4 R20, [R0+0xa000] ;  /* 0x00a000000014783b */ /* 0x000eaa0000004200 */
[----:B------:R-:W2:Y:S05]  /*6230*/  LDSM.16.MT88.4 R24, [R2+0x2000] ;  /* 0x002000000218783b */ /* 0x000eaa0000004200 */
[----:B------:R-:W-:Y:S05]  /*6240*/  LDSM.16.MT88.4 R28, [R0+0x8800] ;  /* 0x00880000001c783b */ /* 0x000fea0000004200 */
[----:B------:R-:W-:Y:S05]  /*6250*/  LDSM.16.MT88.4 R32, [R205+0x22800] ;  /* 0x02280000cd20783b */ /* 0x000fea0000004200 */
[----:B------:R-:W-:Y:S01]  /*6260*/  LDSM.16.MT88.4 R164, [R2+0x800] ;  /* 0x0008000002a4783b */ /* 0x000fe20000004200 */
[-C--:B-1----:R-:W-:Y:S04]  /*6270*/  HMMA.16816.F32.BF16 R36, R4, R8.reuse, R36 ;  /* 0x000000080424723c */ /* 0x082fe80000041824 */
[----:B------:R-:W-:Y:S05]  /*6280*/  LDSM.16.MT88.4 R168, [R0+0xa800] ;  /* 0x00a8000000a8783b */ /* 0x000fea0000004200 */
[----:B------:R-:W-:Y:S01]  /*6290*/  LDSM.16.MT88.4 R172, [R2+0x2800] ;  /* 0x0028000002ac783b */ /* 0x000fe20000004200 */
[C---:B---3--:R-:W-:Y:S08]  /*62a0*/  HMMA.16816.F32.BF16 R40, R12.reuse, R8, R40 ;  /* 0x000000080c28723c */ /* 0x048ff00000041828 */
[-C--:B------:R-:W-:Y:S08]  /*62b0*/  HMMA.16816.F32.BF16 R44, R12, R10.reuse, R44 ;  /* 0x0000000a0c2c723c */ /* 0x080ff0000004182c */
[C---:B------:R-:W-:Y:S01]  /*62c0*/  HMMA.16816.F32.BF16 R48, R4.reuse, R10, R48 ;  /* 0x0000000a0430723c */ /* 0x040fe20000041830 */
[----:B------:R-:W1:Y:S07]  /*62d0*/  LDSM.16.MT88.4 R8, [R205+0x20800] ;  /* 0x02080000cd08783b */ /* 0x000e6e0000004200 */
[-C--:B----4-:R-:W-:Y:S08]  /*62e0*/  HMMA.16816.F32.BF16 R52, R4, R16.reuse, R52 ;  /* 0x000000100434723c */ /* 0x090ff00000041834 */
[C---:B------:R-:W-:Y:S08]  /*62f0*/  HMMA.16816.F32.BF16 R56, R12.reuse, R16, R56 ;  /* 0x000000100c38723c */ /* 0x040ff00000041838 */
[-C--:B------:R-:W-:Y:S08]  /*6300*/  HMMA.16816.F32.BF16 R60, R12, R18.reuse, R60 ;  /* 0x000000120c3c723c */ /* 0x080ff0000004183c */
[C---:B------:R-:W-:Y:S01]  /*6310*/  HMMA.16816.F32.BF16 R64, R4.reuse, R18, R64 ;  /* 0x000000120440723c */ /* 0x040fe20000041840 */
[----:B------:R-:W-:Y:S07]  /*6320*/  LDSM.16.MT88.4 R16, [R205+0x23000] ;  /* 0x02300000cd10783b */ /* 0x000fee0000004200 */
[-C--:B--2---:R-:W-:Y:S08]  /*6330*/  HMMA.16816.F32.BF16 R68, R4, R20.reuse, R68 ;  /* 0x000000140444723c */ /* 0x084ff00000041844 */
        /* <DEDUP_REMOVED lines=68> */
[----:B------:R-:W-:Y:S02]  /*6780*/  IMAD.MOV.U32 R5, RZ, RZ, c[0x0][0x370] ;  /* 0x0000dc00ff057624 */ /* 0x000fe400078e00ff */
[----:B------:R-:W-:Y:S02]  /*6790*/  IMAD.MOV.U32 R6, RZ, RZ, c[0x0][0x374] ;  /* 0x0000dd00ff067624 */ /* 0x000fe400078e00ff */
[----:B------:R-:W-:Y:S05]  /*67a0*/  IMAD.U32 R0, R5, -0x40, RZ ;  /* 0xffffffc005007824 */ /* 0x000fea00078e00ff */
[C---:B------:R-:W-:Y:S04]  /*67b0*/  LEA R2, P2, R0.reuse, R220, 0x1 ;  /* 0x000000dc00027211 */ /* 0x040fe800078408ff */
[----:B------:R-:W-:Y:S02]  /*67c0*/  LEA.HI.X.SX32 R0, R0, R221, 0x1, P2 ;  /* 0x000000dd00007211 */ /* 0x000fe400010f0eff */
[----:B------:R-:W-:Y:S03]  /*67d0*/  MOV R220, R2 ;  /* 0x0000000200dc7202 */ /* 0x000fe60000000f00 */
[----:B------:R-:W-:Y:S01]  /*67e0*/  IMAD.MOV.U32 R221, RZ, RZ, R0 ;  /* 0x000000ffffdd7224 */ /* 0x000fe200078e0000 */
[----:B-----5:R-:W-:Y:S02]  /*67f0*/  SHF.L.U32 R0, R185, 0x1, RZ ;  /* 0x00000001b9007819 */ /* 0x020fe400000006ff */
        /* <DEDUP_REMOVED lines=10> */
.L_x_243:
        /* <DEDUP_REMOVED lines=11> */
[----:B------:R-:W-:Y:S02]  /*6950*/  IMAD.SHL.U32 R191, R191, 0x20, RZ ;  /* 0x00000020bfbf7824 */ /* 0x000fe400078e00ff */
[----:B------:R-:W-:Y:S02]  /*6960*/  IMAD R190, R190, 0x28, RZ ;  /* 0x00000028bebe7824 */ /* 0x000fe400078e02ff */
[----:B------:R-:W3:Y:S01]  /*6970*/  LDSM.16.MT88.4 R164, [R204+0x4000] ;  /* 0x00400000cca4783b */ /* 0x000ee20000004200 */
[----:B------:R-:W-:Y:S02]  /*6980*/  IMAD.MOV.U32 R189, RZ, RZ, c[0x0][0x22c] ;  /* 0x00008b00ffbd7624 */ /* 0x000fe400078e00ff */
[----:B-1----:R-:W-:Y:S02]  /*6990*/  IMAD.MOV.U32 R0, RZ, RZ, c[0x0][0x22c] ;  /* 0x00008b00ff007624 */ /* 0x002fe400078e00ff */
[----:B------:R-:W4:Y:S01]  /*69a0*/  LDL R188, [R1+0x18] ;  /* 0x0000180001bc7983 */ /* 0x000f220000100800 */
[----:B------:R-:W-:Y:S02]  /*69b0*/  IMAD R189, R189, c[0x0][0x1c0], RZ ;  /* 0x00007000bdbd7a24 */ /* 0x000fe400078e02ff */
[----:B------:R-:W-:Y:S02]  /*69c0*/  IMAD R0, R0, c[0x0][0x1c0], RZ ;  /* 0x0000700000007a24 */ /* 0x000fe400078e02ff */
[----:B------:R-:W-:Y:S01]  /*69d0*/  LDSM.16.M88.4 R168, [R208+0x1c000] ;  /* 0x01c00000d0a8783b */ /* 0x000fe20000000200 */
[----:B------:R-:W-:Y:S02]  /*69e0*/  IMAD R189, R189, 0x38, RZ ;  /* 0x00000038bdbd7824 */ /* 0x000fe400078e02ff */
[----:B------:R-:W-:Y:S02]  /*69f0*/  IMAD.U32 R0, R0, -0x40, RZ ;  /* 0xffffffc000007824 */ /* 0x000fe400078e00ff */
[----:B------:R-:W4:Y:S03]  /*6a00*/  LDL R2, [R1+0x1c] ;  /* 0x00001c0001027983 */ /* 0x000f260000100800 */
[C---:B------:R-:W-:Y:S02]  /*6a10*/  LEA R227, P2, R0.reuse, R186, 0x2 ;  /* 0x000000ba00e37211 */ /* 0x040fe400078410ff */
[----:B------:R-:W1:Y:S02]  /*6a20*/  LDSM.16.MT88.4 R172, [R204+0x800] ;  /* 0x00080000ccac783b */ /* 0x000e640000004200 */
[----:B------:R-:W-:Y:S01]  /*6a30*/  LEA.HI.X.SX32 R226, R0, R187, 0x2, P2 ;  /* 0x000000bb00e27211 */ /* 0x000fe200010f16ff */
[----:B------:R-:W-:Y:S02]  /*6a40*/  IMAD.MOV.U32 R0, RZ, RZ, c[0x0][0x22c] ;  /* 0x00008b00ff007624 */ /* 0x000fe400078e00ff */
[----:B------:R-:W1:Y:S02]  /*6a50*/  LDSM.16.M88.4 R176, [R208+0x1d000] ;  /* 0x01d00000d0b0783b */ /* 0x000e640000000200 */
[----:B------:R-:W-:Y:S01]  /*6a60*/  IMAD R0, R0, c[0x0][0x1c0], RZ ;  /* 0x0000700000007a24 */ /* 0x000fe200078e02ff */
[-C--:B--2---:R-:W-:Y:S02]  /*6a70*/  HMMA.16816.F32.BF16 R4, R32, R16.reuse, RZ ;  /* 0x000000102004723c */ /* 0x084fe400000418ff */
[----:B------:R-:W2:Y:S01]  /*6a80*/  LDSM.16.MT88.4 R180, [R204+0x4800] ;  /* 0x00480000ccb4783b */ /* 0x000ea20000004200 */
[----:B------:R-:W-:Y:S05]  /*6a90*/  IMAD R0, R0, 0x18, RZ ;  /* 0x0000001800007824 */ /* 0x000fea00078e02ff */
        /* <DEDUP_REMOVED lines=80> */
[----:B------:R-:W-:Y:S01]  /*6fa0*/  IMAD.MOV.U32 R188, RZ, RZ, c[0x0][0x22c] ;  /* 0x00008b00ffbc7624 */ /* 0x000fe200078e00ff */
[-C--:B-1----:R-:W-:Y:S01]  /*6fb0*/  HMMA.16816.F32.BF16 R4, R172, R176.reuse, R4 ;  /* 0x000000b0ac04723c */ /* 0x082fe20000041804 */
[----:B------:R-:W-:Y:S04]  /*6fc0*/  @UP3 UIADD3 UR10, UP1, UR10, -0x100, URZ ;  /* 0xffffff000a0a3890 */ /* 0x000fe8000ff3e03f */
[----:B------:R-:W-:Y:S01]  /*6fd0*/  @P0 IADD3.X R169, R2, UR9, RZ, P3, !PT ;  /* 0x0000000902a90c10 */ /* 0x000fe20009ffe4ff */
[----:B------:R-:W-:Y:S01]  /*6fe0*/  IMAD.MOV.U32 R2, RZ, RZ, R227 ;  /* 0x000000ffff027224 */ /* 0x000fe200078e00e3 */
[----:B------:R-:W-:Y:S01]  /*6ff0*/  @UP3 UIADD3.X UR9, UR9, -0x1, URZ, UP1, !UPT ;  /* 0xffffffff09093890 */ /* 0x000fe20008ffe43f */
[----:B--2---:R-:W-:Y:S02]  /*7000*/  IMAD.MOV.U32 R3, RZ, RZ, R226 ;  /* 0x000000ffff037224 */ /* 0x004fe400078e00e2 */
[----:B------:R1:W5:Y:S02]  /*7010*/  @P0 LDG.E R242, [R168.64] ;  /* 0x00000004a8f20981 */ /* 0x000364000c1e1900 */
[----:B------:R-:W-:Y:S03]  /*7020*/  IMAD R188, R188, c[0x0][0x1c0], RZ ;  /* 0x00007000bcbc7a24 */ /* 0x000fe600078e02ff */
[----:B------:R1:W5:Y:S01]  /*7030*/  @P0 LDG.E R243, [R168.64+0x20] ;  /* 0x00002004a8f30981 */ /* 0x000362000c1e1900 */
[----:B------:R-:W-:Y:S04]  /*7040*/  IMAD.SHL.U32 R188, R188, 0x10, RZ ;  /* 0x00000010bcbc7824 */ /* 0x000fe800078e00ff */
[----:B------:R1:W5:Y:S01]  /*7050*/  @P0 LDG.E R240, [R168.64+0x80] ;  /* 0x00008004a8f00981 */ /* 0x000362000c1e1900 */
[C---:B---3--:R-:W-:Y:S04]  /*7060*/  HMMA.16816.F32.BF16 R8, R180.reuse, R176, R8 ;  /* 0x000000b0b408723c */ /* 0x048fe80000041808 */
[----:B------:R1:W5:Y:S05]  /*7070*/  @P0 LDG.E R241, [R168.64+0xa0] ;  /* 0x0000a004a8f10981 */ /* 0x00036a000c1e1900 */
[----:B------:R2:W-:Y:S03]  /*7080*/  RED.E.ADD.F32.FTZ.RN.STRONG.GPU [R2.64], R4 ;  /* 0x000000040200798e */ /* 0x0005e6000c10e784 */
[CC--:B------:R-:W-:Y:S01]  /*7090*/  LEA R176, P0, R188.reuse, R2.reuse, 0x2 ;  /* 0x00000002bcb07211 */ /* 0x0c0fe200078010ff */
[-C--:B------:R-:W-:Y:S03]  /*70a0*/  HMMA.16816.F32.BF16 R12, R180, R178.reuse, R12 ;  /* 0x000000b2b40c723c */ /* 0x080fe6000004180c */
[-C--:B------:R-:W-:Y:S05]  /*70b0*/  LEA.HI.X.SX32 R177, R188, R3.reuse, 0x2, P0 ;  /* 0x00000003bcb17211 */ /* 0x080fea00000f16ff */
[C---:B------:R-:W-:Y:S08]  /*70c0*/  HMMA.16816.F32.BF16 R16, R172.reuse, R178, R16 ;  /* 0x000000b2ac10723c */ /* 0x040ff00000041810 */
[-C--:B------:R-:W-:Y:S04]  /*70d0*/  HMMA.16816.F32.BF16 R20, R172, R164.reuse, R20 ;  /* 0x000000a4ac14723c */ /* 0x080fe80000041814 */
[CC--:B-1----:R-:W-:Y:S04]  /*70e0*/  LEA R168, P0, R191.reuse, R2.reuse, 0x2 ;  /* 0x00000002bfa87211 */ /* 0x0c2fe800078010ff */
[C---:B------:R-:W-:Y:S04]  /*70f0*/  HMMA.16816.F32.BF16 R24, R180.reuse, R164, R24 ;  /* 0x000000a4b418723c */ /* 0x040fe80000041818 */
[-C--:B------:R-:W-:Y:S03]  /*7100*/  LEA.HI.X.SX32 R169, R191, R3.reuse, 0x2, P0 ;  /* 0x00000003bfa97211 */ /* 0x080fe600000f16ff */
[CC--:B------:R-:W-:Y:S01]  /*7110*/  LEA R164, P2, R228.reuse, R2.reuse, 0x2 ;  /* 0x00000002e4a47211 */ /* 0x0c0fe200078410ff */
[-C--:B------:R-:W-:Y:S04]  /*7120*/  HMMA.16816.F32.BF16 R28, R180, R166.reuse, R28 ;  /* 0x000000a6b41c723c */ /* 0x080fe8000004181c */
[-C--:B------:R-:W-:Y:S02]  /*7130*/  LEA.HI.X.SX32 R165, R228, R3.reuse, 0x2, P2 ;  /* 0x00000003e4a57211 */ /* 0x080fe400010f16ff */
[CC--:B------:R-:W-:Y:S02]  /*7140*/  LEA R170, P2, R0.reuse, R2.reuse, 0x2 ;  /* 0x0000000200aa7211 */ /* 0x0c0fe400078410ff */
[----:B------:R-:W-:Y:S01]  /*7150*/  HMMA.16816.F32.BF16 R32, R172, R166, R32 ;  /* 0x000000a6ac20723c */ /* 0x000fe20000041820 */
[----:B------:R1:W-:Y:S03]  /*7160*/  RED.E.ADD.F32.FTZ.RN.STRONG.GPU [R164.64], R5 ;  /* 0x00000005a400798e */ /* 0x0003e6000c10e784 */
[-C--:B------:R-:W-:Y:S01]  /*7170*/  LEA.HI.X.SX32 R171, R0, R3.reuse, 0x2, P2 ;  /* 0x0000000300ab7211 */ /* 0x080fe200010f16ff */
[----:B------:R-:W-:Y:S01]  /*7180*/  IMAD.MOV.U32 R0, RZ, RZ, c[0x0][0x22c] ;  /* 0x00008b00ff007624 */ /* 0x000fe200078e00ff */
[----:B------:R3:W-:Y:S01]  /*7190*/  RED.E.ADD.F32.FTZ.RN.STRONG.GPU [R176.64], R6 ;  /* 0x00000006b000798e */ /* 0x0007e2000c10e784 */
[-C--:B------:R-:W-:Y:S02]  /*71a0*/  LEA R166, P3, R190, R2.reuse, 0x2 ;  /* 0x00000002bea67211 */ /* 0x080fe400078610ff */
[----:B------:R-:W-:Y:S02]  /*71b0*/  IMAD R0, R0, c[0x0][0x1c0], RZ ;  /* 0x0000700000007a24 */ /* 0x000fe400078e02ff */
[----:B------:R4:W-:Y:S01]  /*71c0*/  RED.E.ADD.F32.FTZ.RN.STRONG.GPU [R170.64], R7 ;  /* 0x00000007aa00798e */ /* 0x0009e2000c10e784 */
[-C--:B------:R-:W-:Y:S01]  /*71d0*/  LEA.HI.X.SX32 R167, R190, R3.reuse, 0x2, P3 ;  /* 0x00000003bea77211 */ /* 0x080fe200018f16ff */
[----:B------:R-:W-:Y:S03]  /*71e0*/  IMAD R0, R0, 0x30, RZ ;  /* 0x0000003000007824 */ /* 0x000fe600078e02ff */
[----:B------:R4:W-:Y:S02]  /*71f0*/  RED.E.ADD.F32.FTZ.RN.STRONG.GPU [R168.64], R8 ;  /* 0x00000008a800798e */ /* 0x0009e4000c10e784 */
[CC--:B--2---:R-:W-:Y:S03]  /*7200*/  LEA R4, P2, R0.reuse, R2.reuse, 0x2 ;  /* 0x0000000200047211 */ /* 0x0c4fe600078410ff */
[----:B------:R2:W-:Y:S05]  /*7210*/  RED.E.ADD.F32.FTZ.RN.STRONG.GPU [R166.64], R9 ;  /* 0x00000009a600798e */ /* 0x0005ea000c10e784 */
[----:B------:R-:W-:Y:S01]  /*7220*/  LDSM.16.MT88.4 R168, [R206+0x2800] ;  /* 0x00280000cea8783b */ /* 0x000fe20000004200 */
[-C--:B-1----:R-:W-:Y:S01]  /*7230*/  LEA.HI.X.SX32 R5, R0, R3.reuse, 0x2, P2 ;  /* 0x0000000300057211 */ /* 0x082fe200010f16ff */
[----:B------:R-:W-:Y:S04]  /*7240*/  IMAD.MOV.U32 R0, RZ, RZ, c[0x0][0x22c] ;  /* 0x00008b00ff007624 */ /* 0x000fe800078e00ff */
[----:B------:R1:W-:Y:S01]  /*7250*/  RED.E.ADD.F32.FTZ.RN.STRONG.GPU [R4.64], R10 ;  /* 0x0000000a0400798e */ /* 0x0003e2000c10e784 */
[CC--:B---3--:R-:W-:Y:S01]  /*7260*/  LEA R6, P0, R189.reuse, R2.reuse, 0x2 ;  /* 0x00000002bd067211 */ /* 0x0c8fe200078010ff */
[----:B------:R-:W-:Y:S03]  /*7270*/  IMAD R0, R0, c[0x0][0x1c0], RZ ;  /* 0x0000700000007a24 */ /* 0x000fe600078e02ff */
[-C--:B----4-:R-:W-:Y:S01]  /*7280*/  LEA.HI.X.SX32 R7, R189, R3.reuse, 0x2, P0 ;  /* 0x00000003bd077211 */ /* 0x090fe200000f16ff */
[----:B------:R-:W-:Y:S04]  /*7290*/  IMAD.SHL.U32 R0, R0, 0x10, RZ ;  /* 0x0000001000007824 */ /* 0x000fe800078e00ff */
[----:B------:R3:W-:Y:S01]  /*72a0*/  RED.E.ADD.F32.FTZ.RN.STRONG.GPU [R6.64], R11 ;  /* 0x0000000b0600798e */ /* 0x0007e2000c10e784 */
[C---:B------:R-:W-:Y:S02]  /*72b0*/  IADD3 R179, R0.reuse, 0x20, RZ ;  /* 0x0000002000b37810 */ /* 0x040fe40007ffe0ff */
[C---:B------:R-:W-:Y:S02]  /*72c0*/  IADD3 R178, R0.reuse, 0x20, RZ ;  /* 0x0000002000b27810 */ /* 0x040fe40007ffe0ff */
[----:B------:R4:W-:Y:S01]  /*72d0*/  RED.E.ADD.F32.FTZ.RN.STRONG.GPU [R2.64+0x80], R16 ;  /* 0x000080100200798e */ /* 0x0009e2000c10e784 */
[----:B------:R-:W-:Y:S02]  /*72e0*/  IADD3 R0, R0, 0x20, RZ ;  /* 0x0000002000007810 */ /* 0x000fe40007ffe0ff */
[C---:B------:R-:W-:Y:S01]  /*72f0*/  IMAD.IADD R178, R228.reuse, 0x1, R178 ;  /* 0x00000001e4b27824 */ /* 0x040fe200078e02b2 */
[CC--:B------:R-:W-:Y:S01]  /*7300*/  LEA R8, P3, R249.reuse, R2.reuse, 0x2 ;  /* 0x00000002f9087211 */ /* 0x0c0fe200078610ff */
[----:B------:R4:W-:Y:S01]  /*7310*/  RED.E.ADD.F32.FTZ.RN.STRONG.GPU [R164.64+0x80], R17 ;  /* 0x00008011a400798e */ /* 0x0009e2000c10e784 */
[C---:B------:R-:W-:Y:S02]  /*7320*/  IMAD.IADD R0, R228.reuse, 0x1, R0 ;  /* 0x00000001e4007824 */ /* 0x040fe400078e0200 */
[-C--:B--2---:R-:W-:Y:S02]  /*7330*/  LEA.HI.X.SX32 R9, R249, R3.reuse, 0x2, P3 ;  /* 0x00000003f9097211 */ /* 0x084fe400018f16ff */
[----:B------:R-:W-:Y:S01]  /*7340*/  IMAD.IADD R0, R228, 0x1, R0 ;  /* 0x00000001e4007824 */ /* 0x000fe200078e0200 */
[CC--:B-1----:R-:W-:Y:S04]  /*7350*/  LEA R4, P0, R179.reuse, R2.reuse, 0x2 ;  /* 0x00000002b3047211 */ /* 0x0c2fe800078010ff */
[-C--:B------:R-:W-:Y:S02]  /*7360*/  LEA.HI.X.SX32 R5, R179, R3.reuse, 0x2, P0 ;  /* 0x00000003b3057211 */ /* 0x080fe400000f16ff */
[-C--:B------:R-:W-:Y:S03]  /*7370*/  LEA R10, P0, R0, R2.reuse, 0x2 ;  /* 0x00000002000a7211 */ /* 0x080fe600078010ff */
[----:B------:R1:W-:Y:S01]  /*7380*/  RED.E.ADD.F32.FTZ.RN.STRONG.GPU [R4.64], R18 ;  /* 0x000000120400798e */ /* 0x0003e2000c10e784 */
[-C--:B---3--:R-:W-:Y:S02]  /*7390*/  LEA R6, P2, R178, R2.reuse, 0x2 ;  /* 0x00000002b2067211 */ /* 0x088fe400078410ff */
[-C--:B------:R-:W-:Y:S01]  /*73a0*/  LEA.HI.X.SX32 R11, R0, R3.reuse, 0x2, P0 ;  /* 0x00000003000b7211 */ /* 0x080fe200000f16ff */
[----:B------:R-:W-:Y:S01]  /*73b0*/  IMAD.MOV.U32 R0, RZ, RZ, c[0x0][0x22c] ;  /* 0x00008b00ff007624 */ /* 0x000fe200078e00ff */
[-C--:B------:R-:W-:Y:S02]  /*73c0*/  LEA.HI.X.SX32 R7, R178, R3.reuse, 0x2, P2 ;  /* 0x00000003b2077211 */ /* 0x080fe400010f16ff */
[----:B----4-:R-:W-:Y:S01]  /*73d0*/  IADD3 R16, R188, 0x60, RZ ;  /* 0x00000060bc107810 */ /* 0x010fe20007ffe0ff */
[----:B------:R-:W-:Y:S02]  /*73e0*/  IMAD R0, R0, c[0x0][0x1c0], RZ ;  /* 0x0000700000007a24 */ /* 0x000fe400078e02ff */
[----:B------:R2:W-:Y:S01]  /*73f0*/  RED.E.ADD.F32.FTZ.RN.STRONG.GPU [R6.64], R19 ;  /* 0x000000130600798e */ /* 0x0005e2000c10e784 */
[----:B------:R-:W-:Y:S01]  /*7400*/  IADD3 R17, R188, 0x60, RZ ;  /* 0x00000060bc117810 */ /* 0x000fe20007ffe0ff */
[----:B------:R-:W-:Y:S02]  /*7410*/  IMAD.SHL.U32 R0, R0, 0x10, RZ ;  /* 0x0000001000007824 */ /* 0x000fe400078e00ff */
[----:B------:R-:W-:Y:S01]  /*7420*/  IMAD.IADD R16, R228, 0x1, R16 ;  /* 0x00000001e4107824 */ /* 0x000fe200078e0210 */
[----:B------:R3:W-:Y:S02]  /*7430*/  RED.E.ADD.F32.FTZ.RN.STRONG.GPU [R10.64], R12 ;  /* 0x0000000c0a00798e */ /* 0x0007e4000c10e784 */
[C---:B------:R-:W-:Y:S02]  /*7440*/  IADD3 R173, R0.reuse, 0x40, RZ ;  /* 0x0000004000ad7810 */ /* 0x040fe40007ffe0ff */
[C---:B------:R-:W-:Y:S01]  /*7450*/  IADD3 R172, R0.reuse, 0x40, RZ ;  /* 0x0000004000ac7810 */ /* 0x040fe20007ffe0ff */
[----:B------:R4:W-:Y:S01]  /*7460*/  RED.E.ADD.F32.FTZ.RN.STRONG.GPU [R8.64], R13 ;  /* 0x0000000d0800798e */ /* 0x0009e2000c10e784 */
[----:B------:R-:W-:Y:S03]  /*7470*/  IADD3 R0, R0, 0x40, RZ ;  /* 0x0000004000007810 */ /* 0x000fe60007ffe0ff */
[C---:B------:R-:W-:Y:S02]  /*7480*/  IMAD.IADD R172, R228.reuse, 0x1, R172 ;  /* 0x00000001e4ac7824 */ /* 0x040fe400078e02ac */
[----:B------:R-:W-:Y:S01]  /*7490*/  IMAD.IADD R0, R228, 0x1, R0 ;  /* 0x00000001e4007824 */ /* 0x000fe200078e0200 */
[-C--:B-1----:R-:W-:Y:S03]  /*74a0*/  LEA R4, P2, R248, R2.reuse, 0x2 ;  /* 0x00000002f8047211 */ /* 0x082fe600078410ff */
[----:B------:R-:W-:Y:S01]  /*74b0*/  IMAD.IADD R0, R228, 0x1, R0 ;  /* 0x00000001e4007824 */ /* 0x000fe200078e0200 */
[-C--:B------:R-:W-:Y:S05]  /*74c0*/  LEA.HI.X.SX32 R5, R248, R3.reuse, 0x2, P2 ;  /* 0x00000003f8057211 */ /* 0x080fea00010f16ff */
[----:B------:R1:W-:Y:S01]  /*74d0*/  RED.E.ADD.F32.FTZ.RN.STRONG.GPU [R4.64], R14 ;  /* 0x0000000e0400798e */ /* 0x0003e2000c10e784 */
[CC--:B--2---:R-:W-:Y:S04]  /*74e0*/  LEA R6, P0, R252.reuse, R2.reuse, 0x2 ;  /* 0x00000002fc067211 */ /* 0x0c4fe800078010ff */
[-C--:B------:R-:W-:Y:S02]  /*74f0*/  LEA.HI.X.SX32 R7, R252, R3.reuse, 0x2, P0 ;  /* 0x00000003fc077211 */ /* 0x080fe400000f16ff */
[CC--:B---3--:R-:W-:Y:S03]  /*7500*/  LEA R12, P2, R172.reuse, R2.reuse, 0x2 ;  /* 0x00000002ac0c7211 */ /* 0x0c8fe600078410ff */
[----:B------:R2:W-:Y:S01]  /*7510*/  RED.E.ADD.F32.FTZ.RN.STRONG.GPU [R6.64], R15 ;  /* 0x0000000f0600798e */ /* 0x0005e2000c10e784 */
[-C--:B----4-:R-:W-:Y:S02]  /*7520*/  LEA.HI.X.SX32 R13, R172, R3.reuse, 0x2, P2 ;  /* 0x00000003ac0d7211 */ /* 0x090fe400010f16ff */
[CC--:B------:R-:W-:Y:S02]  /*7530*/  LEA R8, P3, R247.reuse, R2.reuse, 0x2 ;  /* 0x00000002f7087211 */ /* 0x0c0fe400078610ff */
[----:B------:R-:W-:Y:S02]  /*7540*/  RED.E.ADD.F32.FTZ.RN.STRONG.GPU [R2.64+0x100], R20 ;  /* 0x000100140200798e */ /* 0x000fe4000c10e784 */
[-C--:B------:R-:W-:Y:S03]  /*7550*/  LEA.HI.X.SX32 R9, R247, R3.reuse, 0x2, P3 ;  /* 0x00000003f7097211 */ /* 0x080fe600018f16ff */
[----:B------:R-:W-:Y:S01]  /*7560*/  RED.E.ADD.F32.FTZ.RN.STRONG.GPU [R164.64+0x100], R21 ;  /* 0x00010015a400798e */ /* 0x000fe2000c10e784 */
[-C--:B-1----:R-:W-:Y:S02]  /*7570*/  LEA R4, P0, R173, R2.reuse, 0x2 ;  /* 0x00000002ad047211 */ /* 0x082fe400078010ff */
[-C--:B------:R-:W-:Y:S02]  /*7580*/  LEA R14, P6, R17, R2.reuse, 0x2 ;  /* 0x00000002110e7211 */ /* 0x080fe400078c10ff */
[-C--:B------:R-:W-:Y:S02]  /*7590*/  LEA.HI.X.SX32 R5, R173, R3.reuse, 0x2, P0 ;  /* 0x00000003ad057211 */ /* 0x080fe400000f16ff */
[CC--:B------:R-:W-:Y:S03]  /*75a0*/  LEA R10, P0, R0.reuse, R2.reuse, 0x2 ;  /* 0x00000002000a7211 */ /* 0x0c0fe600078010ff */
[----:B------:R1:W-:Y:S01]  /*75b0*/  RED.E.ADD.F32.FTZ.RN.STRONG.GPU [R4.64], R22 ;  /* 0x000000160400798e */ /* 0x0003e2000c10e784 */
[-C--:B------:R-:W-:Y:S02]  /*75c0*/  LEA.HI.X.SX32 R11, R0, R3.reuse, 0x2, P0 ;  /* 0x00000003000b7211 */ /* 0x080fe400000f16ff */
[-C--:B--2---:R-:W-:Y:S02]  /*75d0*/  LEA R6, P2, R246, R2.reuse, 0x2 ;  /* 0x00000002f6067211 */ /* 0x084fe400078410ff */
[----:B------:R2:W-:Y:S01]  /*75e0*/  RED.E.ADD.F32.FTZ.RN.STRONG.GPU [R12.64], R23 ;  /* 0x000000170c00798e */ /* 0x0005e2000c10e784 */
[----:B------:R-:W-:Y:S02]  /*75f0*/  IADD3 R0, R188, 0x60, RZ ;  /* 0x00000060bc007810 */ /* 0x000fe40007ffe0ff */
[-C--:B------:R-:W-:Y:S02]  /*7600*/  LEA.HI.X.SX32 R7, R246, R3.reuse, 0x2, P2 ;  /* 0x00000003f6077211 */ /* 0x080fe400010f16ff */
[----:B------:R3:W-:Y:S01]  /*7610*/  RED.E.ADD.F32.FTZ.RN.STRONG.GPU [R10.64], R24 ;  /* 0x000000180a00798e */ /* 0x0007e2000c10e784 */
[C---:B------:R-:W-:Y:S01]  /*7620*/  IMAD.IADD R0, R228.reuse, 0x1, R0 ;  /* 0x00000001e4007824 */ /* 0x040fe200078e0200 */
[-C--:B------:R-:W-:Y:S03]  /*7630*/  LEA.HI.X.SX32 R15, R17, R3.reuse, 0x2, P6 ;  /* 0x00000003110f7211 */ /* 0x080fe600030f16ff */
[----:B------:R4:W-:Y:S01]  /*7640*/  RED.E.ADD.F32.FTZ.RN.STRONG.GPU [R8.64], R25 ;  /* 0x000000190800798e */ /* 0x0009e2000c10e784 */
[----:B------:R-:W-:Y:S04]  /*7650*/  IMAD.IADD R0, R228, 0x1, R0 ;  /* 0x00000001e4007824 */ /* 0x000fe800078e0200 */
[----:B------:R4:W-:Y:S05]  /*7660*/  RED.E.ADD.F32.FTZ.RN.STRONG.GPU [R6.64], R26 ;  /* 0x0000001a0600798e */ /* 0x0009ea000c10e784 */
[----:B------:R-:W-:Y:S01]  /*7670*/  LDSM.16.MT88.4 R20, [R206+0x2000] ;  /* 0x00200000ce14783b */ /* 0x000fe20000004200 */
[CC--:B-1----:R-:W-:Y:S04]  /*7680*/  LEA R4, P0, R251.reuse, R2.reuse, 0x2 ;  /* 0x00000002fb047211 */ /* 0x0c2fe800078010ff */
[-C--:B------:R-:W-:Y:S02]  /*7690*/  LEA.HI.X.SX32 R5, R251, R3.reuse, 0x2, P0 ;  /* 0x00000003fb057211 */ /* 0x080fe400000f16ff */
[CC--:B--2---:R-:W-:Y:S03]  /*76a0*/  LEA R12, P5, R16.reuse, R2.reuse, 0x2 ;  /* 0x00000002100c7211 */ /* 0x0c4fe600078a10ff */
[----:B------:R1:W-:Y:S01]  /*76b0*/  RED.E.ADD.F32.FTZ.RN.STRONG.GPU [R4.64], R27 ;  /* 0x0000001b0400798e */ /* 0x0003e2000c10e784 */
[-C--:B------:R-:W-:Y:S02]  /*76c0*/  LEA.HI.X.SX32 R13, R16, R3.reuse, 0x2, P5 ;  /* 0x00000003100d7211 */ /* 0x080fe400028f16ff */
[CC--:B---3--:R-:W-:Y:S02]  /*76d0*/  LEA R10, P4, R0.reuse, R2.reuse, 0x2 ;  /* 0x00000002000a7211 */ /* 0x0c8fe400078810ff */
[----:B------:R-:W-:Y:S01]  /*76e0*/  RED.E.ADD.F32.FTZ.RN.STRONG.GPU [R2.64+0x180], R32 ;  /* 0x000180200200798e */ /* 0x000fe2000c10e784 */
[CC--:B----4-:R-:W-:Y:S02]  /*76f0*/  LEA R8, P3, R245.reuse, R2.reuse, 0x2 ;  /* 0x00000002f5087211 */ /* 0x0d0fe400078610ff */
[-C--:B------:R-:W-:Y:S01]  /*7700*/  LEA.HI.X.SX32 R11, R0, R3.reuse, 0x2, P4 ;  /* 0x00000003000b7211 */ /* 0x080fe200020f16ff */
[----:B------:R-:W-:Y:S01]  /*7710*/  IMAD.IADD R0, R196, 0x1, R206 ;  /* 0x00000001c4007824 */ /* 0x000fe200078e02ce */
[----:B------:R-:W-:Y:S01]  /*7720*/  RED.E.ADD.F32.FTZ.RN.STRONG.GPU [R164.64+0x180], R33 ;  /* 0x00018021a400798e */ /* 0x000fe2000c10e784 */
[-C--:B------:R-:W-:Y:S02]  /*7730*/  LEA.HI.X.SX32 R9, R245, R3.reuse, 0x2, P3 ;  /* 0x00000003f5097211 */ /* 0x080fe400018f16ff */
[CC--:B------:R-:W-:Y:S02]  /*7740*/  LEA R6, P2, R244.reuse, R2.reuse, 0x2 ;  /* 0x00000002f4067211 */ /* 0x0c0fe400078410ff */
[----:B------:R-:W-:Y:S02]  /*7750*/  RED.E.ADD.F32.FTZ.RN.STRONG.GPU [R14.64], R34 ;  /* 0x000000220e00798e */ /* 0x000fe4000c10e784 */
[-C--:B------:R-:W-:Y:S02]  /*7760*/  LEA.HI.X.SX32 R7, R244, R3.reuse, 0x2, P2 ;  /* 0x00000003f4077211 */ /* 0x080fe400010f16ff */
[----:B------:R-:W-:Y:S01]  /*7770*/  PLOP3.LUT P2, PT, PT, PT, UP0, 0x80, 0x0 ;  /* 0x000000000000781c */ /* 0x000fe20003f4f008 */
[----:B------:R-:W-:Y:S01]  /*7780*/  RED.E.ADD.F32.FTZ.RN.STRONG.GPU [R12.64], R35 ;  /* 0x000000230c00798e */ /* 0x000fe2000c10e784 */
[----:B------:R-:W-:Y:S04]  /*7790*/  @UP3 UIADD3 UR12, UP0, UR12, -0x100, URZ ;  /* 0xffffff000c0c3890 */ /* 0x000fe8000ff1e03f */
[----:B------:R-:W-:Y:S01]  /*77a0*/  RED.E.ADD.F32.FTZ.RN.STRONG.GPU [R10.64], R28 ;  /* 0x0000001c0a00798e */ /* 0x000fe2000c10e784 */
[----:B------:R-:W-:Y:S01]  /*77b0*/  @UP3 UIADD3.X UR11, UR11, -0x1, URZ, UP0, !UPT ;  /* 0xffffffff0b0b3890 */ /* 0x000fe200087fe43f */
[C---:B-1----:R-:W-:Y:S03]  /*77c0*/  LEA R4, P0, R250.reuse, R2, 0x2 ;  /* 0x00000002fa047211 */ /* 0x042fe600078010ff */
[----:B------:R-:W-:Y:S01]  /*77d0*/  RED.E.ADD.F32.FTZ.RN.STRONG.GPU [R8.64], R29 ;  /* 0x0000001d0800798e */ /* 0x000fe2000c10e784 */
[----:B------:R-:W-:Y:S02]  /*77e0*/  LEA.HI.X.SX32 R5, R250, R3, 0x2, P0 ;  /* 0x00000003fa057211 */ /* 0x000fe400000f16ff */
[----:B------:R-:W-:Y:S02]  /*77f0*/  PLOP3.LUT P0, PT, PT, PT, UP2, 0x80, 0x0 ;  /* 0x000000000000781c */ /* 0x000fe40003f0f028 */
[----:B------:R-:W-:Y:S05]  /*7800*/  RED.E.ADD.F32.FTZ.RN.STRONG.GPU [R6.64], R30 ;  /* 0x0000001e0600798e */ /* 0x000fea000c10e784 */
[----:B------:R-:W-:Y:S05]  /*7810*/  LDSM.16.MT88.4 R8, [R206] ;  /* 0x00000000ce08783b */ /* 0x000fea0000004200 */
[----:B------:R-:W-:Y:S05]  /*7820*/  RED.E.ADD.F32.FTZ.RN.STRONG.GPU [R4.64], R31 ;  /* 0x0000001f0400798e */ /* 0x000fea000c10e784 */
[----:B------:R-:W1:Y:S05]  /*7830*/  LDSM.16.MT88.4 R4, [R205+0x1c000] ;  /* 0x01c00000cd04783b */ /* 0x000e6a0000004200 */
[----:B------:R-:W2:Y:S05]  /*7840*/  LDSM.16.MT88.4 R12, [R205+0x1e000] ;  /* 0x01e00000cd0c783b */ /* 0x000eaa0000004200 */
[----:B------:R-:W3:Y:S05]  /*7850*/  LDSM.16.MT88.4 R16, [R0] ;  /* 0x000000000010783b */ /* 0x000eea0000004200 */
[----:B------:R-:W4:Y:S05]  /*7860*/  LDSM.16.MT88.4 R24, [R0+0x2000] ;  /* 0x002000000018783b */ /* 0x000f2a0000004200 */
[----:B------:R-:W-:Y:S05]  /*7870*/  LDSM.16.MT88.4 R28, [R206+0x800] ;  /* 0x00080000ce1c783b */ /* 0x000fea0000004200 */
[----:B------:R-:W-:Y:S05]  /*7880*/  LDSM.16.MT88.4 R32, [R205+0x1e800] ;  /* 0x01e80000cd20783b */ /* 0x000fea0000004200 */
[----:B------:R-:W-:Y:S05]  /*7890*/  LDSM.16.MT88.4 R164, [R0+0x800] ;  /* 0x0008000000a4783b */ /* 0x000fea0000004200 */
[----:B------:R-:W-:Y:S01]  /*78a0*/  LDSM.16.MT88.4 R172, [R0+0x2800] ;  /* 0x0028000000ac783b */ /* 0x000fe20000004200 */
[-C--:B-1----:R-:W-:Y:S08]  /*78b0*/  HMMA.16816.F32.BF16 R100, R4, R8.reuse, R100 ;  /* 0x000000080464723c */ /* 0x082ff00000041864 */
        /* <DEDUP_REMOVED lines=14> */
[-C--:B----4-:R-:W-:Y:S08]  /*79a0*/  HMMA.16816.F32.BF16 R148, R4, R24.reuse, R148 ;  /* 0x000000180494723c */ /* 0x090ff00000041894 */
        /* <DEDUP_REMOVED lines=284> */
.L_x_245:
        /* <DEDUP_REMOVED lines=18> */
.L_x_246:
[----:B-1----:R-:W2:Y:S01]  /*8c90*/  LDL.64 R2, [R1+0x30] ;  /* 0x0000300001027983 */ /* 0x002ea20000100a00 */
[----:B-----5:R-:W-:Y:S01]  /*8ca0*/  IMAD.SHL.U32 R4, R185, 0x2, RZ ;  /* 0x00000002b9047824 */ /* 0x020fe200078e00ff */
[----:B------:R-:W-:Y:S01]  /*8cb0*/  USHF.L.U32 UR6, UR18, 0x7, URZ ;  /* 0x0000000712067899 */ /* 0x000fe2000800063f */
[----:B------:R-:W-:Y:S01]  /*8cc0*/  BSSY B0, `(.L_x_247) ;  /* 0x0000035000007945 */ /* 0x000fe20003800000 */
[----:B------:R-:W-:Y:S02]  /*8cd0*/  BAR.SYNC.DEFER_BLOCKING 0x0 ;  /* 0x0000000000007b1d */ /* 0x000fe40000010000 */
[----:B------:R-:W-:Y:S02]  /*8ce0*/  USHF.R.S32.HI UR10, URZ, 0x1f, UR6 ;  /* 0x0000001f3f0a7899 */ /* 0x000fe40008011406 */
[----:B------:R-:W-:-:S02]  /*8cf0*/  IMAD.U32 R11, RZ, RZ, UR6 ;  /* 0x00000006ff0b7e24 */ /* 0x000fc4000f8e00ff */
[----:B------:R-:W1:Y:S01]  /*8d00*/  S2R R6, SR_TID.X ;  /* 0x0000000000067919 */ /* 0x000e620000002100 */
[----:B------:R-:W-:Y:S02]  /*8d10*/  ULDC.64 UR8, c[0x0][0x3a0] ;  /* 0x0000e80000087ab9 */ /* 0x000fe40000000a00 */
[----:B------:R-:W-:-:S04]  /*8d20*/  UIMAD UR7, UR10, UR8, URZ ;  /* 0x000000080a0772a4 */ /* 0x000fc8000f8e023f */
[----:B------:R-:W-:-:S03]  /*8d30*/  UIMAD UR7, UR6, UR9, UR7 ;  /* 0x00000009060772a4 */ /* 0x000fc6000f8e0207 */
[----:B------:R-:W-:Y:S02]  /*8d40*/  ULDC.64 UR8, c[0x0][0x3b8] ;  /* 0x0000ee0000087ab9 */ /* 0x000fe40000000a00 */
[----:B------:R-:W-:Y:S01]  /*8d50*/  UIMAD UR8, UR57, UR8, URZ ;  /* 0x00000008390872a4 */ /* 0x000fe2000f8e023f */
[----:B------:R-:W-:Y:S01]  /*8d60*/  IMAD.U32 R5, RZ, RZ, UR7 ;  /* 0x00000007ff057e24 */ /* 0x000fe2000f8e00ff */
[----:B------:R-:W-:Y:S02]  /*8d70*/  UIMAD UR7, UR18, -0x80, UR14 ;  /* 0xffffff80120778a4 */ /* 0x000fe4000f8e020e */
[----:B------:R-:W-:Y:S01]  /*8d80*/  UIMAD UR8, UR36, UR9, UR8 ;  /* 0x00000009240872a4 */ /* 0x000fe2000f8e0208 */
[----:B------:R3:W4:Y:S04]  /*8d90*/  LDS.128 R24, [R4+0xd000] ;  /* 0x00d0000004187984 */ /* 0x0007280000000c00 */
[----:B------:R3:W2:Y:S01]  /*8da0*/  LDS.128 R32, [R4+0xe000] ;  /* 0x00e0000004207984 */ /* 0x0006a20000000c00 */
[----:B-1----:R-:W-:-:S03]  /*8db0*/  SHF.R.S32.HI R0, RZ, 0x1f, R6 ;  /* 0x0000001fff007819 */ /* 0x002fc60000011406 */
[----:B------:R3:W1:Y:S01]  /*8dc0*/  LDS.128 R40, [R4+0xf000] ;  /* 0x00f0000004287984 */ /* 0x0006620000000c00 */
[----:B------:R-:W-:-:S03]  /*8dd0*/  LEA.HI R0, R0, R6, RZ, 0x3 ;  /* 0x0000000600007211 */ /* 0x000fc600078f18ff */
[----:B------:R3:W1:Y:S01]  /*8de0*/  LDS.128 R20, [R4+0x11000] ;  /* 0x0110000004147984 */ /* 0x0006620000000c00 */
[----:B------:R-:W-:-:S03]  /*8df0*/  SHF.R.S32.HI R0, RZ, 0x3, R0 ;  /* 0x00000003ff007819 */ /* 0x000fc60000011400 */
[----:B------:R3:W1:Y:S01]  /*8e00*/  LDS.128 R28, [R4+0x12000] ;  /* 0x01200000041c7984 */ /* 0x0006620000000c00 */
[----:B------:R-:W-:-:S03]  /*8e10*/  ISETP.GE.AND P4, PT, R0, UR7, PT ;  /* 0x0000000700007c0c */ /* 0x000fc6000bf86270 */
        /* <DEDUP_REMOVED lines=10> */
[--C-:B--2---:R-:W-:Y:S01]  /*8ec0*/  SHF.R.S32.HI R9, RZ, 0x1f, R2.reuse ;  /* 0x0000001fff097819 */ /* 0x104fe20000011402 */
[----:B------:R-:W-:-:S04]  /*8ed0*/  IMAD.MOV.U32 R8, RZ, RZ, R2 ;  /* 0x000000ffff087224 */ /* 0x000fc800078e0002 */
[----:B------:R-:W-:-:S05]  /*8ee0*/  IMAD.WIDE.U32 R2, R11, c[0x0][0x3a0], R8 ;  /* 0x0000e8000b027a25 */ /* 0x000fca00078e0008 */
[----:B------:R-:W-:-:S04]  /*8ef0*/  IADD3 R2, P0, R2, UR13, RZ ;  /* 0x0000000d02027c10 */ /* 0x000fc8000ff1e0ff */
[----:B------:R-:W-:Y:S01]  /*8f00*/  IADD3.X R3, R3, UR15, R5, P0, !PT ;  /* 0x0000000f03037c10 */ /* 0x000fe200087fe405 */
[----:B------:R-:W-:-:S04]  /*8f10*/  IMAD.U32 R5, RZ, RZ, UR36 ;  /* 0x00000024ff057e24 */ /* 0x000fc8000f8e00ff */
[----:B------:R-:W-:-:S05]  /*8f20*/  IMAD.WIDE.U32 R2, R5, c[0x0][0x3b8], R2 ;  /* 0x0000ee0005027a25 */ /* 0x000fca00078e0002 */
[----:B------:R-:W-:Y:S01]  /*8f30*/  IADD3 R10, R3, UR8, RZ ;  /* 0x00000008030a7c10 */ /* 0x000fe2000fffe0ff */
[----:B------:R-:W-:Y:S05]  /*8f40*/  @P4 BRA `(.L_x_248) ;  /* 0x000000c000004947 */ /* 0x000fea0003800000 */
[----:B-1-34-:R-:W1:Y:S01]  /*8f50*/  LDS.128 R16, [R4+0xc000] ;  /* 0x00c0000004107984 */ /* 0x01ae620000000c00 */
[----:B------:R-:W-:Y:S01]  /*8f60*/  MOV R5, R10 ;  /* 0x0000000a00057202 */ /* 0x000fe20000000f00 */
[----:B------:R-:W-:Y:S02]  /*8f70*/  IMAD R6, R76, c[0x0][0x3a0], RZ ;  /* 0x0000e8004c067a24 */ /* 0x000fe400078e02ff */
[----:B------:R2:W3:Y:S02]  /*8f80*/  LDS.128 R12, [R4+0x10000] ;  /* 0x01000000040c7984 */ /* 0x0004e40000000c00 */
[----:B------:R-:W-:Y:S01]  /*8f90*/  IMAD R6, R0, c[0x0][0x3a4], R6 ;  /* 0x0000e90000067a24 */ /* 0x000fe200078e0206 */
[----:B--2---:R-:W-:-:S05]  /*8fa0*/  MOV R4, R2 ;  /* 0x0000000200047202 */ /* 0x004fca0000000f00 */
[----:B------:R-:W-:-:S05]  /*8fb0*/  IMAD.WIDE.U32 R4, R0, c[0x0][0x3a0], R4 ;  /* 0x0000e80000047a25 */ /* 0x000fca00078e0004 */
[----:B------:R-:W-:Y:S02]  /*8fc0*/  IADD3 R5, R6, R5, RZ ;  /* 0x0000000506057210 */ /* 0x000fe40007ffe0ff */
[----:B------:R-:W-:-:S04]  /*8fd0*/  LEA R6, P0, R4, c[0x0][0x340], 0x1 ;  /* 0x0000d00004067a11 */ /* 0x000fc800078008ff */
[----:B------:R-:W-:-:S05]  /*8fe0*/  LEA.HI.X R7, R4, c[0x0][0x344], R5, 0x1, P0 ;  /* 0x0000d10004077a11 */ /* 0x000fca00000f0c05 */
[----:B-1----:R1:W-:Y:S04]  /*8ff0*/  STG.E.128 [R6.64], R16 ;  /* 0x0000001006007986 */ /* 0x0023e8000c101d04 */
[----:B---3--:R1:W-:Y:S02]  /*9000*/  STG.E.128 [R6.64+0x80], R12 ;  /* 0x0000800c06007986 */ /* 0x0083e4000c101d04 */
.L_x_248:
[----:B-1-34-:R-:W-:Y:S05]  /*9010*/  BSYNC B0 ;  /* 0x0000000000007941 */ /* 0x01afea0003800000 */
.L_x_247:
[----:B------:R-:W-:Y:S01]  /*9020*/  IADD3 R4, R0, 0x20, RZ ;  /* 0x0000002000047810 */ /* 0x000fe20007ffe0ff */
[----:B------:R-:W-:Y:S03]  /*9030*/  BSSY B0, `(.L_x_249) ;  /* 0x000000f000007945 */ /* 0x000fe60003800000 */
[----:B------:R-:W-:-:S13]  /*9040*/  ISETP.GE.AND P3, PT, R4, UR7, PT ;  /* 0x0000000704007c0c */ /* 0x000fda000bf66270 */
[----:B------:R-:W-:Y:S05]  /*9050*/  @P3 BRA `(.L_x_250) ;  /* 0x000000c000003947 */ /* 0x000fea0003800000 */
[----:B------:R-:W-:Y:S02]  /*9060*/  IADD3 R6, P0, R0, 0x20, RZ ;  /* 0x0000002000067810 */ /* 0x000fe40007f1e0ff */
        /* <DEDUP_REMOVED lines=9> */
[----:B------:R1:W-:Y:S04]  /*9100*/  STG.E.128 [R6.64], R24 ;  /* 0x0000001806007986 */ /* 0x0003e8000c101d04 */
[----:B------:R1:W-:Y:S02]  /*9110*/  STG.E.128 [R6.64+0x80], R20 ;  /* 0x0000801406007986 */ /* 0x0003e4000c101d04 */
.L_x_250:
[----:B------:R-:W-:Y:S05]  /*9120*/  BSYNC B0 ;  /* 0x0000000000007941 */ /* 0x000fea0003800000 */
.L_x_249:
        /* <DEDUP_REMOVED lines=16> */
.L_x_252:
[----:B------:R-:W-:Y:S05]  /*9230*/  BSYNC B0 ;  /* 0x0000000000007941 */ /* 0x000fea0003800000 */
.L_x_251:
[----:B------:R-:W-:Y:S01]  /*9240*/  IADD3 R4, R0, 0x60, RZ ;  /* 0x0000006000047810 */ /* 0x000fe20007ffe0ff */
[----:B------:R-:W-:Y:S03]  /*9250*/  BSSY B0, `(.L_x_253) ;  /* 0x000000f000007945 */ /* 0x000fe60003800000 */
[----:B------:R-:W-:-:S13]  /*9260*/  ISETP.GE.AND P1, PT, R4, UR7, PT ;  /* 0x0000000704007c0c */ /* 0x000fda000bf26270 */
[----:B------:R-:W-:Y:S05]  /*9270*/  @P1 BRA `(.L_x_254) ;  /* 0x000000c000001947 */ /* 0x000fea0003800000 */
[----:B------:R-:W-:Y:S02]  /*9280*/  IADD3 R3, P0, R0, 0x60, RZ ;  /* 0x0000006000037810 */ /* 0x000fe40007f1e0ff */
[----:B------:R-:W-:-:S03]  /*9290*/  MOV R5, R10 ;  /* 0x0000000a00057202 */ /* 0x000fc60000000f00 */
[----:B------:R-:W-:-:S04]  /*92a0*/  IMAD.X R4, RZ, RZ, R76, P0 ;  /* 0x000000ffff047224 */ /* 0x000fc800000e064c */
[----:B-1----:R-:W-:Y:S02]  /*92b0*/  IMAD R6, R4, c[0x0][0x3a0], RZ ;  /* 0x0000e80004067a24 */ /* 0x002fe400078e02ff */
        /* <DEDUP_REMOVED lines=8> */
.L_x_254:
[----:B------:R-:W-:Y:S05]  /*9340*/  BSYNC B0 ;  /* 0x0000000000007941 */ /* 0x000fea0003800000 */
.L_x_253:
        /* <DEDUP_REMOVED lines=25> */
.L_x_256:
[----:B------:R-:W-:Y:S05]  /*94e0*/  BSYNC B0 ;  /* 0x0000000000007941 */ /* 0x000fea0003800000 */
.L_x_255:
        /* <DEDUP_REMOVED lines=14> */
.L_x_258:
[----:B------:R-:W-:Y:S05]  /*95d0*/  BSYNC B0 ;  /* 0x0000000000007941 */ /* 0x000fea0003800000 */
.L_x_257:
        /* <DEDUP_REMOVED lines=14> */
.L_x_260:
[----:B------:R-:W-:Y:S05]  /*96c0*/  BSYNC B0 ;  /* 0x0000000000007941 */ /* 0x000fea0003800000 */
.L_x_259:
        /* <DEDUP_REMOVED lines=12> */
.L_x_241:
[----:B------:R-:W-:Y:S05]  /*9790*/  BSYNC B1 ;  /* 0x0000000000017941 */ /* 0x000fea0003800000 */
.L_x_219:
        /* <DEDUP_REMOVED lines=11> */
.L_x_261:
[----:B------:R-:W-:Y:S05]  /*9850*/  EXIT ;  /* 0x000000000000794d */ /* 0x000fea0003800000 */
.L_x_263:
        /* <DEDUP_REMOVED lines=10> */
.L_x_1068:


//--------------------- .text._ZN5flash44flash_bwd_dq_dk_dv_loop_seqk_parallel_kernelI23Flash_bwd_kernel_traitsILi128ELi64ELi128ELi8ELi2ELi4ELi2ELb0ELb0EN7cutlass10bfloat16_tE19Flash_kernel_traitsILi128ELi64ELi128ELi8ES3_EELb0ELb1ELb0ELb1ELb0ELb0ELb0EEEvNS_16Flash_bwd_paramsE --------------------------
	.section	.text._ZN5flash44flash_bwd_dq_dk_dv_loop_seqk_parallel_kernelI23Flash_bwd_kernel_traitsILi128ELi64ELi128ELi8ELi2ELi4ELi2ELb0ELb0EN7cutlass10bfloat16_tE19Flash_kernel_traitsILi128ELi64ELi128ELi8ES3_EELb0ELb1ELb0ELb1ELb0ELb0ELb0EEEvNS_16Flash_bwd_paramsE,"ax",@progbits
	.sectioninfo	@"SHI_REGISTERS=255"
	.align	128
        .global         _ZN5flash44flash_bwd_dq_dk_dv_loop_seqk_parallel_kernelI23Flash_bwd_kernel_traitsILi128ELi64ELi128ELi8ELi2ELi4ELi2ELb0ELb0EN7cutlass10bfloat16_tE19Flash_kernel_traitsILi128ELi64ELi128ELi8ES3_EELb0ELb1ELb0ELb1ELb0ELb0ELb0EEEvNS_16Flash_bwd_paramsE
        .type           _ZN5flash44flash_bwd_dq_dk_dv_loop_seqk_parallel_kernelI23Flash_bwd_kernel_traitsILi128ELi64ELi128ELi8ELi2ELi4ELi2ELb0ELb0EN7cutlass10bfloat16_tE19Flash_kernel_traitsILi128ELi64ELi128ELi8ES3_EELb0ELb1ELb0ELb1ELb0ELb0ELb0EEEvNS_16Flash_bwd_paramsE,@function
        .size           _ZN5flash44flash_bwd_dq_dk_dv_loop_seqk_parallel_kernelI23Flash_bwd_kernel_traitsILi128ELi64ELi128ELi8ELi2ELi4ELi2ELb0ELb0EN7cutlass10bfloat16_tE19Flash_kernel_traitsILi128ELi64ELi128ELi8ES3_EELb0ELb1ELb0ELb1ELb0ELb0ELb0EEEvNS_16Flash_bwd_paramsE,(.L_x_1069 - _ZN5flash44flash_bwd_dq_dk_dv_loop_seqk_parallel_kernelI23Flash_bwd_kernel_traitsILi128ELi64ELi128ELi8ELi2ELi4ELi2ELb0ELb0EN7cutlass10bfloat16_tE19Flash_kernel_traitsILi128ELi64ELi128ELi8ES3_EELb0ELb1ELb0ELb1ELb0ELb0ELb0EEEvNS_16Flash_bwd_paramsE)
        .other          _ZN5flash44flash_bwd_dq_dk_dv_loop_seqk_parallel_kernelI23Flash_bwd_kernel_traitsILi128ELi64ELi128ELi8ELi2ELi4ELi2ELb0ELb0EN7cutlass10bfloat16_tE19Flash_kernel_traitsILi128ELi64ELi128ELi8ES3_EELb0ELb1ELb0ELb1ELb0ELb0ELb0EEEvNS_16Flash_bwd_paramsE,@"STO_CUDA_ENTRY STV_DEFAULT"
_ZN5flash44flash_bwd_dq_dk_dv_loop_seqk_parallel_kernelI23Flash_bwd_kernel_traitsILi128ELi64ELi128ELi8ELi2ELi4ELi2ELb0ELb0EN7cutlass10bfloat16_tE19Flash_kernel_traitsILi128ELi64ELi128ELi8ES3_EELb0ELb1ELb0ELb1ELb0ELb0ELb0EEEvNS_16Flash_bwd_paramsE:
.text._ZN5flash44flash_bwd_dq_dk_dv_loop_seqk_parallel_kernelI23Flash_bwd_kernel_traitsILi128ELi64ELi128ELi8ELi2ELi4ELi2ELb0ELb0EN7cutlass10bfloat16_tE19Flash_kernel_traitsILi128ELi64ELi128ELi8ES3_EELb0ELb1ELb0ELb1ELb0ELb0ELb0EEEvNS_16Flash_bwd_paramsE:
        /* <DEDUP_REMOVED lines=49> */
[----:B------:R-:W-:Y:S01]  /*0310*/  IMAD.IADD R10, R5, 0x1, -R0 ;  /* 0x00000001050a7824 */ /* 0x000fe200078e0a00 */
[-C--:B------:R-:W-:Y:S01]  /*0320*/  LEA.HI R16, R13, R14.reuse, RZ, 0x2 ;  /* 0x0000000e0d107211 */ /* 0x080fe200078f10ff */
        /* <DEDUP_REMOVED lines=27> */
[----:B------:R-:W-:Y:S01]  /*04e0*/  IMAD.IADD R2, R14, 0x1, -R2 ;  /* 0x000000010e027824 */ /* 0x000fe200078e0a02 */
        /* <DEDUP_REMOVED lines=26> */
[----:B------:R-:W-:Y:S01]  /*0690*/  LOP3.LUT R4, R7, 0x1, RZ, 0xc0, !PT ;  /* 0x0000000107047812 */ /* 0x000fe200078ec0ff */
[----:B------:R-:W-:Y:S01]  /*06a0*/  STL [R1+0x24], R17 ;  /* 0x0000241101007387 */ /* 0x000fe20000100800 */
        /* <DEDUP_REMOVED lines=18> */
[----:B------:R-:W-:Y:S01]  /*07d0*/  IMAD.U32 R6, RZ, RZ, UR14 ;  /* 0x0000000eff067e24 */ /* 0x000fe2000f8e00ff */
[----:B------:R-:W-:Y:S01]  /*07e0*/  LEA.HI R0, R13, R14, RZ, 0x7 ;  /* 0x0000000e0d007211 */ /* 0x000fe200078f38ff */
[C---:B------:R-:W-:Y:S01]  /*07f0*/  IMAD.IADD R3, R14.reuse, 0x1, -R3 ;  /* 0x000000010e037824 */ /* 0x040fe200078e0a03 */
[----:B------:R1:W-:Y:S01]  /*0800*/  STL [R1], R5 ;  /* 0x0000000501007387 */ /* 0x0003e20000100800 */
[----:B------:R-:W-:Y:S01]  /*0810*/  IMAD.SHL.U32 R14, R14, 0x2, RZ ;  /* 0x000000020e0e7824 */ /* 0x000fe200078e00ff */
[----:B------:R-:W-:Y:S01]  /*0820*/  SHF.R.S32.HI R0, RZ, 0x7, R0 ;  /* 0x00000007ff007819 */ /* 0x000fe20000011400 */
[----:B------:R-:W-:Y:S01]  /*0830*/  IMAD.SHL.U32 R3, R3, 0x2, RZ ;  /* 0x0000000203037824 */ /* 0x000fe200078e00ff */
[----:B------:R-:W-:Y:S01]  /*0840*/  SEL R226, R226, 0x10, !P0 ;  /* 0x00000010e2e27807 */ /* 0x000fe20004000000 */
[----:B------:R-:W-:Y:S01]  /*0850*/  IMAD.SHL.U32 R2, R2, 0x20, RZ ;  /* 0x0000002002027824 */ /* 0x000fe200078e00ff */
[----:B------:R-:W-:Y:S01]  /*0860*/  IADD3 R239, R234, 0x40, RZ ;  /* 0x00000040eaef7810 */ /* 0x000fe20007ffe0ff */
[----:B------:R-:W-:-:S02]  /*0870*/  IMAD R8, R10, 0x400, R3 ;  /* 0x000004000a087824 */ /* 0x000fc400078e0203 */
[C---:B------:R-:W-:Y:S02]  /*0880*/  IMAD R6, R0.reuse, 0x1000, R3 ;  /* 0x0000100000067824 */ /* 0x040fe400078e0203 */
[----:B------:R-:W-:Y:S01]  /*0890*/  IMAD.SHL.U32 R3, R0, 0x8, RZ ;  /* 0x0000000800037824 */ /* 0x000fe200078e00ff */
[----:B------:R-:W-:Y:S01]  /*08a0*/  LOP3.LUT R0, R4, 0x1c0, RZ, 0xc0, !PT ;  /* 0x000001c004007812 */ /* 0x000fe200078ec0ff */
[----:B------:R-:W-:Y:S01]  /*08b0*/  IMAD R6, R218, 0x400, R6 ;  /* 0x00000400da067824 */ /* 0x000fe200078e0206 */
[----:B------:R-:W-:Y:S01]  /*08c0*/  LOP3.LUT R4, R2, 0x6, R14, 0xf8, !PT ;  /* 0x0000000602047812 */ /* 0x000fe200078ef80e */
[----:B------:R-:W-:Y:S01]  /*08d0*/  IMAD.SHL.U32 R210, R210, 0x2, RZ ;  /* 0x00000002d2d27824 */ /* 0x000fe200078e00ff */
[----:B------:R-:W-:Y:S01]  /*08e0*/  LOP3.LUT R3, R3, 0x8, RZ, 0xc0, !PT ;  /* 0x0000000803037812 */ /* 0x000fe200078ec0ff */
[----:B------:R-:W-:Y:S02]  /*08f0*/  IMAD.SHL.U32 R206, R206, 0x2, RZ ;  /* 0x00000002cece7824 */ /* 0x000fe400078e00ff */
[----:B------:R2:W-:Y:S01]  /*0900*/  STL [R1+0x20], R4 ;  /* 0x0000200401007387 */ /* 0x0005e20000100800 */
[----:B-1----:R-:W-:-:S02]  /*0910*/  LOP3.LUT R5, R0, 0x20, R2, 0xf8, !PT ;  /* 0x0000002000057812 */ /* 0x002fc400078ef802 */
        /* <DEDUP_REMOVED lines=9> */
[----:B--2---:R-:W-:Y:S01]  /*09b0*/  IMAD.SHL.U32 R4, R9, 0x10, RZ ;  /* 0x0000001009047824 */ /* 0x004fe200078e00ff */
[----:B------:R-:W-:Y:S01]  /*09c0*/  IADD3 R2, R10, -0x40, RZ ;  /* 0xffffffc00a027810 */ /* 0x000fe20007ffe0ff */
[----:B------:R-:W-:Y:S01]  /*09d0*/  STL [R1+0x30], R10 ;  /* 0x0000300a01007387 */ /* 0x000fe20000100800 */
[----:B------:R-:W-:Y:S01]  /*09e0*/  LOP3.LUT R0, R0, 0xfffffe00, RZ, 0xc0, !PT ;  /* 0xfffffe0000007812 */ /* 0x000fe200078ec0ff */
[----:B------:R-:W-:Y:S01]  /*09f0*/  IMAD.SHL.U32 R224, R224, 0x2, RZ ;  /* 0x00000002e0e07824 */ /* 0x000fe200078e00ff */
[----:B------:R-:W-:Y:S01]  /*0a00*/  LOP3.LUT R7, R3, 0x10, R4, 0xf8, !PT ;  /* 0x0000001003077812 */ /* 0x000fe200078ef804 */
[----:B------:R-:W-:Y:S01]  /*0a10*/  IMAD.SHL.U32 R3, R17, 0x40, RZ ;  /* 0x0000004011037824 */ /* 0x000fe200078e00ff */
[----:B------:R-:W-:Y:S01]  /*0a20*/  SHF.R.S32.HI R6, RZ, 0x1f, R2 ;  /* 0x0000001fff067819 */ /* 0x000fe20000011402 */
[----:B------:R-:W-:-:S02]  /*0a30*/  IMAD R218, R218, 0x400, R0 ;  /* 0x00000400dada7824 */ /* 0x000fc400078e0200 */
[----:B------:R-:W-:Y:S01]  /*0a40*/  IMAD.SHL.U32 R5, R9, 0x8, RZ ;  /* 0x0000000809057824 */ /* 0x000fe200078e00ff */
[----:B------:R-:W-:Y:S01]  /*0a50*/  LOP3.LUT R3, R3, 0x1c0, RZ, 0xc0, !PT ;  /* 0x000001c003037812 */ /* 0x000fe200078ec0ff */
[----:B------:R-:W-:Y:S01]  /*0a60*/  IMAD.IADD R227, R224, 0x1, R226 ;  /* 0x00000001e0e37824 */ /* 0x000fe200078e02e2 */
[----:B------:R-:W-:Y:S02]  /*0a70*/  SHF.L.U64.HI R2, R2, 0x2, R6 ;  /* 0x0000000202027819 */ /* 0x000fe40000010206 */
[--C-:B------:R-:W-:Y:S02]  /*0a80*/  SHF.R.U32.HI R4, RZ, 0x3, R3.reuse ;  /* 0x00000003ff047819 */ /* 0x100fe40000011603 */
[----:B------:R-:W-:Y:S01]  /*0a90*/  IADD3 R9, R8, 0x420, RZ ;  /* 0x0000042008097810 */ /* 0x000fe20007ffe0ff */
[----:B------:R1:W-:Y:S01]  /*0aa0*/  STL [R1+0x1c], R2 ;  /* 0x00001c0201007387 */ /* 0x0003e20000100800 */
[----:B------:R-:W-:Y:S02]  /*0ab0*/  LOP3.LUT R205, R4, R205, R3, 0x1e, !PT ;  /* 0x000000cd04cd7212 */ /* 0x000fe400078e1e03 */
[----:B------:R-:W-:Y:S01]  /*0ac0*/  @P1 IADD3 R9, R8, 0x3e0, RZ ;  /* 0x000003e008091810 */ /* 0x000fe20007ffe0ff */
[----:B------:R-:W-:Y:S01]  /*0ad0*/  STL [R1+0x14], R8 ;  /* 0x0000140801007387 */ /* 0x000fe20000100800 */
[----:B------:R-:W-:-:S02]  /*0ae0*/  LOP3.LUT R205, R205, R0, RZ, 0xfc, !PT ;  /* 0x00000000cdcd7212 */ /* 0x000fc400078efcff */
[----:B------:R-:W-:Y:S02]  /*0af0*/  LOP3.LUT R5, R3, 0x8, R5, 0xf8, !PT ;  /* 0x0000000803057812 */ /* 0x000fe400078ef805 */
[----:B------:R-:W-:Y:S02]  /*0b00*/  LEA R205, R205, 0xc000, 0x1 ;  /* 0x0000c000cdcd7811 */ /* 0x000fe400078e08ff */
[----:B------:R-:W-:-:S05]  /*0b10*/  LOP3.LUT R5, R5, R4, RZ, 0x3c, !PT ;  /* 0x0000000405057212 */ /* 0x000fca00078e3cff */
[----:B------:R-:W-:Y:S01]  /*0b20*/  IMAD.IADD R218, R218, 0x1, R5 ;  /* 0x00000001dada7824 */ /* 0x000fe200078e0205 */
[----:B-1----:R-:W-:-:S04]  /*0b30*/  LOP3.LUT R2, R4, R7, R3, 0x1e, !PT ;  /* 0x0000000704027212 */ /* 0x002fc800078e1e03 */
[----:B------:R-:W-:Y:S01]  /*0b40*/  LOP3.LUT R217, R2, R0, RZ, 0xfc, !PT ;  /* 0x0000000002d97212 */ /* 0x000fe200078efcff */
[----:B------:R-:W-:Y:S02]  /*0b50*/  IMAD.MOV.U32 R0, RZ, RZ, 0x20 ;  /* 0x00000020ff007424 */ /* 0x000fe400078e00ff */
[----:B------:R-:W-:-:S03]  /*0b60*/  IMAD.MOV.U32 R2, RZ, RZ, 0x40 ;  /* 0x00000040ff027424 */ /* 0x000fc600078e00ff */
[----:B------:R-:W-:Y:S02]  /*0b70*/  SEL R211, R0, 0xffffffe0, !P4 ;  /* 0xffffffe000d37807 */ /* 0x000fe40006000000 */
[----:B------:R-:W-:Y:S02]  /*0b80*/  SEL R212, R2, 0xffffffc0, !P3 ;  /* 0xffffffc002d47807 */ /* 0x000fe40005800000 */
[----:B------:R-:W-:Y:S01]  /*0b90*/  SEL R0, R0, 0xffffffe0, !P1 ;  /* 0xffffffe000007807 */ /* 0x000fe20004800000 */
[----:B------:R-:W-:Y:S01]  /*0ba0*/  IMAD.IADD R211, R210, 0x1, R211 ;  /* 0x00000001d2d37824 */ /* 0x000fe200078e02d3 */
[----:B------:R-:W-:Y:S01]  /*0bb0*/  SEL R2, R2, 0xffffffc0, !P2 ;  /* 0xffffffc002027807 */ /* 0x000fe20005000000 */
[----:B------:R-:W-:Y:S02]  /*0bc0*/  IMAD.IADD R213, R210, 0x1, R212 ;  /* 0x00000001d2d57824 */ /* 0x000fe400078e02d4 */
[----:B------:R-:W-:Y:S02]  /*0bd0*/  IMAD.IADD R225, R224, 0x1, R0 ;  /* 0x00000001e0e17824 */ /* 0x000fe400078e0200 */
[----:B------:R-:W-:-:S02]  /*0be0*/  IMAD.IADD R10, R0, 0x1, R8 ;  /* 0x00000001000a7824 */ /* 0x000fc400078e0208 */
[--C-:B------:R-:W-:Y:S02]  /*0bf0*/  IMAD.IADD R0, R8, 0x1, R2.reuse ;  /* 0x0000000108007824 */ /* 0x100fe400078e0202 */
[----:B------:R-:W-:Y:S01]  /*0c00*/  IMAD.IADD R3, R10, 0x1, R2 ;  /* 0x000000010a037824 */ /* 0x000fe200078e0202 */
[----:B------:R-:W-:Y:S01]  /*0c10*/  STL [R1+0x28], R10 ;  /* 0x0000280a01007387 */ /* 0x000fe20000100800 */
[----:B------:R-:W-:Y:S02]  /*0c20*/  IMAD.IADD R212, R212, 0x1, R211 ;  /* 0x00000001d4d47824 */ /* 0x000fe400078e02d3 */
[----:B------:R-:W-:Y:S01]  /*0c30*/  IMAD.IADD R226, R226, 0x1, R225 ;  /* 0x00000001e2e27824 */ /* 0x000fe200078e02e1 */
[----:B------:R1:W-:Y:S04]  /*0c40*/  STL [R1+0x18], R0 ;  /* 0x0000180001007387 */ /* 0x0003e80000100800 */
[----:B------:R2:W-:Y:S04]  /*0c50*/  STL [R1+0x38], R9 ;  /* 0x0000380901007387 */ /* 0x0005e80000100800 */
[----:B------:R2:W-:Y:S01]  /*0c60*/  STL [R1+0x2c], R3 ;  /* 0x00002c0301007387 */ /* 0x0005e20000100800 */
[----:B-1----:R-:W-:-:S05]  /*0c70*/  IMAD.IADD R0, R2, 0x1, R9 ;  /* 0x0000000102007824 */ /* 0x002fca00078e0209 */
[----:B----4-:R2:W-:Y:S02]  /*0c80*/  STL [R1+0x34], R0 ;  /* 0x0000340001007387 */ /* 0x0105e40000100800 */
.L_x_334:
        /* <DEDUP_REMOVED lines=12> */
[----:B-123--:R-:W-:Y:S01]  /*0d50*/  IMAD.U32 R2, RZ, RZ, UR4 ;  /* 0x00000004ff027e24 */ /* 0x00efe2000f8e00ff */
        /* <DEDUP_REMOVED lines=40> */
.L_x_264:
        /* <DEDUP_REMOVED lines=25> */
[----:B------:R-:W-:Y:S01]  /*1170*/  UISETP.NE.AND UP2, UPT, UR15, -0x1, UPT ;  /* 0xffffffff0f00788c */ /* 0x000fe2000bf45270 */
[----:B------:R-:W-:Y:S01]  /*1180*/  PLOP3.LUT P1, PT, PT, PT, UP0, 0x80, 0x0 ;  /* 0x000000000000781c */ /* 0x000fe20003f2f008 */
[----:B------:R-:W-:-:S02]  /*1190*/  USHF.R.S32.HI UR10, URZ, 0x1f, UR4 ;  /* 0x0000001f3f0a7899 */ /* 0x000fc40008011404 */
[----:B------:R-:W-:Y:S02]  /*11a0*/  ULDC.64 UR16, c[0x0][0x178] ;  /* 0x00005e0000107ab9 */ /* 0x000fe40000000a00 */
[----:B------:R-:W-:Y:S02]  /*11b0*/  ULEA.HI UR10, UR10, UR4, URZ, 0x6 ;  /* 0x000000040a0a7291 */ /* 0x000fe4000f8f303f */
[----:B------:R-:W-:Y:S02]  /*11c0*/  @UP0 UIADD3 UR11, UR22, UR27, URZ ;  /* 0x0000001b160b0290 */ /* 0x000fe4000fffe03f */
[----:B------:R-:W-:Y:S02]  /*11d0*/  UIMAD UR23, UR39, UR16, URZ ;  /* 0x00000010271772a4 */ /* 0x000fe4000f8e023f */
[----:B------:R-:W-:Y:S02]  /*11e0*/  ULDC.64 UR18, c[0x0][0x198] ;  /* 0x0000660000127ab9 */ /* 0x000fe40000000a00 */
        /* <DEDUP_REMOVED lines=8> */
[----:B------:R-:W-:Y:S02]  /*1270*/  @UP2 UIADD3 UR33, UR7, UR24, URZ ;  /* 0x0000001807212290 */ /* 0x000fe4000fffe03f */
[----:B------:R-:W-:Y:S02]  /*1280*/  @UP0 UIMAD UR29, UR11, UR19, UR5 ;  /* 0x000000130b1d02a4 */ /* 0x000fe4000f8e0205 */
        /* <DEDUP_REMOVED lines=16> */
.L_x_266:
        /* <DEDUP_REMOVED lines=10> */
[----:B------:R-:W-:-:S04]  /*1430*/  UIMAD UR7, UR22, UR7, UR8 ;  /* 0x00000007160772a4 */ /* 0x000fc8000f8e0208 */
[----:B------:R-:W-:-:S03]  /*1440*/  UIADD3 UR5, UR5, UR7, URZ ;  /* 0x0000000705057290 */ /* 0x000fc6000fffe03f */
[----:B------:R-:W-:Y:S02]  /*1450*/  ULDC.64 UR6, c[0x0][0x188] ;  /* 0x0000620000067ab9 */ /* 0x000fe40000000a00 */
[----:B------:R-:W-:Y:S02]  /*1460*/  UIMAD UR8, UR39, UR6, URZ ;  /* 0x00000006270872a4 */ /* 0x000fe4000f8e023f */
[----:B------:R-:W-:Y:S02]  /*1470*/  UIMAD.WIDE.U32 UR4, UR32, UR6, UR4 ;  /* 0x00000006200472a5 */ /* 0x000fe4000f8e0004 */
[----:B------:R-:W-:-:S04]  /*1480*/  UIMAD UR7, UR32, UR7, UR8 ;  /* 0x00000007200772a4 */ /* 0x000fc8000f8e0208 */
[----:B------:R-:W-:Y:S02]  /*1490*/  UIADD3 UR28, UR5, UR7, URZ ;  /* 0x00000007051c7290 */ /* 0x000fe4000fffe03f */
[----:B------:R-:W-:Y:S02]  /*14a0*/  UMOV UR26, UR4 ;  /* 0x00000004001a7c82 */ /* 0x000fe40008000000 */
.L_x_267:
        /* <DEDUP_REMOVED lines=71> */
.L_x_268:
[----:B------:R-:W-:Y:S02]  /*1920*/  UMOV UR8, UR50 ;  /* 0x0000003200087c82 */ /* 0x000fe40008000000 */
.L_x_269:
[----:B------:R-:W1:Y:S01]  /*1930*/  S2R R7, SR_TID.X ;  /* 0x0000000000077919 */ /* 0x000e620000002100 */
[----:B------:R-:W-:Y:S01]  /*1940*/  UIADD3 UR4, UP4, UP3, UR4, UR41, UR47 ;  /* 0x0000002904047290 */ /* 0x000fe2000fb9e02f */
[----:B------:R-:W-:Y:S01]  /*1950*/  SHF.R.S32.HI R235, RZ, 0x1f, R234 ;  /* 0x0000001fffeb7819 */ /* 0x000fe200000114ea */
[----:B------:R-:W-:Y:S01]  /*1960*/  UIADD3 UR8, UR16, UR8, URZ ;  /* 0x0000000810087290 */ /* 0x000fe2000fffe03f */
[----:B------:R-:W-:Y:S01]  /*1970*/  BSSY B1, `(.L_x_265) ;  /* 0x0000921000017945 */ /* 0x000fe20003800000 */
[----:B------:R-:W-:Y:S02]  /*1980*/  UIADD3 UR18, UP2, UP1, UR17, UR4, UR18 ;  /* 0x0000000411127290 */ /* 0x000fe4000f95e012 */
[----:B------:R-:W-:Y:S02]  /*1990*/  UIADD3.X UR4, UR7, UR48, UR53, UP4, UP3 ;  /* 0x0000003007047290 */ /* 0x000fe4000a7e6435 */
[----:B------:R-:W-:-:S02]  /*19a0*/  UIADD3 UR7, UR16, UR10, URZ ;  /* 0x0000000a10077290 */ /* 0x000fc4000fffe03f */
[----:B------:R-:W-:-:S03]  /*19b0*/  UIADD3.X UR15, UR9, UR4, UR11, UP2, UP1 ;  /* 0x00000004090f7290 */ /* 0x000fc600097e240b */
[----:B------:R-:W-:Y:S02]  /*19c0*/  ULDC.64 UR4, c[0x0][0x1a8] ;  /* 0x00006a0000047ab9 */ /* 0x000fe40000000a00 */
[----:B------:R-:W-:Y:S02]  /*19d0*/  UIMAD UR4, UR57, UR4, URZ ;  /* 0x00000004390472a4 */ /* 0x000fe4000f8e023f */
[----:B------:R-:W-:Y:S02]  /*19e0*/  ULDC UR11, c[0x0][0x2e8] ;  /* 0x0000ba00000b7ab9 */ /* 0x000fe40000000800 */
[----:B------:R-:W-:-:S03]  /*19f0*/  UIMAD UR17, UR35, UR5, UR4 ;  /* 0x00000005231172a4 */ /* 0x000fc6000f8e0204 */
[----:B------:R-:W-:Y:S01]  /*1a00*/  ULDC.64 UR4, c[0x0][0x378] ;  /* 0x0000de0000047ab9 */ /* 0x000fe20000000a00 */
[----:B-1----:R-:W-:Y:S01]  /*1a10*/  SHF.R.S32.HI R6, RZ, 0x1f, R7 ;  /* 0x0000001fff067819 */ /* 0x002fe20000011407 */
[----:B------:R-:W-:-:S03]  /*1a20*/  UIMAD UR4, UR57, UR4, URZ ;  /* 0x00000004390472a4 */ /* 0x000fc6000f8e023f */
[----:B------:R-:W-:Y:S01]  /*1a30*/  LEA.HI R2, R6, R7, RZ, 0x3 ;  /* 0x0000000706027211 */ /* 0x000fe200078f18ff */
[----:B------:R-:W-:-:S03]  /*1a40*/  UIMAD UR9, UR35, UR5, UR4 ;  /* 0x00000005230972a4 */ /* 0x000fc6000f8e0204 */
[----:B------:R-:W-:Y:S01]  /*1a50*/  SHF.R.S32.HI R2, RZ, 0x3, R2 ;  /* 0x00000003ff027819 */ /* 0x000fe20000011402 */
[----:B------:R-:W-:Y:S02]  /*1a60*/  ULDC.64 UR4, c[0x0][0x370] ;  /* 0x0000dc0000047ab9 */ /* 0x000fe40000000a00 */
[----:B------:R-:W-:Y:S01]  /*1a70*/  UIMAD UR4, UR31, UR4, URZ ;  /* 0x000000041f0472a4 */ /* 0x000fe2000f8e023f */
[----:B------:R-:W-:Y:S02]  /*1a80*/  SHF.R.S32.HI R16, RZ, 0x1f, R2 ;  /* 0x0000001fff107819 */ /* 0x000fe40000011402 */
[----:B------:R-:W-:Y:S01]  /*1a90*/  IADD3 R0, P0, R2, UR16, RZ ;  /* 0x0000001002007c10 */ /* 0x000fe2000ff1e0ff */
[----:B------:R-:W-:Y:S02]  /*1aa0*/  UIMAD UR6, UR16, UR5, UR4 ;  /* 0x00000005100672a4 */ /* 0x000fe4000f8e0204 */
[----:B------:R-:W-:Y:S01]  /*1ab0*/  UIADD3 UR4, -UR14, UR20, UR25 ;  /* 0x000000140e047290 */ /* 0x000fe2000fffe119 */
[----:B------:R-:W-:Y:S01]  /*1ac0*/  IADD3.X R3, R16, UR31, RZ, P0, !PT ;  /* 0x0000001f10037c10 */ /* 0x000fe200087fe4ff */
[----:B------:R-:W-:-:S02]  /*1ad0*/  IMAD.WIDE.U32 R4, R0, c[0x0][0x190], R234 ;  /* 0x0000640000047a25 */ /* 0x000fc400078e00ea */
[----:B------:R-:W-:Y:S02]  /*1ae0*/  UIADD3 UR4, UR4, -UR11, URZ ;  /* 0x8000000b04047290 */ /* 0x000fe4000fffe03f */
[----:B------:R-:W-:Y:S01]  /*1af0*/  IMAD R3, R3, c[0x0][0x190], RZ ;  /* 0x0000640003037a24 */ /* 0x000fe200078e02ff */
[----:B------:R-:W-:Y:S01]  /*1b00*/  IADD3 R8, P0, R4, UR38, RZ ;  /* 0x0000002604087c10 */ /* 0x000fe2000ff1e0ff */
[----:B------:R-:W-:Y:S02]  /*1b10*/  USHF.R.S32.HI UR5, URZ, 0x1f, UR4 ;  /* 0x0000001f3f057899 */ /* 0x000fe40008011404 */
[----:B------:R-:W-:Y:S01]  /*1b20*/  IMAD R0, R0, c[0x0][0x194], R3 ;  /* 0x0000650000007a24 */ /* 0x000fe200078e0203 */
[----:B------:R-:W-:Y:S01]  /*1b30*/  UIADD3 UR11, UR34, -0x1, URZ ;  /* 0xffffffff220b7890 */ /* 0x000fe2000fffe03f */
[----:B------:R-:W-:Y:S01]  /*1b40*/  IMAD.U32 R3, RZ, RZ, UR35 ;  /* 0x00000023ff037e24 */ /* 0x000fe2000f8e00ff */
[----:B------:R-:W-:Y:S02]  /*1b50*/  ULEA.HI UR4, UR5, UR4, URZ, 0x6 ;  /* 0x0000000405047291 */ /* 0x000fe4000f8f303f */
[----:B------:R-:W-:Y:S01]  /*1b60*/  IADD3.X R9, R5, UR33, R0, P0, !PT ;  /* 0x0000002105097c10 */ /* 0x000fe200087fe400 */
[----:B------:R-:W-:Y:S01]  /*1b70*/  IMAD.U32 R0, RZ, RZ, UR16 ;  /* 0x00000010ff007e24 */ /* 0x000fe2000f8e00ff */
[----:B------:R-:W-:Y:S01]  /*1b80*/  IADD3 R4, P0, R234, UR19, RZ ;  /* 0x00000013ea047c10 */ /* 0x000fe2000ff1e0ff */
[----:B------:R-:W-:-:S03]  /*1b90*/  USHF.R.S32.HI UR4, URZ, 0x6, UR4 ;  /* 0x000000063f047899 */ /* 0x000fc60008011404 */
[----:B------:R-:W-:Y:S01]  /*1ba0*/  IADD3.X R5, R235, UR30, RZ, P0, !PT ;  /* 0x0000001eeb057c10 */ /* 0x000fe200087fe4ff */
[----:B------:R-:W-:Y:S02]  /*1bb0*/  UISETP.LT.AND UP1, UPT, URZ, UR4, UPT ;  /* 0x000000043f00728c */ /* 0x000fe4000bf21270 */
[----:B------:R-:W-:Y:S02]  /*1bc0*/  ULDC.64 UR30, c[0x0][0x200] ;  /* 0x00008000001e7ab9 */ /* 0x000fe40000000a00 */
[----:B------:R-:W-:Y:S01]  /*1bd0*/  IMAD.WIDE.U32 R4, R0, c[0x0][0x370], R4 ;  /* 0x0000dc0000047a25 */ /* 0x000fe200078e0004 */
[----:B------:R-:W-:Y:S01]  /*1be0*/  LEA.HI R0, R6, R7, RZ, 0x5 ;  /* 0x0000000706007211 */ /* 0x000fe200078f28ff */
[----:B------:R-:W-:Y:S02]  /*1bf0*/  USEL UR19, URZ, UR4, !UP1 ;  /* 0x000000043f137287 */ /* 0x000fe4000c800000 */
[----:B------:R-:W-:Y:S01]  /*1c00*/  UIMAD.WIDE UR4, UR7, UR61, UR30 ;  /* 0x0000003d070472a5 */ /* 0x000fe2000f8e021e */
[----:B------:R-:W-:Y:S01]  /*1c10*/  IADD3 R5, R5, UR6, RZ ;  /* 0x0000000605057c10 */ /* 0x000fe2000fffe0ff */
[----:B------:R-:W-:Y:S01]  /*1c20*/  UISETP.GT.AND UP1, UPT, UR34, UR19, UPT ;  /* 0x000000132200728c */ /* 0x000fe2000bf24270 */
[----:B------:R-:W-:Y:S01]  /*1c30*/  LOP3.LUT R6, R0, 0xffffffe0, RZ, 0xc0, !PT ;  /* 0xffffffe000067812 */ /* 0x000fe200078ec0ff */
[----:B------:R-:W-:Y:S01]  /*1c40*/  ULDC.64 UR30, c[0x0][0x3c8] ;  /* 0x0000f200001e7ab9 */ /* 0x000fe20000000a00 */
[----:B------:R-:W-:Y:S01]  /*1c50*/  SHF.R.S32.HI R0, RZ, 0x5, R0 ;  /* 0x00000005ff007819 */ /* 0x000fe20000011400 */
[----:B------:R-:W-:Y:S01]  /*1c60*/  IMAD.WIDE.U32 R4, R3, c[0x0][0x378], R4 ;  /* 0x0000de0003047a25 */ /* 0x000fe200078e0004 */
[----:B------:R-:W-:-:S02]  /*1c70*/  UIMAD.WIDE UR6, UR8, UR61, UR30 ;  /* 0x0000003d080672a5 */ /* 0x000fc4000f8e021e */
[----:B------:R-:W-:Y:S01]  /*1c80*/  UMOV UR16, UR4 ;  /* 0x0000000400107c82 */ /* 0x000fe20008000000 */
[----:B------:R-:W-:Y:S01]  /*1c90*/  IMAD.IADD R3, R7, 0x1, -R6 ;  /* 0x0000000107037824 */ /* 0x000fe200078e0a06 */
[----:B------:R-:W-:Y:S01]  /*1ca0*/  IADD3 R5, R5, UR9, RZ ;  /* 0x0000000905057c10 */ /* 0x000fe2000fffe0ff */
[----:B------:R-:W-:Y:S02]  /*1cb0*/  IMAD R6, R16, c[0x0][0x370], RZ ;  /* 0x0000dc0010067a24 */ /* 0x000fe400078e02ff */
[----:B------:R-:W-:Y:S02]  /*1cc0*/  IMAD R0, R0, UR46, R3 ;  /* 0x0000002e00007c24 */ /* 0x000fe4000f8e0203 */
[----:B------:R-:W-:Y:S02]  /*1cd0*/  IMAD.U32 R7, RZ, RZ, UR35 ;  /* 0x00000023ff077e24 */ /* 0x000fe4000f8e00ff */
[----:B------:R-:W-:Y:S01]  /*1ce0*/  IMAD R10, R2, c[0x0][0x374], R6 ;  /* 0x0000dd00020a7a24 */ /* 0x000fe200078e0206 */
[----:B------:R-:W-:Y:S01]  /*1cf0*/  IADD3 R3, P0, R0, UR18, RZ ;  /* 0x0000001200037c10 */ /* 0x000fe2000ff1e0ff */
[----:B------:R-:W-:Y:S01]  /*1d00*/  IMAD.WIDE.U32 R4, R2, c[0x0][0x370], R4 ;  /* 0x0000dc0002047a25 */ /* 0x000fe200078e0004 */
[----:B------:R-:W-:-:S02]  /*1d10*/  UMOV UR18, UR6 ;  /* 0x0000000600127c82 */ /* 0x000fc40008000000 */
[----:B------:R-:W-:Y:S01]  /*1d20*/  LEA.HI.X.SX32 R0, R0, UR15, 0x1, P0 ;  /* 0x0000000f00007c11 */ /* 0x000fe200080f0eff */
[----:B------:R-:W-:Y:S01]  /*1d30*/  IMAD.WIDE.U32 R6, R7, c[0x0][0x1a8], R8 ;  /* 0x00006a0007067a25 */ /* 0x000fe200078e0008 */
[C---:B------:R-:W-:Y:S01]  /*1d40*/  LEA R222, P0, R3.reuse, c[0x0][0x350], 0x2 ;  /* 0x0000d40003de7a11 */ /* 0x040fe200078010ff */
[----:B------:R-:W-:Y:S01]  /*1d50*/  UMOV UR15, UR5 ;  /* 0x00000005000f7c82 */ /* 0x000fe20008000000 */
[----:B------:R-:W-:Y:S02]  /*1d60*/  LEA R230, P2, R4, c[0x0][0x330], 0x1 ;  /* 0x0000cc0004e67a11 */ /* 0x000fe400078408ff */
[----:B------:R-:W-:Y:S01]  /*1d70*/  LEA.HI.X R223, R3, c[0x0][0x354], R0, 0x2, P0 ;  /* 0x0000d50003df7a11 */ /* 0x000fe200000f1400 */
[----:B------:R-:W-:Y:S01]  /*1d80*/  IMAD.IADD R3, R5, 0x1, R10 ;  /* 0x0000000105037824 */ /* 0x000fe200078e020a */
[----:B------:R-:W-:Y:S02]  /*1d90*/  PLOP3.LUT P0, PT, PT, PT, UP1, 0x80, 0x0 ;  /* 0x000000000000781c */ /* 0x000fe40003f0f018 */
[----:B------:R-:W-:Y:S01]  /*1da0*/  IADD3 R10, R7, UR17, RZ ;  /* 0x00000011070a7c10 */ /* 0x000fe2000fffe0ff */
[----:B------:R-:W-:Y:S01]  /*1db0*/  UMOV UR17, UR7 ;  /* 0x0000000700117c82 */ /* 0x000fe20008000000 */
[----:B------:R-:W-:-:S02]  /*1dc0*/  LEA R232, P3, R6, c[0x0][0x160], 0x1 ;  /* 0x0000580006e87a11 */ /* 0x000fc400078608ff */
[----:B------:R-:W-:Y:S02]  /*1dd0*/  LEA.HI.X R231, R4, c[0x0][0x334], R3, 0x1, P2 ;  /* 0x0000cd0004e77a11 */ /* 0x000fe400010f0c03 */
[----:B------:R-:W-:-:S05]  /*1de0*/  LEA.HI.X R233, R6, c[0x0][0x164], R10, 0x1, P3 ;  /* 0x0000590006e97a11 */ /* 0x000fca00018f0c0a */
        /* <DEDUP_REMOVED lines=19> */
.L_x_271:
        /* <DEDUP_REMOVED lines=18> */
.L_x_272:
        /* <DEDUP_REMOVED lines=30> */
.L_x_274:
[----:B------:R-:W-:Y:S05]  /*2220*/  BSYNC B0 ;  /* 0x0000000000007941 */ /* 0x000fea0003800000 */
.L_x_273:
        /* <DEDUP_REMOVED lines=18> */
.L_x_276:
[----:B------:R-:W-:Y:S05]  /*2350*/  BSYNC B0 ;  /* 0x0000000000007941 */ /* 0x000fea0003800000 */
.L_x_275:
        /* <DEDUP_REMOVED lines=18> */
.L_x_278:
[----:B------:R-:W-:Y:S05]  /*2480*/  BSYNC B0 ;  /* 0x0000000000007941 */ /* 0x000fea0003800000 */
.L_x_277:
        /* <DEDUP_REMOVED lines=17> */
.L_x_280:
[----:B------:R-:W-:Y:S05]  /*25a0*/  BSYNC B0 ;  /* 0x0000000000007941 */ /* 0x000fea0003800000 */
.L_x_279:
        /* <DEDUP_REMOVED lines=27> */
.L_x_282:
[----:B------:R-:W-:Y:S05]  /*2760*/  BSYNC B0 ;  /* 0x0000000000007941 */ /* 0x000fea0003800000 */
.L_x_281:
        /* <DEDUP_REMOVED lines=16> */
.L_x_284:
[----:B------:R-:W-:Y:S05]  /*2870*/  BSYNC B0 ;  /* 0x0000000000007941 */ /* 0x000fea0003800000 */
.L_x_283:
        /* <DEDUP_REMOVED lines=16> */
.L_x_286:
[----:B------:R-:W-:Y:S05]  /*2980*/  BSYNC B0 ;  /* 0x0000000000007941 */ /* 0x000fea0003800000 */
.L_x_285:
        /* <DEDUP_REMOVED lines=16> */
.L_x_270:
[----:B------:R-:W2:Y:S01]  /*2a90*/  LDL R15, [R1] ;  /* 0x00000000010f7983 */ /* 0x000ea20000100800 */
[----:B------:R-:W-:Y:S01]  /*2aa0*/  PLOP3.LUT P0, PT, PT, PT, UP6, 0x80, 0x0 ;  /* 0x000000000000781c */ /* 0x000fe20003f0f068 */
[----:B------:R-:W-:Y:S01]  /*2ab0*/  UIMAD UR4, UR11, -0x40, UR20 ;  /* 0xffffffc00b0478a4 */ /* 0x000fe2000f8e0214 */
[----:B------:R-:W-:Y:S01]  /*2ac0*/  BSSY B0, `(.L_x_288) ;  /* 0x0000018000007945 */ /* 0x000fe20003800000 */
[----:B------:R-:W-:-:S10]  /*2ad0*/  ULEA.HI UR5, UR11, UR11, URZ, 0x1 ;  /* 0x0000000b0b057291 */ /* 0x000fd4000f8f083f */
[----:B------:R-:W-:Y:S01]  /*2ae0*/  @P0 BAR.SYNC.DEFER_BLOCKING 0x0 ;  /* 0x0000000000000b1d */ /* 0x000fe20000010000 */
[----:B------:R-:W-:Y:S01]  /*2af0*/  ISETP.GE.AND P2, PT, R2, UR4, PT ;  /* 0x0000000402007c0c */ /* 0x000fe2000bf46270 */
[----:B------:R-:W-:-:S04]  /*2b00*/  ULOP3.LUT UR5, UR5, 0xfffffffe, URZ, 0xc0, !UPT ;  /* 0xfffffffe05057892 */ /* 0x000fc8000f8ec03f */
[----:B------:R-:W-:-:S04]  /*2b10*/  UIADD3 UR5, UR11, -UR5, URZ ;  /* 0x800000050b057290 */ /* 0x000fc8000fffe03f */
[----:B------:R-:W-:Y:S01]  /*2b20*/  UISETP.NE.AND UP0, UPT, UR5, 0x1, UPT ;  /* 0x000000010500788c */ /* 0x000fe2000bf05270 */
[----:B--2---:R-:W-:-:S05]  /*2b30*/  IMAD.SHL.U32 R0, R15, 0x2, RZ ;  /* 0x000000020f007824 */ /* 0x004fca00078e00ff */
        /* <DEDUP_REMOVED lines=16> */
.L_x_289:
[----:B------:R-:W-:Y:S05]  /*2c40*/  BSYNC B0 ;  /* 0x0000000000007941 */ /* 0x000fea0003800000 */
.L_x_288:
        /* <DEDUP_REMOVED lines=29> */
.L_x_291:
[----:B------:R-:W-:Y:S05]  /*2e20*/  BSYNC B0 ;  /* 0x0000000000007941 */ /* 0x000fea0003800000 */
.L_x_290:
        /* <DEDUP_REMOVED lines=15> */
.L_x_293:
        /* <DEDUP_REMOVED lines=19> */
.L_x_294:
[----:B------:R-:W-:Y:S05]  /*3050*/  BSYNC B0 ;  /* 0x0000000000007941 */ /* 0x000fea0003800000 */
.L_x_292:
[----:B-1----:R-:W-:Y:S01]  /*3060*/  MOV R8, 0x20 ;  /* 0x0000002000087802 */ /* 0x002fe20000000f00 */
        /* <DEDUP_REMOVED lines=13> */
.L_x_296:
        /* <DEDUP_REMOVED lines=27> */
.L_x_297:
[----:B------:R-:W-:Y:S05]  /*32f0*/  BSYNC B0 ;  /* 0x0000000000007941 */ /* 0x000fea0003800000 */
.L_x_295:
[----:B--2---:R-:W2:Y:S01]  /*3300*/  LDL R17, [R1+0x30] ;  /* 0x0000300001117983 */ /* 0x004ea20000100800 */
[----:B------:R-:W-:Y:S02]  /*3310*/  IMAD.MOV.U32 R251, RZ, RZ, 0x7f800000 ;  /* 0x7f800000fffb7424 */ /* 0x000fe400078e00ff */
[----:B------:R-:W-:Y:S02]  /*3320*/  IMAD.MOV.U32 R252, RZ, RZ, 0x7f800000 ;  /* 0x7f800000fffc7424 */ /* 0x000fe400078e00ff */
[----:B------:R-:W-:Y:S02]  /*3330*/  IMAD.MOV.U32 R249, RZ, RZ, 0x7f800000 ;  /* 0x7f800000fff97424 */ /* 0x000fe400078e00ff */
[----:B------:R-:W-:Y:S02]  /*3340*/  IMAD.U32 R12, RZ, RZ, UR25 ;  /* 0x00000019ff0c7e24 */ /* 0x000fe4000f8e00ff */
[----:B------:R-:W-:Y:S01]  /*3350*/  IMAD.MOV.U32 R250, RZ, RZ, 0x7f800000 ;  /* 0x7f800000fffa7424 */ /* 0x000fe200078e00ff */
[----:B------:R-:W-:Y:S01]  /*3360*/  BSSY B0, `(.L_x_298) ;  /* 0x000003b000007945 */ /* 0x000fe20003800000 */
[----:B--2---:R-:W-:-:S02]  /*3370*/  IADD3 R3, R17, 0x28, RZ ;  /* 0x0000002811037810 */ /* 0x004fc40007ffe0ff */
[----:B-1----:R-:W-:Y:S02]  /*3380*/  IADD3 R4, R17, 0x8, RZ ;  /* 0x0000000811047810 */ /* 0x002fe40007ffe0ff */
[----:B------:R-:W-:Y:S02]  /*3390*/  ISETP.GE.AND P3, PT, R3, UR4, PT ;  /* 0x0000000403007c0c */ /* 0x000fe4000bf66270 */
[C---:B------:R-:W-:Y:S02]  /*33a0*/  IADD3 R5, R17.reuse, 0x20, RZ ;  /* 0x0000002011057810 */ /* 0x040fe40007ffe0ff */
[----:B------:R-:W-:Y:S01]  /*33b0*/  ISETP.GE.AND P5, PT, R4, UR4, PT ;  /* 0x0000000404007c0c */ /* 0x000fe2000bfa6270 */
[----:B------:R-:W-:Y:S01]  /*33c0*/  IMAD.SHL.U32 R4, R17, 0x4, RZ ;  /* 0x0000000411047824 */ /* 0x000fe200078e00ff */
[----:B------:R-:W-:Y:S02]  /*33d0*/  ISETP.GE.AND P4, PT, R5, UR4, PT ;  /* 0x0000000405007c0c */ /* 0x000fe4000bf86270 */
[----:B------:R-:W-:Y:S01]  /*33e0*/  ISETP.GE.AND P6, PT, R17, UR4, PT ;  /* 0x0000000411007c0c */ /* 0x000fe2000bfc6270 */
[----:B------:R-:W-:Y:S01]  /*33f0*/  ULDC.64 UR4, c[0x0][0x198] ;  /* 0x0000660000047ab9 */ /* 0x000fe20000000a00 */
[----:B------:R-:W-:Y:S01]  /*3400*/  SHF.R.S32.HI R15, RZ, 0x1f, R17 ;  /* 0x0000001fff0f7819 */ /* 0x000fe20000011411 */
[----:B------:R-:W-:Y:S01]  /*3410*/  UIMAD UR4, UR23, UR4, URZ ;  /* 0x00000004170472a4 */ /* 0x000fe2000f8e023f */
[----:B------:R-:W-:-:S02]  /*3420*/  SHF.R.S32.HI R5, RZ, 0x1f, R3 ;  /* 0x0000001fff057819 */ /* 0x000fc40000011403 */
[----:B------:R-:W-:Y:S02]  /*3430*/  @!P3 LEA R6, P1, R3, UR16, 0x2 ;  /* 0x000000100306bc11 */ /* 0x000fe4000f8210ff */
[----:B------:R-:W-:Y:S02]  /*3440*/  IADD3 R4, P2, R4, UR16, RZ ;  /* 0x0000001004047c10 */ /* 0x000fe4000ff5e0ff */
[----:B------:R-:W-:Y:S01]  /*3450*/  SHF.L.U64.HI R8, R17, 0x2, R15 ;  /* 0x0000000211087819 */ /* 0x000fe2000001020f */
[----:B------:R-:W-:Y:S01]  /*3460*/  UIMAD UR5, UR25, UR5, UR4 ;  /* 0x00000005190572a4 */ /* 0x000fe2000f8e0204 */
[----:B------:R-:W-:Y:S01]  /*3470*/  @!P3 LEA.HI.X R7, R3, UR15, R5, 0x2, P1 ;  /* 0x0000000f0307bc11 */ /* 0x000fe200088f1405 */
[----:B------:R-:W-:Y:S01]  /*3480*/  UIMAD UR4, UR21, -0x80, UR14 ;  /* 0xffffff80150478a4 */ /* 0x000fe2000f8e020e */
[----:B------:R-:W-:-:S03]  /*3490*/  IADD3.X R5, R8, UR15, RZ, P2, !PT ;  /* 0x0000000f08057c10 */ /* 0x000fc600097fe4ff */
[----:B------:R1:W5:Y:S04]  /*34a0*/  @!P3 LDG.E R250, [R6.64] ;  /* 0x0000000c06fab981 */ /* 0x000368000c1e1900 */
[----:B------:R2:W5:Y:S01]  /*34b0*/  @!P6 LDG.E R251, [R4.64] ;  /* 0x0000000c04fbe981 */ /* 0x000562000c1e1900 */
[----:B------:R-:W-:-:S03]  /*34c0*/  ISETP.GE.AND P6, PT, R2, UR4, PT ;  /* 0x0000000402007c0c */ /* 0x000fc6000bfc6270 */
[----:B------:R2:W5:Y:S04]  /*34d0*/  @!P5 LDG.E R252, [R4.64+0x20] ;  /* 0x0000200c04fcd981 */ /* 0x000568000c1e1900 */
[----:B------:R2:W5:Y:S06]  /*34e0*/  @!P4 LDG.E R249, [R4.64+0x80] ;  /* 0x0000800c04f9c981 */ /* 0x00056c000c1e1900 */
[----:B------:R3:W-:Y:S04]  /*34f0*/  @P6 STS.128 [R0+0xc000], RZ ;  /* 0x00c000ff00006388 */ /* 0x0007e80000000c00 */
[----:B------:R3:W-:Y:S01]  /*3500*/  @P6 STS.128 [R0+0x10000], RZ ;  /* 0x010000ff00006388 */ /* 0x0007e20000000c00 */
[----:B------:R-:W-:-:S02]  /*3510*/  IMAD.U32 R3, RZ, RZ, UR5 ;  /* 0x00000005ff037e24 */ /* 0x000fc4000f8e00ff */
        /* <DEDUP_REMOVED lines=31> */
.L_x_299:
[----:B---3--:R-:W-:Y:S05]  /*3710*/  BSYNC B0 ;  /* 0x0000000000007941 */ /* 0x008fea0003800000 */
.L_x_298:
        /* <DEDUP_REMOVED lines=30> */
.L_x_301:
[----:B------:R-:W-:Y:S05]  /*3900*/  BSYNC B0 ;  /* 0x0000000000007941 */ /* 0x000fea0003800000 */
.L_x_300:
        /* <DEDUP_REMOVED lines=31> */
.L_x_303:
[----:B------:R-:W-:Y:S05]  /*3b00*/  BSYNC B0 ;  /* 0x0000000000007941 */ /* 0x000fea0003800000 */
.L_x_302:
        /* <DEDUP_REMOVED lines=30> */
.L_x_305:
[----:B------:R-:W-:Y:S05]  /*3cf0*/  BSYNC B0 ;  /* 0x0000000000007941 */ /* 0x000fea0003800000 */
.L_x_304:
        /* <DEDUP_REMOVED lines=38> */
.L_x_307:
[----:B-1----:R-:W-:Y:S05]  /*3f60*/  BSYNC B0 ;  /* 0x0000000000007941 */ /* 0x002fea0003800000 */
.L_x_306:
        /* <DEDUP_REMOVED lines=29> */
.L_x_309:
[----:B------:R-:W-:Y:S05]  /*4140*/  BSYNC B0 ;  /* 0x0000000000007941 */ /* 0x000fea0003800000 */
.L_x_308:
        /* <DEDUP_REMOVED lines=29> */
.L_x_311:
[----:B------:R-:W-:Y:S05]  /*4320*/  BSYNC B0 ;  /* 0x0000000000007941 */ /* 0x000fea0003800000 */
.L_x_310:
        /* <DEDUP_REMOVED lines=28> */
.L_x_313:
[----:B------:R-:W-:Y:S05]  /*44f0*/  BSYNC B0 ;  /* 0x0000000000007941 */ /* 0x000fea0003800000 */
.L_x_312:
[----:B------:R-:W-:Y:S01]  /*4500*/  ULDC.64 UR6, c[0x0][0x318] ;  /* 0x0000c60000067ab9 */ /* 0x000fe20000000a00 */
[----:B------:R-:W0:Y:S01]  /*4510*/  LDGDEPBAR ;  /* 0x00000000000079af */ /* 0x000e220000000000 */
[----:B------:R-:W-:Y:S02]  /*4520*/  UISETP.NE.U32.AND UP1, UPT, URZ, UR6, UPT ;  /* 0x000000063f00728c */ /* 0x000fe4000bf25070 */
[----:B------:R-:W-:Y:S02]  /*4530*/  ULDC.64 UR8, c[0x0][0x320] ;  /* 0x0000c80000087ab9 */ /* 0x000fe40000000a00 */
[----:B------:R-:W-:-:S06]  /*4540*/  UISETP.NE.AND.EX UP1, UPT, URZ, UR7, UPT, UP1 ;  /* 0x000000073f00728c */ /* 0x000fcc000bf25310 */
[----:B------:R-:W-:-:S05]  /*4550*/  PLOP3.LUT P1, PT, PT, PT, UP1, 0x80, 0x0 ;  /* 0x000000000000781c */ /* 0x000fca0003f2f018 */
[----:B------:R-:W-:Y:S02]  /*4560*/  @UP1 UIMAD UR10, UR39, UR8, URZ ;  /* 0x00000008270a12a4 */ /* 0x000fe4000f8e023f */
[----:B------:R-:W-:Y:S02]  /*4570*/  @UP1 UMOV UR4, UR35 ;  /* 0x0000002300041c82 */ /* 0x000fe40008000000 */
[----:B------:R-:W-:Y:S02]  /*4580*/  @UP1 UMOV UR5, UR57 ;  /* 0x0000003900051c82 */ /* 0x000fe40008000000 */
[----:B------:R-:W-:Y:S02]  /*4590*/  @UP1 UIMAD.WIDE.U32 UR4, UR32, UR8, UR4 ;  /* 0x00000008200412a5 */ /* 0x000fe4000f8e0004 */
[----:B------:R-:W-:Y:S02]  /*45a0*/  @UP1 UIMAD UR9, UR32, UR9, UR10 ;  /* 0x00000009200912a4 */ /* 0x000fe4000f8e020a */
[----:B------:R-:W-:-:S02]  /*45b0*/  @UP1 ULEA UR6, UP0, UR4, UR6, 0x2 ;  /* 0x0000000604061291 */ /* 0x000fc4000f80103f */
[----:B------:R-:W-:-:S04]  /*45c0*/  @UP1 UIADD3 UR9, UR5, UR9, URZ ;  /* 0x0000000905091290 */ /* 0x000fc8000fffe03f */
[----:B------:R-:W-:Y:S01]  /*45d0*/  @UP1 ULEA.HI.X UR7, UR4, UR7, UR9, 0x2, UP0 ;  /* 0x0000000704071291 */ /* 0x000fe200080f1409 */
[----:B-1----:R-:W-:-:S05]  /*45e0*/  IMAD.U32 R2, RZ, RZ, UR6 ;  /* 0x00000006ff027e24 */ /* 0x002fca000f8e00ff */
[----:B------:R-:W-:-:S05]  /*45f0*/  IMAD.U32 R3, RZ, RZ, UR7 ;  /* 0x00000007ff037e24 */ /* 0x000fca000f8e00ff */
[----:B--234-:R1:W2:Y:S01]  /*4600*/  @P1 LDG.E R0, [R2.64] ;  /* 0x0000000c02001981 */ /* 0x01c2a2000c1e1900 */
[----:B------:R-:W-:Y:S01]  /*4610*/  IMAD.MOV.U32 R228, RZ, RZ, R221 ;  /* 0x000000ffffe47224 */ /* 0x000fe200078e00dd */
        /* <DEDUP_REMOVED lines=23> */
[----:B-1----:R-:W2:Y:S01]  /*4790*/  @P1 MUFU.RCP R2, c[0x0][0x238] ;  /* 0x00008e0000021b08 */ /* 0x002ea20000001000 */
[C---:B------:R-:W-:Y:S01]  /*47a0*/  IADD3 R3, R17.reuse, 0x1, RZ ;  /* 0x0000000111037810 */ /* 0x040fe20007ffe0ff */
[----:B------:R-:W-:Y:S01]  /*47b0*/  CS2R R116, SRZ ;  /* 0x0000000000747805 */ /* 0x000fe2000001ff00 */
[----:B------:R-:W-:Y:S01]  /*47c0*/  CS2R R110, SRZ ;  /* 0x00000000006e7805 */ /* 0x000fe2000001ff00 */
[----:B------:R-:W-:Y:S01]  /*47d0*/  CS2R R108, SRZ ;  /* 0x00000000006c7805 */ /* 0x000fe2000001ff00 */
[----:B------:R-:W-:Y:S01]  /*47e0*/  CS2R R114, SRZ ;  /* 0x0000000000727805 */ /* 0x000fe2000001ff00 */
[----:B------:R1:W-:Y:S01]  /*47f0*/  STL [R1+0x10], R3 ;  /* 0x0000100301007387 */ /* 0x0003e20000100800 */
        /* <DEDUP_REMOVED lines=24> */
[----:B-1----:R-:W-:Y:S01]  /*4980*/  SHF.L.U64.HI R3, R17, 0x2, R15 ;  /* 0x0000000211037819 */ /* 0x002fe2000001020f */
        /* <DEDUP_REMOVED lines=14> */
[----:B------:R-:W-:Y:S01]  /*4a70*/  MOV R220, 0x20 ;  /* 0x0000002000dc7802 */ /* 0x000fe20000000f00 */
[----:B------:R-:W-:Y:S01]  /*4a80*/  IMAD.MOV.U32 R219, RZ, RZ, 0x40 ;  /* 0x00000040ffdb7424 */ /* 0x000fe200078e00ff */
[C---:B------:R-:W-:Y:S01]  /*4a90*/  SHF.L.U32 R215, R218.reuse, 0x1, RZ ;  /* 0x00000001dad77819 */ /* 0x040fe200000006ff */
[C---:B------:R-:W-:Y:S01]  /*4aa0*/  IMAD.SHL.U32 R216, R218.reuse, 0x2, RZ ;  /* 0x00000002dad87824 */ /* 0x040fe200078e00ff */
[----:B------:R-:W-:Y:S01]  /*4ab0*/  UMOV UR4, URZ ;  /* 0x0000003f00047c82 */ /* 0x000fe20008000000 */
[----:B------:R-:W-:-:S02]  /*4ac0*/  IMAD.SHL.U32 R214, R218, 0x2, RZ ;  /* 0x00000002dad67824 */ /* 0x000fc400078e00ff */
[----:B--2---:R-:W-:Y:S01]  /*4ad0*/  @P1 FMUL.FTZ R0, R0, R2 ;  /* 0x0000000200001220 */ /* 0x004fe20000410000 */
[----:B------:R-:W-:-:S03]  /*4ae0*/  IADD3 R2, R218, 0x2000, RZ ;  /* 0x00002000da027810 */ /* 0x000fc60007ffe0ff */
[----:B------:R2:W3:Y:S01]  /*4af0*/  @P1 R2UR UR5, R0 ;  /* 0x00000000000513c2 */ /* 0x0004e200000e0000 */
[----:B------:R-:W-:-:S05]  /*4b00*/  SEL R2, R2, R218, !P0 ;  /* 0x000000da02027207 */ /* 0x000fca0004000000 */
[----:B------:R-:W-:Y:S02]  /*4b10*/  IMAD.SHL.U32 R208, R2, 0x2, RZ ;  /* 0x0000000202d07824 */ /* 0x000fe400078e00ff */
[----:B------:R-:W-:-:S05]  /*4b20*/  IMAD.SHL.U32 R2, R17, 0x4, RZ ;  /* 0x0000000411027824 */ /* 0x000fca00078e00ff */
[----:B------:R1:W-:Y:S01]  /*4b30*/  STL [R1+0x8], R2 ;  /* 0x0000080201007387 */ /* 0x0003e20000100800 */
[----:B--2---:R-:W-:Y:S01]  /*4b40*/  IADD3 R0, R217, 0x2000, RZ ;  /* 0x00002000d9007810 */ /* 0x004fe20007ffe0ff */
[----:B---3--:R-:W-:-:S03]  /*4b50*/  @UP1 UMOV UR4, UR5 ;  /* 0x0000000500041c82 */ /* 0x008fc60008000000 */
[----:B------:R-:W-:-:S04]  /*4b60*/  SEL R0, R0, R217, !P0 ;  /* 0x000000d900007207 */ /* 0x000fc80004000000 */
[----:B------:R-:W-:Y:S02]  /*4b70*/  SHF.L.U32 R207, R0, 0x1, RZ ;  /* 0x0000000100cf7819 */ /* 0x000fe400000006ff */
[----:B------:R-:W-:-:S04]  /*4b80*/  IADD3 R0, R17, -0x40, RZ ;  /* 0xffffffc011007810 */ /* 0x000fc80007ffe0ff */
[----:B------:R-:W-:-:S05]  /*4b90*/  SHF.L.U32 R0, R0, 0x2, RZ ;  /* 0x0000000200007819 */ /* 0x000fca00000006ff */
[----:B------:R1:W-:Y:S02]  /*4ba0*/  STL [R1+0x4], R0 ;  /* 0x0000040001007387 */ /* 0x0003e40000100800 */
.L_x_316:
[----:B-1----:R-:W2:Y:S01]  /*4bb0*/  LDL R0, [R1+0x24] ;  /* 0x0000240001007983 */ /* 0x002ea20000100800 */
[----:B------:R-:W-:Y:S02]  /*4bc0*/  USHF.L.U32 UR5, UR21, 0x7, URZ ;  /* 0x0000000715057899 */ /* 0x000fe4000800063f */
[----:B------:R-:W-:Y:S01]  /*4bd0*/  USHF.L.U32 UR6, UR11, 0x6, URZ ;  /* 0x000000060b067899 */ /* 0x000fe2000800063f */
[----:B------:R-:W0:Y:S01]  /*4be0*/  LDGDEPBAR ;  /* 0x00000000000079af */ /* 0x000e220000000000 */
[----:B------:R-:W-:Y:S02]  /*4bf0*/  UIADD3 UR7, UR20, 0x80, UR5 ;  /* 0x0000008014077890 */ /* 0x000fe4000fffe005 */
[----:B------:R-:W-:Y:S02]  /*4c00*/  UIADD3 UR5, UR5, 0x80, URZ ;  /* 0x0000008005057890 */ /* 0x000fe4000fffe03f */
[----:B------:R-:W-:Y:S02]  /*4c10*/  UIADD3 UR7, UR7, -UR14, URZ ;  /* 0x8000000e07077290 */ /* 0x000fe4000fffe03f */
[----:B------:R-:W-:Y:S01]  /*4c20*/  UISETP.GT.AND UP3, UPT, UR11, UR19, UPT ;  /* 0x000000130b00728c */ /* 0x000fe2000bf64270 */
[----:B------:R-:W3:Y:S01]  /*4c30*/  LDL R236, [R1+0x20] ;  /* 0x0000200001ec7983 */ /* 0x000ee20000100800 */
[----:B------:R-:W-:Y:S03]  /*4c40*/  UISETP.GE.AND UP0, UPT, UR6, UR7, UPT ;  /* 0x000000070600728c */ /* 0x000fe6000bf06270 */
[----:B-----5:R-:W4:Y:S01]  /*4c50*/  LDL R229, [R1+0x10] ;  /* 0x0000100001e57983 */ /* 0x020f220000100800 */
[----:B------:R-:W-:Y:S03]  /*4c60*/  UISETP.LT.AND UP0, UPT, UR5, UR14, UP0 ;  /* 0x0000000e0500728c */ /* 0x000fe60008701270 */
[----:B------:R-:W-:Y:S01]  /*4c70*/  ULDC UR5, c[0x0][0x22c] ;  /* 0x00008b0000057ab9 */ /* 0x000fe20000000800 */
[----:B------:R-:W-:Y:S04]  /*4c80*/  DEPBAR.LE SB0, 0x0 ;  /* 0x000080000000791a */ /* 0x000fe80000000000 */
[----:B------:R-:W-:Y:S08]  /*4c90*/  BAR.SYNC.DEFER_BLOCKING 0x0 ;  /* 0x0000000000007b1d */ /* 0x000ff00000010000 */
[----:B------:R-:W-:Y:S08]  /*4ca0*/  LDSM.16.M88.4 R32, [R208] ;  /* 0x00000000d020783b */ /* 0x000ff00000000200 */
[----:B------:R-:W1:Y:S08]  /*4cb0*/  LDSM.16.M88.4 R16, [R210+0xc000] ;  /* 0x00c00000d210783b */ /* 0x000e700000000200 */
[----:B------:R-:W1:Y:S08]  /*4cc0*/  LDSM.16.M88.4 R28, [R208+0x1000] ;  /* 0x00100000d01c783b */ /* 0x000e700000000200 */
[----:B------:R-:W1:Y:S08]  /*4cd0*/  LDSM.16.M88.4 R164, [R210+0xc800] ;  /* 0x00c80000d2a4783b */ /* 0x000e700000000200 */
[----:B------:R-:W-:Y:S08]  /*4ce0*/  LDSM.16.M88.4 R172, [R211+0xc000] ;  /* 0x00c00000d3ac783b */ /* 0x000ff00000000200 */
[----:B------:R-:W-:Y:S01]  /*4cf0*/  LDSM.16.M88.4 R180, [R211+0xc800] ;  /* 0x00c80000d3b4783b */ /* 0x000fe20000000200 */
[-C--:B-1----:R-:W-:Y:S07]  /*4d00*/  HMMA.16816.F32.BF16 R4, R32, R16.reuse, RZ ;  /* 0x000000102004723c */ /* 0x082fee00000418ff */
[----:B------:R-:W-:Y:S01]  /*4d10*/  LDSM.16.M88.4 R188, [R213+0xc000] ;  /* 0x00c00000d5bc783b */ /* 0x000fe20000000200 */
[C---:B------:R-:W-:Y:S07]  /*4d20*/  HMMA.16816.F32.BF16 R8, R28.reuse, R16, RZ ;  /* 0x000000101c08723c */ /* 0x040fee00000418ff */
[----:B------:R-:W-:Y:S01]  /*4d30*/  LDSM.16.M88.4 R196, [R212+0xc000] ;  /* 0x00c00000d4c4783b */ /* 0x000fe20000000200 */
[-C--:B------:R-:W-:Y:S08]  /*4d40*/  HMMA.16816.F32.BF16 R12, R28, R18.reuse, RZ ;  /* 0x000000121c0c723c */ /* 0x080ff000000418ff */
[C---:B------:R-:W-:Y:S08]  /*4d50*/  HMMA.16816.F32.BF16 R16, R32.reuse, R18, RZ ;  /* 0x000000122010723c */ /* 0x040ff000000418ff */
[-C--:B------:R-:W-:Y:S08]  /*4d60*/  HMMA.16816.F32.BF16 R20, R32, R164.reuse, RZ ;  /* 0x000000a42014723c */ /* 0x080ff000000418ff */
[C---:B------:R-:W-:Y:S08]  /*4d70*/  HMMA.16816.F32.BF16 R24, R28.reuse, R164, RZ ;  /* 0x000000a41c18723c */ /* 0x040ff000000418ff */
[-C--:B------:R-:W-:Y:S08]  /*4d80*/  HMMA.16816.F32.BF16 R28, R28, R166.reuse, RZ ;  /* 0x000000a61c1c723c */ /* 0x080ff000000418ff */
[----:B------:R-:W-:Y:S01]  /*4d90*/  HMMA.16816.F32.BF16 R32, R32, R166, RZ ;  /* 0x000000a62020723c */ /* 0x000fe200000418ff */
[----:B------:R-:W-:Y:S01]  /*4da0*/  LDSM.16.M88.4 R164, [R213+0xc800] ;  /* 0x00c80000d5a4783b */ /* 0x000fe20000000200 */
[----:B--2---:R-:W-:Y:S02]  /*4db0*/  R2P PR, R0, 0x6 ;  /* 0x0000000600007804 */ /* 0x004fe40000000000 */
[----:B------:R-:W-:Y:S03]  /*4dc0*/  PLOP3.LUT P0, PT, PT, PT, UP0, 0x80, 0x0 ;  /* 0x000000000000781c */ /* 0x000fe60003f0f008 */
[----:B------:R-:W-:Y:S02]  /*4dd0*/  SEL R204, R220, 0xffffffe0, !P1 ;  /* 0xffffffe0dccc7807 */ /* 0x000fe40004800000 */
[----:B------:R-:W-:Y:S03]  /*4de0*/  SEL R209, R219, 0xffffffc0, !P2 ;  /* 0xffffffc0dbd17807 */ /* 0x000fe60005000000 */
[C---:B------:R-:W-:Y:S02]  /*4df0*/  IADD3 R0, R208.reuse, R204, RZ ;  /* 0x000000ccd0007210 */ /* 0x040fe40007ffe0ff */
[-C--:B------:R-:W-:Y:S02]  /*4e00*/  IADD3 R3, R208, R209.reuse, RZ ;  /* 0x000000d1d0037210 */ /* 0x080fe40007ffe0ff */
[----:B------:R-:W-:Y:S01]  /*4e10*/  IADD3 R2, R0, R209, RZ ;  /* 0x000000d100027210 */ /* 0x000fe20007ffe0ff */
[----:B------:R-:W1:Y:S01]  /*4e20*/  LDSM.16.M88.4 R168, [R0] ;  /* 0x0000000000a8783b */ /* 0x000e620000000200 */
[----:B-----5:R-:W-:Y:S07]  /*4e30*/  FSETP.NEU.FTZ.AND P1, PT, R251, -INF , PT ;  /* 0xff800000fb00780b */ /* 0x020fee0003f3d000 */
[----:B------:R-:W2:Y:S08]  /*4e40*/  LDSM.16.M88.4 R176, [R0+0x1000] ;  /* 0x0010000000b0783b */ /* 0x000eb00000000200 */
[----:B------:R-:W3:Y:S08]  /*4e50*/  LDSM.16.M88.4 R184, [R3] ;  /* 0x0000000003b8783b */ /* 0x000ef00000000200 */
[----:B------:R-:W3:Y:S08]  /*4e60*/  LDSM.16.M88.4 R192, [R3+0x1000] ;  /* 0x0010000003c0783b */ /* 0x000ef00000000200 */
[----:B------:R-:W-:Y:S01]  /*4e70*/  LDSM.16.M88.4 R200, [R2+0x1000] ;  /* 0x0010000002c8783b */ /* 0x000fe20000000200 */
[-C--:B-1----:R-:W-:Y:S08]  /*4e80*/  HMMA.16816.F32.BF16 R4, R168, R172.reuse, R4 ;  /* 0x000000aca804723c */ /* 0x082ff00000041804 */
[C---:B--2---:R-:W-:Y:S08]  /*4e90*/  HMMA.16816.F32.BF16 R8, R176.reuse, R172, R8 ;  /* 0x000000acb008723c */ /* 0x044ff00000041808 */
[-C--:B------:R-:W-:Y:S08]  /*4ea0*/  HMMA.16816.F32.BF16 R12, R176, R174.reuse, R12 ;  /* 0x000000aeb00c723c */ /* 0x080ff0000004180c */
[C---:B------:R-:W-:Y:S01]  /*4eb0*/  HMMA.16816.F32.BF16 R16, R168.reuse, R174, R16 ;  /* 0x000000aea810723c */ /* 0x040fe20000041810 */
[----:B------:R-:W1:Y:S07]  /*4ec0*/  LDSM.16.M88.4 R172, [R2] ;  /* 0x0000000002ac783b */ /* 0x000e6e0000000200 */
[-C--:B------:R-:W-:Y:S08]  /*4ed0*/  HMMA.16816.F32.BF16 R20, R168, R180.reuse, R20 ;  /* 0x000000b4a814723c */ /* 0x080ff00000041814 */
[C---:B------:R-:W-:Y:S08]  /*4ee0*/  HMMA.16816.F32.BF16 R24, R176.reuse, R180, R24 ;  /* 0x000000b4b018723c */ /* 0x040ff00000041818 */
[-C--:B------:R-:W-:Y:S01]  /*4ef0*/  HMMA.16816.F32.BF16 R28, R176, R182.reuse, R28 ;  /* 0x000000b6b01c723c */ /* 0x080fe2000004181c */
[----:B------:R-:W-:Y:S07]  /*4f00*/  LDSM.16.M88.4 R176, [R208+0x2000] ;  /* 0x00200000d0b0783b */ /* 0x000fee0000000200 */
[----:B------:R-:W-:Y:S01]  /*4f10*/  HMMA.16816.F32.BF16 R32, R168, R182, R32 ;  /* 0x000000b6a820723c */ /* 0x000fe20000041820 */
[----:B------:R-:W2:Y:S07]  /*4f20*/  LDSM.16.M88.4 R168, [R212+0xc800] ;  /* 0x00c80000d4a8783b */ /* 0x000eae0000000200 */
[-C--:B---3--:R-:W-:Y:S01]  /*4f30*/  HMMA.16816.F32.BF16 R4, R184, R188.reuse, R4 ;  /* 0x000000bcb804723c */ /* 0x088fe20000041804 */
[----:B------:R-:W3:Y:S07]  /*4f40*/  LDSM.16.M88.4 R180, [R210+0x10000] ;  /* 0x01000000d2b4783b */ /* 0x000eee0000000200 */
[C---:B------:R-:W-:Y:S08]  /*4f50*/  HMMA.16816.F32.BF16 R8, R192.reuse, R188, R8 ;  /* 0x000000bcc008723c */ /* 0x040ff00000041808 */
[-C--:B------:R-:W-:Y:S08]  /*4f60*/  HMMA.16816.F32.BF16 R12, R192, R190.reuse, R12 ;  /* 0x000000bec00c723c */ /* 0x080ff0000004180c */
[C---:B------:R-:W-:Y:S01]  /*4f70*/  HMMA.16816.F32.BF16 R16, R184.reuse, R190, R16 ;  /* 0x000000beb810723c */ /* 0x040fe20000041810 */
[----:B------:R-:W2:Y:S07]  /*4f80*/  LDSM.16.M88.4 R188, [R208+0x3000] ;  /* 0x00300000d0bc783b */ /* 0x000eae0000000200 */
[-C--:B------:R-:W-:Y:S08]  /*4f90*/  HMMA.16816.F32.BF16 R20, R184, R164.reuse, R20 ;  /* 0x000000a4b814723c */ /* 0x080ff00000041814 */
[C---:B------:R-:W-:Y:S08]  /*4fa0*/  HMMA.16816.F32.BF16 R24, R192.reuse, R164, R24 ;  /* 0x000000a4c018723c */ /* 0x040ff00000041818 */
[-C--:B------:R-:W-:Y:S01]  /*4fb0*/  HMMA.16816.F32.BF16 R28, R192, R166.reuse, R28 ;  /* 0x000000a6c01c723c */ /* 0x080fe2000004181c */
[----:B------:R-:W-:Y:S07]  /*4fc0*/  LDSM.16.M88.4 R192, [R211+0x10000] ;  /* 0x01000000d3c0783b */ /* 0x000fee0000000200 */
[----:B------:R-:W-:Y:S01]  /*4fd0*/  HMMA.16816.F32.BF16 R32, R184, R166, R32 ;  /* 0x000000a6b820723c */ /* 0x000fe20000041820 */
[----:B------:R-:W3:Y:S07]  /*4fe0*/  LDSM.16.M88.4 R164, [R210+0x10800] ;  /* 0x01080000d2a4783b */ /* 0x000eee0000000200 */
[-C--:B-1----:R-:W-:Y:S01]  /*4ff0*/  HMMA.16816.F32.BF16 R4, R172, R196.reuse, R4 ;  /* 0x000000c4ac04723c */ /* 0x082fe20000041804 */
[----:B------:R-:W1:Y:S07]  /*5000*/  LDSM.16.M88.4 R184, [R0+0x2000] ;  /* 0x0020000000b8783b */ /* 0x000e6e0000000200 */
[C---:B------:R-:W-:Y:S08]  /*5010*/  HMMA.16816.F32.BF16 R8, R200.reuse, R196, R8 ;  /* 0x000000c4c808723c */ /* 0x040ff00000041808 */
[-C--:B------:R-:W-:Y:S08]  /*5020*/  HMMA.16816.F32.BF16 R12, R200, R198.reuse, R12 ;  /* 0x000000c6c80c723c */ /* 0x080ff0000004180c */
[C---:B------:R-:W-:Y:S01]  /*5030*/  HMMA.16816.F32.BF16 R16, R172.reuse, R198, R16 ;  /* 0x000000c6ac10723c */ /* 0x040fe20000041810 */
[----:B------:R1:W4:Y:S07]  /*5040*/  LDSM.16.M88.4 R196, [R0+0x3000] ;  /* 0x0030000000c4783b */ /* 0x00032e0000000200 */
[-C--:B--2---:R-:W-:Y:S08]  /*5050*/  HMMA.16816.F32.BF16 R20, R172, R168.reuse, R20 ;  /* 0x000000a8ac14723c */ /* 0x084ff00000041814 */
[C---:B------:R-:W-:Y:S08]  /*5060*/  HMMA.16816.F32.BF16 R24, R200.reuse, R168, R24 ;  /* 0x000000a8c818723c */ /* 0x040ff00000041818 */
[-C--:B------:R-:W-:Y:S01]  /*5070*/  HMMA.16816.F32.BF16 R28, R200, R170.reuse, R28 ;  /* 0x000000aac81c723c */ /* 0x080fe2000004181c */
[----:B------:R-:W-:Y:S03]  /*5080*/  LDSM.16.M88.4 R200, [R3+0x3000] ;  /* 0x0030000003c8783b */ /* 0x000fe60000000200 */
[----:B-1----:R-:W-:Y:S04]  /*5090*/  MOV R0, UR21 ;  /* 0x0000001500007c02 */ /* 0x002fe80008000f00 */
[----:B------:R-:W-:Y:S01]  /*50a0*/  HMMA.16816.F32.BF16 R32, R172, R170, R32 ;  /* 0x000000aaac20723c */ /* 0x000fe20000041820 */
[----:B------:R-:W1:Y:S03]  /*50b0*/  LDSM.16.M88.4 R168, [R211+0x10800] ;  /* 0x01080000d3a8783b */ /* 0x000e660000000200 */
[----:B------:R-:W-:Y:S04]  /*50c0*/  LEA R0, R0, R236, 0x7 ;  /* 0x000000ec00007211 */ /* 0x000fe800078e38ff */
[-C--:B---3--:R-:W-:Y:S01]  /*50d0*/  HMMA.16816.F32.BF16 R4, R176, R180.reuse, R4 ;  /* 0x000000b4b004723c */ /* 0x088fe20000041804 */
[----:B------:R2:W-:Y:S07]  /*50e0*/  LDSM.16.M88.4 R172, [R3+0x2000] ;  /* 0x0020000003ac783b */ /* 0x0005ee0000000200 */
[C---:B------:R-:W-:Y:S08]  /*50f0*/  HMMA.16816.F32.BF16 R8, R188.reuse, R180, R8 ;  /* 0x000000b4bc08723c */ /* 0x040ff00000041808 */
[-C--:B------:R-:W-:Y:S08]  /*5100*/  HMMA.16816.F32.BF16 R12, R188, R182.reuse, R12 ;  /* 0x000000b6bc0c723c */ /* 0x080ff0000004180c */
[C---:B------:R-:W-:Y:S01]  /*5110*/  HMMA.16816.F32.BF16 R16, R176.reuse, R182, R16 ;  /* 0x000000b6b010723c */ /* 0x040fe20000041810 */
[----:B------:R-:W3:Y:S03]  /*5120*/  LDSM.16.M88.4 R180, [R213+0x10000] ;  /* 0x01000000d5b4783b */ /* 0x000ee60000000200 */
[----:B--2---:R-:W-:Y:S04]  /*5130*/  FMUL.FTZ R3, R249, 1.4426950216293334961 ;  /* 0x3fb8aa3bf9037820 */ /* 0x004fe80000410000 */
[-C--:B------:R-:W-:Y:S08]  /*5140*/  HMMA.16816.F32.BF16 R20, R176, R164.reuse, R20 ;  /* 0x000000a4b014723c */ /* 0x080ff00000041814 */
[C---:B------:R-:W-:Y:S08]  /*5150*/  HMMA.16816.F32.BF16 R24, R188.reuse, R164, R24 ;  /* 0x000000a4bc18723c */ /* 0x040ff00000041818 */
[-C--:B------:R-:W-:Y:S01]  /*5160*/  HMMA.16816.F32.BF16 R28, R188, R166.reuse, R28 ;  /* 0x000000a6bc1c723c */ /* 0x080fe2000004181c */
[----:B------:R-:W-:Y:S07]  /*5170*/  I2F R190, R0 ;  /* 0x0000000000be7306 */ /* 0x000fee0000201400 */
[----:B------:R-:W-:Y:S01]  /*5180*/  HMMA.16816.F32.BF16 R32, R176, R166, R32 ;  /* 0x000000a6b020723c */ /* 0x000fe20000041820 */
[----:B------:R-:W2:Y:S07]  /*5190*/  LDSM.16.M88.4 R164, [R213+0x10800] ;  /* 0x01080000d5a4783b */ /* 0x000eae0000000200 */
[-C--:B------:R-:W-:Y:S01]  /*51a0*/  HMMA.16816.F32.BF16 R4, R184, R192.reuse, R4 ;  /* 0x000000c0b804723c */ /* 0x080fe20000041804 */
[----:B------:R-:W-:Y:S07]  /*51b0*/  LDSM.16.M88.4 R176, [R212+0x10000] ;  /* 0x01000000d4b0783b */ /* 0x000fee0000000200 */
[C---:B----4-:R-:W-:Y:S08]  /*51c0*/  HMMA.16816.F32.BF16 R8, R196.reuse, R192, R8 ;  /* 0x000000c0c408723c */ /* 0x050ff00000041808 */
[-C--:B------:R-:W-:Y:S08]  /*51d0*/  HMMA.16816.F32.BF16 R12, R196, R194.reuse, R12 ;  /* 0x000000c2c40c723c */ /* 0x080ff0000004180c */
[C---:B------:R-:W-:Y:S08]  /*51e0*/  HMMA.16816.F32.BF16 R16, R184.reuse, R194, R16 ;  /* 0x000000c2b810723c */ /* 0x040ff00000041810 */
[-C--:B-1----:R-:W-:Y:S08]  /*51f0*/  HMMA.16816.F32.BF16 R20, R184, R168.reuse, R20 ;  /* 0x000000a8b814723c */ /* 0x082ff00000041814 */
[C---:B------:R-:W-:Y:S08]  /*5200*/  HMMA.16816.F32.BF16 R24, R196.reuse, R168, R24 ;  /* 0x000000a8c418723c */ /* 0x040ff00000041818 */
[-C--:B------:R-:W-:Y:S08]  /*5210*/  HMMA.16816.F32.BF16 R28, R196, R170.reuse, R28 ;  /* 0x000000aac41c723c */ /* 0x080ff0000004181c */
[----:B------:R-:W-:Y:S01]  /*5220*/  HMMA.16816.F32.BF16 R32, R184, R170, R32 ;  /* 0x000000aab820723c */ /* 0x000fe20000041820 */
[----:B------:R-:W1:Y:S06]  /*5230*/  LDSM.16.M88.4 R168, [R2+0x2000] ;  /* 0x0020000002a8783b */ /* 0x000e6c0000000200 */
[C---:B------:R-:W-:Y:S01]  /*5240*/  IADD3 R185, R0.reuse, 0x1, RZ ;  /* 0x0000000100b97810 */ /* 0x040fe20007ffe0ff */
[-C--:B---3--:R-:W-:Y:S03]  /*5250*/  HMMA.16816.F32.BF16 R4, R172, R180.reuse, R4 ;  /* 0x000000b4ac04723c */ /* 0x088fe60000041804 */
[----:B------:R-:W3:Y:S02]  /*5260*/  I2F R189, R185 ;  /* 0x000000b900bd7306 */ /* 0x000ee40000201400 */
[C---:B------:R-:W-:Y:S02]  /*5270*/  IADD3 R187, R0.reuse, 0x8, RZ ;  /* 0x0000000800bb7810 */ /* 0x040fe40007ffe0ff */
[C---:B------:R-:W-:Y:S01]  /*5280*/  IADD3 R184, R0.reuse, 0x9, RZ ;  /* 0x0000000900b87810 */ /* 0x040fe20007ffe0ff */
[C---:B------:R-:W-:Y:S04]  /*5290*/  HMMA.16816.F32.BF16 R8, R200.reuse, R180, R8 ;  /* 0x000000b4c808723c */ /* 0x040fe80000041808 */
[C---:B------:R-:W-:Y:S01]  /*52a0*/  IADD3 R186, R0.reuse, 0x19, RZ ;  /* 0x0000001900ba7810 */ /* 0x040fe20007ffe0ff */
[----:B------:R-:W-:Y:S02]  /*52b0*/  I2F R188, R184 ;  /* 0x000000b800bc7306 */ /* 0x000fe40000201400 */
[C---:B------:R-:W-:Y:S01]  /*52c0*/  IADD3 R181, R0.reuse, 0x11, RZ ;  /* 0x0000001100b57810 */ /* 0x040fe20007ffe0ff */
[-C--:B------:R-:W-:Y:S07]  /*52d0*/  HMMA.16816.F32.BF16 R12, R200, R182.reuse, R12 ;  /* 0x000000b6c80c723c */ /* 0x080fee000004180c */
[----:B------:R-:W-:Y:S01]  /*52e0*/  I2F R193, R181 ;  /* 0x000000b500c17306 */ /* 0x000fe20000201400 */
[C---:B------:R-:W-:Y:S07]  /*52f0*/  HMMA.16816.F32.BF16 R16, R172.reuse, R182, R16 ;  /* 0x000000b6ac10723c */ /* 0x040fee0000041810 */
[C---:B------:R-:W-:Y:S01]  /*5300*/  IADD3 R182, R0.reuse, 0x10, RZ ;  /* 0x0000001000b67810 */ /* 0x040fe20007ffe0ff */
[-C--:B--2---:R-:W-:Y:S01]  /*5310*/  HMMA.16816.F32.BF16 R20, R172, R164.reuse, R20 ;  /* 0x000000a4ac14723c */ /* 0x084fe20000041814 */
[----:B------:R-:W2:Y:S03]  /*5320*/  I2F R191, R187 ;  /* 0x000000bb00bf7306 */ /* 0x000ea60000201400 */
[----:B------:R-:W-:Y:S04]  /*5330*/  IADD3 R183, R0, 0x18, RZ ;  /* 0x0000001800b77810 */ /* 0x000fe80007ffe0ff */
[C---:B------:R-:W-:Y:S03]  /*5340*/  HMMA.16816.F32.BF16 R24, R200.reuse, R164, R24 ;  /* 0x000000a4c818723c */ /* 0x040fe60000041818 */
[----:B------:R-:W-:Y:S05]  /*5350*/  I2F R194, R183 ;  /* 0x000000b700c27306 */ /* 0x000fea0000201400 */
[-C--:B------:R-:W-:Y:S05]  /*5360*/  HMMA.16816.F32.BF16 R28, R200, R166.reuse, R28 ;  /* 0x000000a6c81c723c */ /* 0x080fea000004181c */
[----:B------:R-:W-:Y:S02]  /*5370*/  I2F R192, R182 ;  /* 0x000000b600c07306 */ /* 0x000fe40000201400 */
[-C--:B------:R-:W-:Y:S01]  /*5380*/  IADD3 R200, R204, R216.reuse, RZ ;  /* 0x000000d8ccc87210 */ /* 0x080fe20007ffe0ff */
[----:B------:R-:W-:Y:S01]  /*5390*/  HMMA.16816.F32.BF16 R32, R172, R166, R32 ;  /* 0x000000a6ac20723c */ /* 0x000fe20000041820 */
[----:B------:R4:W2:Y:S03]  /*53a0*/  LDSM.16.M88.4 R164, [R2+0x3000] ;  /* 0x0030000002a4783b */ /* 0x0008a60000000200 */
[----:B------:R-:W-:Y:S03]  /*53b0*/  IADD3 R204, R209, R216, RZ ;  /* 0x000000d8d1cc7210 */ /* 0x000fe60007ffe0ff */
[----:B------:R-:W-:Y:S01]  /*53c0*/  FMUL.FTZ R175, R251, 1.4426950216293334961 ;  /* 0x3fb8aa3bfbaf7820 */ /* 0x000fe20000410000 */
[-C--:B-1----:R-:W-:Y:S01]  /*53d0*/  HMMA.16816.F32.BF16 R4, R168, R176.reuse, R4 ;  /* 0x000000b0a804723c */ /* 0x082fe20000041804 */
[----:B------:R-:W-:Y:S04]  /*53e0*/  I2F R195, R186 ;  /* 0x000000ba00c37306 */ /* 0x000fe80000201400 */
[----:B------:R-:W-:Y:S01]  /*53f0*/  FSEL R175, R175, RZ, P1 ;  /* 0x000000ffafaf7208 */ /* 0x000fe20000800000 */
[----:B------:R-:W-:Y:S01]  /*5400*/  FMUL.FTZ R173, R252, 1.4426950216293334961 ;  /* 0x3fb8aa3bfcad7820 */ /* 0x000fe20000410000 */
[----:B----4-:R-:W-:Y:S05]  /*5410*/  MOV R2, UR14 ;  /* 0x0000000e00027c02 */ /* 0x010fea0008000f00 */
[----:B------:R-:W-:Y:S04]  /*5420*/  IADD3 R2, R2, -UR20, R229 ;  /* 0x8000001402027c10 */ /* 0x000fe8000fffe0e5 */
[----:B------:R-:W-:Y:S08]  /*5430*/  @!P0 IADD3 R2, R2, UR6, RZ ;  /* 0x0000000602028c10 */ /* 0x000ff0000fffe0ff */
[C---:B---3--:R-:W-:Y:S01]  /*5440*/  FFMA.FTZ R5, R189.reuse, UR4, R5 ;  /* 0x00000004bd057c23 */ /* 0x048fe20008010005 */
[----:B------:R-:W-:Y:S01]  /*5450*/  ULDC UR6, c[0x0][0x1c0] ;  /* 0x0000700000067ab9 */ /* 0x000fe20000000800 */
[----:B------:R-:W-:Y:S01]  /*5460*/  FFMA.FTZ R4, R190, UR4, R4 ;  /* 0x00000004be047c23 */ /* 0x000fe20008010004 */
[C---:B------:R-:W-:Y:S01]  /*5470*/  @!P0 IMNMX R180, R2.reuse, UR14, PT ;  /* 0x0000000e02b48c17 */ /* 0x040fe2000b800200 */
[----:B------:R-:W-:Y:S01]  /*5480*/  FFMA.FTZ R7, R189, UR4, R7 ;  /* 0x00000004bd077c23 */ /* 0x000fe20008010007 */
[----:B------:R-:W-:Y:S01]  /*5490*/  @!P0 IADD3 R174, R2, 0x8, RZ ;  /* 0x0000000802ae8810 */ /* 0x000fe20007ffe0ff */
[----:B------:R-:W-:Y:S01]  /*54a0*/  FFMA.FTZ R6, R190, UR4, R6 ;  /* 0x00000004be067c23 */ /* 0x000fe20008010006 */
[-C--:B------:R-:W-:Y:S01]  /*54b0*/  @!P0 ISETP.GE.AND P1, PT, R185, R180.reuse, PT ;  /* 0x000000b4b900820c */ /* 0x080fe20003f26270 */
[C---:B--2---:R-:W-:Y:S01]  /*54c0*/  HMMA.16816.F32.BF16 R8, R164.reuse, R176, R8 ;  /* 0x000000b0a408723c */ /* 0x044fe20000041808 */
[----:B------:R-:W-:Y:S03]  /*54d0*/  UIMAD UR6, UR5, UR6, URZ ;  /* 0x00000006050672a4 */ /* 0x000fe6000f8e023f */
[----:B------:R-:W-:Y:S01]  /*54e0*/  @!P0 ISETP.GE.AND P2, PT, R0, R180, PT ;  /* 0x000000b40000820c */ /* 0x000fe20003f46270 */
[----:B------:R-:W-:Y:S01]  /*54f0*/  ULEA UR5, -UR6, URZ, 0x6 ;  /* 0x0000003f06057291 */ /* 0x000fe2000f8e313f */
[----:B------:R-:W-:Y:S02]  /*5500*/  @!P0 IMNMX R174, R174, UR14, PT ;  /* 0x0000000eaeae8c17 */ /* 0x000fe4000b800200 */
[-C--:B------:R-:W-:Y:S04]  /*5510*/  HMMA.16816.F32.BF16 R12, R164, R178.reuse, R12 ;  /* 0x000000b2a40c723c */ /* 0x080fe8000004180c */
[----:B------:R-:W-:Y:S02]  /*5520*/  @!P0 FSEL R5, R5, -INF , !P1 ;  /* 0xff80000005058808 */ /* 0x000fe40004800000 */
[----:B------:R-:W-:Y:S02]  /*5530*/  FSETP.NEU.FTZ.AND P1, PT, R252, -INF , PT ;  /* 0xff800000fc00780b */ /* 0x000fe40003f3d000 */
[C---:B------:R-:W-:Y:S04]  /*5540*/  HMMA.16816.F32.BF16 R16, R168.reuse, R178, R16 ;  /* 0x000000b2a810723c */ /* 0x040fe80000041810 */
[----:B------:R-:W-:Y:S01]  /*5550*/  @!P0 FSEL R4, R4, -INF , !P2 ;  /* 0xff80000004048808 */ /* 0x000fe20005000000 */
[--C-:B------:R-:W-:Y:S01]  /*5560*/  FFMA.FTZ R5, R5, c[0x0][0x23c], -R175.reuse ;  /* 0x00008f0005057a23 */ /* 0x100fe200000108af */
[-C--:B------:R-:W-:Y:S02]  /*5570*/  @!P0 ISETP.GE.AND P2, PT, R0, R174.reuse, PT ;  /* 0x000000ae0000820c */ /* 0x080fe40003f46270 */
[----:B------:R-:W-:Y:S01]  /*5580*/  FSEL R173, R173, RZ, P1 ;  /* 0x000000ffadad7208 */ /* 0x000fe20000800000 */
[----:B------:R-:W-:Y:S01]  /*5590*/  FFMA.FTZ R4, R4, c[0x0][0x23c], -R175 ;  /* 0x00008f0004047a23 */ /* 0x000fe200000108af */
[----:B------:R-:W-:Y:S01]  /*55a0*/  @!P0 ISETP.GE.AND P1, PT, R185, R174, PT ;  /* 0x000000aeb900820c */ /* 0x000fe20003f26270 */
[----:B------:R-:W-:Y:S01]  /*55b0*/  MUFU.EX2 R237, R5 ;  /* 0x0000000500ed7308 */ /* 0x000fe20000000800 */
[----:B------:R-:W-:Y:S01]  /*55c0*/  @!P0 FSEL R6, R6, -INF , !P2 ;  /* 0xff80000006068808 */ /* 0x000fe20005000000 */
[----:B------:R-:W-:Y:S01]  /*55d0*/  FFMA.FTZ R9, R189, UR4, R9 ;  /* 0x00000004bd097c23 */ /* 0x000fe20008010009 */
[----:B------:R-:W-:Y:S01]  /*55e0*/  @!P0 FSEL R7, R7, -INF , !P1 ;  /* 0xff80000007078808 */ /* 0x000fe20004800000 */
[----:B------:R-:W-:Y:S01]  /*55f0*/  FFMA.FTZ R8, R190, UR4, R8 ;  /* 0x00000004be087c23 */ /* 0x000fe20008010008 */
[----:B------:R-:W-:Y:S01]  /*5600*/  @!P0 IADD3 R172, R2, 0x20, RZ ;  /* 0x0000002002ac8810 */ /* 0x000fe20007ffe0ff */
[--C-:B------:R-:W-:Y:S01]  /*5610*/  FFMA.FTZ R6, R6, c[0x0][0x23c], -R173.reuse ;  /* 0x00008f0006067a23 */ /* 0x100fe200000108ad */
[----:B------:R-:W-:Y:S01]  /*5620*/  FSETP.NEU.FTZ.AND P1, PT, R249, -INF , PT ;  /* 0xff800000f900780b */ /* 0x000fe20003f3d000 */
[----:B------:R-:W-:Y:S01]  /*5630*/  FFMA.FTZ R7, R7, c[0x0][0x23c], -R173 ;  /* 0x00008f0007077a23 */ /* 0x000fe200000108ad */
[----:B------:R-:W-:Y:S01]  /*5640*/  @!P0 IMNMX R172, R172, UR14, PT ;  /* 0x0000000eacac8c17 */ /* 0x000fe2000b800200 */
[----:B------:R1:W-:Y:S01]  /*5650*/  MUFU.EX2 R238, R4 ;  /* 0x0000000400ee7308 */ /* 0x0003e20000000800 */
[----:B------:R-:W-:Y:S01]  /*5660*/  @!P0 IADD3 R2, R2, 0x28, RZ ;  /* 0x0000002802028810 */ /* 0x000fe20007ffe0ff */
[----:B------:R-:W-:Y:S01]  /*5670*/  FFMA.FTZ R11, R189, UR4, R11 ;  /* 0x00000004bd0b7c23 */ /* 0x000fe2000801000b */
[----:B------:R-:W-:Y:S01]  /*5680*/  FSEL R3, R3, RZ, P1 ;  /* 0x000000ff03037208 */ /* 0x000fe20000800000 */
[----:B------:R-:W-:Y:S01]  /*5690*/  FFMA.FTZ R12, R191, UR4, R12 ;  /* 0x00000004bf0c7c23 */ /* 0x000fe2000801000c */
[-C--:B------:R-:W-:Y:S01]  /*56a0*/  @!P0 ISETP.GE.AND P1, PT, R185, R172.reuse, PT ;  /* 0x000000acb900820c */ /* 0x080fe20003f26270 */
[----:B------:R-:W-:Y:S01]  /*56b0*/  FFMA.FTZ R13, R188, UR4, R13 ;  /* 0x00000004bc0d7c23 */ /* 0x000fe2000801000d */
[----:B------:R-:W-:Y:S01]  /*56c0*/  @!P0 ISETP.GE.AND P2, PT, R0, R172, PT ;  /* 0x000000ac0000820c */ /* 0x000fe20003f46270 */
[----:B------:R-:W-:Y:S01]  /*56d0*/  FFMA.FTZ R14, R191, UR4, R14 ;  /* 0x00000004bf0e7c23 */ /* 0x000fe2000801000e */
[----:B------:R-:W-:Y:S01]  /*56e0*/  @!P0 FSEL R9, R9, -INF , !P1 ;  /* 0xff80000009098808 */ /* 0x000fe20004800000 */
[----:B------:R-:W-:Y:S01]  /*56f0*/  MUFU.EX2 R236, R6 ;  /* 0x0000000600ec7308 */ /* 0x000fe20000000800 */
[----:B------:R-:W-:Y:S01]  /*5700*/  FSETP.NEU.FTZ.AND P1, PT, R250, -INF , PT ;  /* 0xff800000fa00780b */ /* 0x000fe20003f3d000 */
[----:B------:R-:W-:Y:S01]  /*5710*/  FFMA.FTZ R15, R188, UR4, R15 ;  /* 0x00000004bc0f7c23 */ /* 0x000fe2000801000f */
[----:B------:R-:W-:Y:S01]  /*5720*/  @!P0 IMNMX R2, R2, UR14, PT ;  /* 0x0000000e02028c17 */ /* 0x000fe2000b800200 */
[C---:B------:R-:W-:Y:S01]  /*5730*/  FFMA.FTZ R16, R191.reuse, UR4, R16 ;  /* 0x00000004bf107c23 */ /* 0x040fe20008010010 */
[----:B------:R-:W-:Y:S01]  /*5740*/  @!P0 FSEL R8, R8, -INF , !P2 ;  /* 0xff80000008088808 */ /* 0x000fe20005000000 */
[----:B------:R-:W-:Y:S01]  /*5750*/  FFMA.FTZ R17, R188, UR4, R17 ;  /* 0x00000004bc117c23 */ /* 0x000fe20008010011 */
[-C--:B------:R-:W-:Y:S01]  /*5760*/  @!P0 ISETP.GE.AND P2, PT, R0, R2.reuse, PT ;  /* 0x000000020000820c */ /* 0x080fe20003f46270 */
[----:B------:R-:W-:Y:S02]  /*5770*/  FFMA.FTZ R18, R191, UR4, R18 ;  /* 0x00000004bf127c23 */ /* 0x000fe40008010012 */
[----:B------:R2:W3:Y:S01]  /*5780*/  MUFU.EX2 R244, R7 ;  /* 0x0000000700f47308 */ /* 0x0004e20000000800 */
[----:B------:R-:W-:Y:S02]  /*5790*/  FFMA.FTZ R19, R188, UR4, R19 ;  /* 0x00000004bc137c23 */ /* 0x000fe40008010013 */
[----:B------:R-:W-:Y:S02]  /*57a0*/  FFMA.FTZ R10, R190, UR4, R10 ;  /* 0x00000004be0a7c23 */ /* 0x000fe4000801000a */
[----:B-1----:R-:W-:Y:S02]  /*57b0*/  FMUL.FTZ R4, R250, 1.4426950216293334961 ;  /* 0x3fb8aa3bfa047820 */ /* 0x002fe40000410000 */
[--C-:B------:R-:W-:Y:S01]  /*57c0*/  FFMA.FTZ R8, R8, c[0x0][0x23c], -R3.reuse ;  /* 0x00008f0008087a23 */ /* 0x100fe20000010803 */
[----:B------:R-:W-:Y:S01]  /*57d0*/  @!P0 FSEL R10, R10, -INF , !P2 ;  /* 0xff8000000a0a8808 */ /* 0x000fe20005000000 */
[--C-:B------:R-:W-:Y:S01]  /*57e0*/  FFMA.FTZ R9, R9, c[0x0][0x23c], -R3.reuse ;  /* 0x00008f0009097a23 */ /* 0x100fe20000010803 */
[----:B------:R-:W-:Y:S01]  /*57f0*/  FSEL R0, R4, RZ, P1 ;  /* 0x000000ff04007208 */ /* 0x000fe20000800000 */
[----:B------:R-:W-:Y:S01]  /*5800*/  MUFU.EX2 R246, R8 ;  /* 0x0000000800f67308 */ /* 0x000fe20000000800 */
[----:B------:R-:W-:Y:S02]  /*5810*/  @!P0 ISETP.GE.AND P1, PT, R185, R2, PT ;  /* 0x00000002b900820c */ /* 0x000fe40003f26270 */
[-C--:B------:R-:W-:Y:S01]  /*5820*/  @!P0 ISETP.GE.AND P2, PT, R183, R172.reuse, PT ;  /* 0x000000acb700820c */ /* 0x080fe20003f46270 */
[--C-:B------:R-:W-:Y:S01]  /*5830*/  FFMA.FTZ R10, R10, c[0x0][0x23c], -R0.reuse ;  /* 0x00008f000a0a7a23 */ /* 0x100fe20000010800 */
[----:B------:R-:W-:Y:S02]  /*5840*/  @!P0 FSEL R11, R11, -INF , !P1 ;  /* 0xff8000000b0b8808 */ /* 0x000fe40004800000 */
[-C--:B------:R-:W-:Y:S03]  /*5850*/  @!P0 ISETP.GE.AND P1, PT, R187, R172.reuse, PT ;  /* 0x000000acbb00820c */ /* 0x080fe60003f26270 */
[--C-:B------:R-:W-:Y:S01]  /*5860*/  FFMA.FTZ R11, R11, c[0x0][0x23c], -R0.reuse ;  /* 0x00008f000b0b7a23 */ /* 0x100fe20000010800 */
[----:B------:R-:W-:Y:S01]  /*5870*/  @!P0 FSEL R12, R12, -INF , !P1 ;  /* 0xff8000000c0c8808 */ /* 0x000fe20004800000 */
[----:B------:R-:W1:Y:S01]  /*5880*/  MUFU.EX2 R245, R9 ;  /* 0x0000000900f57308 */ /* 0x000e620000000800 */
[----:B--2---:R-:W2:Y:S01]  /*5890*/  LDSM.16.M88.4 R4, [R212+0x10800] ;  /* 0x01080000d404783b */ /* 0x004ea20000000200 */
[----:B------:R-:W-:Y:S02]  /*58a0*/  @!P0 ISETP.GE.AND P1, PT, R184, R172, PT ;  /* 0x000000acb800820c */ /* 0x000fe40003f26270 */
[--C-:B------:R-:W-:Y:S02]  /*58b0*/  FFMA.FTZ R12, R12, c[0x0][0x23c], -R3.reuse ;  /* 0x00008f000c0c7a23 */ /* 0x100fe40000010803 */
[----:B------:R-:W-:Y:S02]  /*58c0*/  @!P0 FSEL R13, R13, -INF , !P1 ;  /* 0xff8000000d0d8808 */ /* 0x000fe40004800000 */
[-C--:B------:R-:W-:Y:S02]  /*58d0*/  @!P0 ISETP.GE.AND P1, PT, R187, R2.reuse, PT ;  /* 0x00000002bb00820c */ /* 0x080fe40003f26270 */
[----:B------:R-:W-:Y:S01]  /*58e0*/  MUFU.EX2 R248, R10 ;  /* 0x0000000a00f87308 */ /* 0x000fe20000000800 */
[----:B------:R-:W-:Y:S01]  /*58f0*/  FFMA.FTZ R13, R13, c[0x0][0x23c], -R3 ;  /* 0x00008f000d0d7a23 */ /* 0x000fe20000010803 */
[----:B------:R-:W-:Y:S02]  /*5900*/  @!P0 FSEL R14, R14, -INF , !P1 ;  /* 0xff8000000e0e8808 */ /* 0x000fe40004800000 */
[----:B------:R-:W-:Y:S03]  /*5910*/  @!P0 ISETP.GE.AND P1, PT, R184, R2, PT ;  /* 0x00000002b800820c */ /* 0x000fe60003f26270 */
        /* <DEDUP_REMOVED lines=9> */
[----:B------:R-:W-:Y:S01]  /*59b0*/  MUFU.EX2 R241, R12 ;  /* 0x0000000c00f17308 */ /* 0x000fe20000000800 */
[-C--:B------:R-:W-:Y:S03]  /*59c0*/  @!P0 ISETP.GE.AND P1, PT, R187, R174.reuse, PT ;  /* 0x000000aebb00820c */ /* 0x080fe60003f26270 */
[----:B------:R-:W-:Y:S01]  /*59d0*/  FFMA.FTZ R17, R17, c[0x0][0x23c], -R175 ;  /* 0x00008f0011117a23 */ /* 0x000fe200000108af */
[----:B------:R-:W-:Y:S02]  /*59e0*/  @!P0 FSEL R18, R18, -INF , !P1 ;  /* 0xff80000012128808 */ /* 0x000fe40004800000 */
[----:B------:R-:W-:Y:S01]  /*59f0*/  @!P0 ISETP.GE.AND P1, PT, R184, R174, PT ;  /* 0x000000aeb800820c */ /* 0x000fe20003f26270 */
[-C--:B--2---:R-:W-:Y:S02]  /*5a00*/  HMMA.16816.F32.BF16 R20, R168, R4.reuse, R20 ;  /* 0x00000004a814723c */ /* 0x084fe40000041814 */
[----:B------:R-:W-:Y:S01]  /*5a10*/  MUFU.EX2 R202, R16 ;  /* 0x0000001000ca7308 */ /* 0x000fe20000000800 */
[--C-:B------:R-:W-:Y:S01]  /*5a20*/  FFMA.FTZ R18, R18, c[0x0][0x23c], -R173.reuse ;  /* 0x00008f0012127a23 */ /* 0x100fe200000108ad */
[----:B------:R-:W-:Y:S02]  /*5a30*/  @!P0 FSEL R19, R19, -INF , !P1 ;  /* 0xff80000013138808 */ /* 0x000fe40004800000 */
[----:B------:R-:W-:Y:S02]  /*5a40*/  @!P0 ISETP.GE.AND P1, PT, R182, R180, PT ;  /* 0x000000b4b600820c */ /* 0x000fe40003f26270 */
[C---:B------:R-:W-:Y:S04]  /*5a50*/  HMMA.16816.F32.BF16 R24, R164.reuse, R4, R24 ;  /* 0x00000004a418723c */ /* 0x040fe80000041818 */
[----:B------:R-:W-:Y:S01]  /*5a60*/  MUFU.EX2 R201, R17 ;  /* 0x0000001100c97308 */ /* 0x000fe20000000800 */
[----:B------:R-:W-:Y:S02]  /*5a70*/  FFMA.FTZ R19, R19, c[0x0][0x23c], -R173 ;  /* 0x00008f0013137a23 */ /* 0x000fe400000108ad */
[----:B---3--:R-:W-:Y:S01]  /*5a80*/  F2FP.BF16.PACK_AB R5, R244, R236 ;  /* 0x000000ecf405723e */ /* 0x008fe200000010ff */
[-C--:B------:R-:W-:Y:S04]  /*5a90*/  HMMA.16816.F32.BF16 R28, R164, R6.reuse, R28 ;  /* 0x00000006a41c723c */ /* 0x080fe8000004181c */
[----:B------:R2:W-:Y:S02]  /*5aa0*/  STS [R224+0x20400], R5 ;  /* 0x02040005e0007388 */ /* 0x0005e40000000800 */
[----:B------:R-:W-:Y:S01]  /*5ab0*/  MUFU.EX2 R229, R18 ;  /* 0x0000001200e57308 */ /* 0x000fe20000000800 */
[----:B-1----:R-:W-:Y:S01]  /*5ac0*/  F2FP.BF16.PACK_AB R4, R245, R246 ;  /* 0x000000f6f504723e */ /* 0x002fe200000010ff */
[----:B------:R-:W-:Y:S04]  /*5ad0*/  HMMA.16816.F32.BF16 R32, R168, R6, R32 ;  /* 0x00000006a820723c */ /* 0x000fe80000041820 */
[C---:B------:R-:W-:Y:S02]  /*5ae0*/  FFMA.FTZ R20, R192.reuse, UR4, R20 ;  /* 0x00000004c0147c23 */ /* 0x040fe40008010014 */
[----:B------:R-:W-:Y:S02]  /*5af0*/  FFMA.FTZ R21, R193, UR4, R21 ;  /* 0x00000004c1157c23 */ /* 0x000fe40008010015 */
[----:B------:R-:W-:Y:S01]  /*5b00*/  MUFU.EX2 R203, R19 ;  /* 0x0000001300cb7308 */ /* 0x000fe20000000800 */
[----:B------:R-:W-:Y:S03]  /*5b10*/  FFMA.FTZ R22, R192, UR4, R22 ;  /* 0x00000004c0167c23 */ /* 0x000fe60008010016 */
[----:B------:R-:W-:Y:S02]  /*5b20*/  @!P0 FSEL R20, R20, -INF , !P1 ;  /* 0xff80000014148808 */ /* 0x000fe40004800000 */
[----:B------:R-:W-:Y:S01]  /*5b30*/  @!P0 ISETP.GE.AND P1, PT, R181, R180, PT ;  /* 0x000000b4b500820c */ /* 0x000fe20003f26270 */
[----:B------:R-:W-:Y:S02]  /*5b40*/  FFMA.FTZ R23, R193, UR4, R23 ;  /* 0x00000004c1177c23 */ /* 0x000fe40008010017 */
[----:B------:R-:W-:Y:S01]  /*5b50*/  FFMA.FTZ R24, R192, UR4, R24 ;  /* 0x00000004c0187c23 */ /* 0x000fe20008010018 */
[----:B------:R-:W-:Y:S01]  /*5b60*/  @!P0 FSEL R21, R21, -INF , !P1 ;  /* 0xff80000015158808 */ /* 0x000fe20004800000 */
[C---:B------:R-:W-:Y:S01]  /*5b70*/  FFMA.FTZ R25, R193.reuse, UR4, R25 ;  /* 0x00000004c1197c23 */ /* 0x040fe20008010019 */
[-C--:B------:R-:W-:Y:S01]  /*5b80*/  @!P0 ISETP.GE.AND P1, PT, R182, R174.reuse, PT ;  /* 0x000000aeb600820c */ /* 0x080fe20003f26270 */
[----:B------:R-:W-:Y:S01]  /*5b90*/  FFMA.FTZ R26, R192, UR4, R26 ;  /* 0x00000004c01a7c23 */ /* 0x000fe2000801001a */
[----:B------:R-:W2:Y:S01]  /*5ba0*/  MUFU.EX2 R240, R13 ;  /* 0x0000000d00f07308 */ /* 0x000ea20000000800 */
[----:B------:R-:W-:Y:S01]  /*5bb0*/  FFMA.FTZ R27, R193, UR4, R27 ;  /* 0x00000004c11b7c23 */ /* 0x000fe2000801001b */
[----:B------:R-:W-:Y:S01]  /*5bc0*/  @!P0 FSEL R22, R22, -INF , !P1 ;  /* 0xff80000016168808 */ /* 0x000fe20004800000 */
[----:B------:R-:W-:Y:S01]  /*5bd0*/  FFMA.FTZ R29, R195, UR4, R29 ;  /* 0x00000004c31d7c23 */ /* 0x000fe2000801001d */
[----:B------:R-:W-:Y:S01]  /*5be0*/  @!P0 ISETP.GE.AND P1, PT, R181, R174, PT ;  /* 0x000000aeb500820c */ /* 0x000fe20003f26270 */
[C---:B------:R-:W-:Y:S02]  /*5bf0*/  FFMA.FTZ R30, R194.reuse, UR4, R30 ;  /* 0x00000004c21e7c23 */ /* 0x040fe4000801001e */
[----:B------:R-:W-:Y:S01]  /*5c00*/  FFMA.FTZ R32, R194, UR4, R32 ;  /* 0x00000004c2207c23 */ /* 0x000fe20008010020 */
[----:B------:R-:W-:Y:S01]  /*5c10*/  @!P0 FSEL R23, R23, -INF , !P1 ;  /* 0xff80000017178808 */ /* 0x000fe20004800000 */
[C---:B------:R-:W-:Y:S01]  /*5c20*/  FFMA.FTZ R33, R195.reuse, UR4, R33 ;  /* 0x00000004c3217c23 */ /* 0x040fe20008010021 */
[-C--:B------:R-:W-:Y:S01]  /*5c30*/  @!P0 ISETP.GE.AND P1, PT, R182, R172.reuse, PT ;  /* 0x000000acb600820c */ /* 0x080fe20003f26270 */
[----:B------:R-:W-:Y:S01]  /*5c40*/  FFMA.FTZ R34, R194, UR4, R34 ;  /* 0x00000004c2227c23 */ /* 0x000fe20008010022 */
[----:B------:R-:W-:Y:S01]  /*5c50*/  MUFU.EX2 R243, R14 ;  /* 0x0000000e00f37308 */ /* 0x000fe20000000800 */
[C---:B------:R-:W-:Y:S01]  /*5c60*/  FFMA.FTZ R35, R195.reuse, UR4, R35 ;  /* 0x00000004c3237c23 */ /* 0x040fe20008010023 */
[----:B------:R-:W-:Y:S01]  /*5c70*/  @!P0 FSEL R24, R24, -INF , !P1 ;  /* 0xff80000018188808 */ /* 0x000fe20004800000 */
[----:B------:R-:W-:Y:S01]  /*5c80*/  FFMA.FTZ R31, R195, UR4, R31 ;  /* 0x00000004c31f7c23 */ /* 0x000fe2000801001f */
[----:B------:R-:W-:Y:S01]  /*5c90*/  @!P0 ISETP.GE.AND P1, PT, R181, R172, PT ;  /* 0x000000acb500820c */ /* 0x000fe20003f26270 */
[----:B------:R-:W-:Y:S02]  /*5ca0*/  FFMA.FTZ R28, R194, UR4, R28 ;  /* 0x00000004c21c7c23 */ /* 0x000fe4000801001c */
[----:B------:R-:W-:Y:S01]  /*5cb0*/  FFMA.FTZ R24, R24, c[0x0][0x23c], -R3 ;  /* 0x00008f0018187a23 */ /* 0x000fe20000010803 */
[----:B------:R-:W-:Y:S01]  /*5cc0*/  @!P0 FSEL R25, R25, -INF , !P1 ;  /* 0xff80000019198808 */ /* 0x000fe20004800000 */
[----:B------:R-:W-:Y:S01]  /*5cd0*/  FFMA.FTZ R20, R20, c[0x0][0x23c], -R175 ;  /* 0x00008f0014147a23 */ /* 0x000fe200000108af */
[-C--:B------:R-:W-:Y:S01]  /*5ce0*/  @!P0 ISETP.GE.AND P1, PT, R182, R2.reuse, PT ;  /* 0x00000002b600820c */ /* 0x080fe20003f26270 */
[----:B------:R-:W-:Y:S01]  /*5cf0*/  MUFU.EX2 R242, R15 ;  /* 0x0000000f00f27308 */ /* 0x000fe20000000800 */
[----:B------:R-:W-:Y:S01]  /*5d00*/  @!P0 FSEL R28, R28, -INF , !P2 ;  /* 0xff8000001c1c8808 */ /* 0x000fe20005000000 */
[----:B------:R-:W-:Y:S01]  /*5d10*/  FFMA.FTZ R25, R25, c[0x0][0x23c], -R3 ;  /* 0x00008f0019197a23 */ /* 0x000fe20000010803 */
[----:B------:R-:W-:Y:S01]  /*5d20*/  @!P0 FSEL R26, R26, -INF , !P1 ;  /* 0xff8000001a1a8808 */ /* 0x000fe20004800000 */
[----:B------:R-:W-:Y:S01]  /*5d30*/  FFMA.FTZ R21, R21, c[0x0][0x23c], -R175 ;  /* 0x00008f0015157a23 */ /* 0x000fe200000108af */
[----:B------:R-:W-:Y:S01]  /*5d40*/  @!P0 ISETP.GE.AND P1, PT, R181, R2, PT ;  /* 0x00000002b500820c */ /* 0x000fe20003f26270 */
[----:B------:R-:W-:Y:S01]  /*5d50*/  FFMA.FTZ R28, R28, c[0x0][0x23c], -R3 ;  /* 0x00008f001c1c7a23 */ /* 0x000fe20000010803 */
[----:B--2---:R-:W-:Y:S01]  /*5d60*/  F2FP.BF16.PACK_AB R5, R240, R241 ;  /* 0x000000f1f005723e */ /* 0x004fe200000010ff */
[--C-:B------:R-:W-:Y:S01]  /*5d70*/  FFMA.FTZ R26, R26, c[0x0][0x23c], -R0.reuse ;  /* 0x00008f001a1a7a23 */ /* 0x100fe20000010800 */
[----:B------:R-:W-:Y:S01]  /*5d80*/  @!P0 FSEL R27, R27, -INF , !P1 ;  /* 0xff8000001b1b8808 */ /* 0x000fe20004800000 */
[----:B------:R-:W-:Y:S01]  /*5d90*/  MUFU.EX2 R191, R20 ;  /* 0x0000001400bf7308 */ /* 0x000fe20000000800 */
[----:B------:R-:W-:Y:S01]  /*5da0*/  @!P0 ISETP.GE.AND P1, PT, R186, R172, PT ;  /* 0x000000acba00820c */ /* 0x000fe20003f26270 */
[--C-:B------:R-:W-:Y:S01]  /*5db0*/  FFMA.FTZ R22, R22, c[0x0][0x23c], -R173.reuse ;  /* 0x00008f0016167a23 */ /* 0x100fe200000108ad */
[----:B------:R-:W2:Y:S01]  /*5dc0*/  LDL R194, [R1+0x8] ;  /* 0x0000080001c27983 */ /* 0x000ea20000100800 */
[--C-:B------:R-:W-:Y:S01]  /*5dd0*/  FFMA.FTZ R27, R27, c[0x0][0x23c], -R0.reuse ;  /* 0x00008f001b1b7a23 */ /* 0x100fe20000010800 */
[----:B------:R-:W-:Y:S01]  /*5de0*/  @!P0 FSEL R29, R29, -INF , !P1 ;  /* 0xff8000001d1d8808 */ /* 0x000fe20004800000 */
[----:B------:R-:W-:Y:S01]  /*5df0*/  FFMA.FTZ R23, R23, c[0x0][0x23c], -R173 ;  /* 0x00008f0017177a23 */ /* 0x000fe200000108ad */
[----:B------:R-:W-:Y:S03]  /*5e00*/  @!P0 ISETP.GE.AND P1, PT, R183, R2, PT ;  /* 0x00000002b700820c */ /* 0x000fe60003f26270 */
[----:B------:R-:W-:Y:S01]  /*5e10*/  FFMA.FTZ R3, R29, c[0x0][0x23c], -R3 ;  /* 0x00008f001d037a23 */ /* 0x000fe20000010803 */
[----:B------:R-:W-:Y:S01]  /*5e20*/  @!P0 FSEL R30, R30, -INF , !P1 ;  /* 0xff8000001e1e8808 */ /* 0x000fe20004800000 */
[----:B------:R-:W-:Y:S01]  /*5e30*/  MUFU.EX2 R190, R21 ;  /* 0x0000001500be7308 */ /* 0x000fe20000000800 */
[-C--:B------:R-:W-:Y:S03]  /*5e40*/  @!P0 ISETP.GE.AND P1, PT, R183, R180.reuse, PT ;  /* 0x000000b4b700820c */ /* 0x080fe60003f26270 */
[--C-:B------:R-:W-:Y:S01]  /*5e50*/  FFMA.FTZ R30, R30, c[0x0][0x23c], -R0.reuse ;  /* 0x00008f001e1e7a23 */ /* 0x100fe20000010800 */
[----:B------:R-:W-:Y:S02]  /*5e60*/  @!P0 FSEL R32, R32, -INF , !P1 ;  /* 0xff80000020208808 */ /* 0x000fe40004800000 */
[----:B------:R-:W-:Y:S02]  /*5e70*/  @!P0 ISETP.GE.AND P1, PT, R186, R180, PT ;  /* 0x000000b4ba00820c */ /* 0x000fe40003f26270 */
[----:B------:R-:W3:Y:S01]  /*5e80*/  LDL R180, [R1+0xc] ;  /* 0x00000c0001b47983 */ /* 0x000ee20000100800 */
[----:B------:R1:W-:Y:S01]  /*5e90*/  MUFU.EX2 R187, R3 ;  /* 0x0000000300bb7308 */ /* 0x0003e20000000800 */
[----:B------:R-:W-:Y:S01]  /*5ea0*/  @!P0 FSEL R33, R33, -INF , !P1 ;  /* 0xff80000021218808 */ /* 0x000fe20004800000 */
[--C-:B------:R-:W-:Y:S01]  /*5eb0*/  FFMA.FTZ R32, R32, c[0x0][0x23c], -R175.reuse ;  /* 0x00008f0020207a23 */ /* 0x100fe200000108af */
[-C--:B------:R-:W-:Y:S03]  /*5ec0*/  @!P0 ISETP.GE.AND P1, PT, R183, R174.reuse, PT ;  /* 0x000000aeb700820c */ /* 0x080fe60003f26270 */
[----:B------:R-:W-:Y:S01]  /*5ed0*/  FFMA.FTZ R175, R33, c[0x0][0x23c], -R175 ;  /* 0x00008f0021af7a23 */ /* 0x000fe200000108af */
[----:B------:R-:W-:Y:S02]  /*5ee0*/  @!P0 FSEL R34, R34, -INF , !P1 ;  /* 0xff80000022228808 */ /* 0x000fe40004800000 */
[----:B------:R-:W-:Y:S01]  /*5ef0*/  @!P0 ISETP.GE.AND P1, PT, R186, R174, PT ;  /* 0x000000aeba00820c */ /* 0x000fe20003f26270 */
[----:B------:R-:W-:Y:S02]  /*5f00*/  MUFU.EX2 R198, R22 ;  /* 0x0000001600c67308 */ /* 0x000fe40000000800 */
[--C-:B------:R-:W-:Y:S01]  /*5f10*/  FFMA.FTZ R34, R34, c[0x0][0x23c], -R173.reuse ;  /* 0x00008f0022227a23 */ /* 0x100fe200000108ad */
[----:B------:R-:W-:Y:S02]  /*5f20*/  @!P0 FSEL R35, R35, -INF , !P1 ;  /* 0xff80000023238808 */ /* 0x000fe40004800000 */
[----:B------:R-:W-:Y:S02]  /*5f30*/  @!P0 ISETP.GE.AND P1, PT, R186, R2, PT ;  /* 0x00000002ba00820c */ /* 0x000fe40003f26270 */
[----:B------:R-:W-:Y:S01]  /*5f40*/  F2FP.BF16.PACK_AB R2, R237, R238 ;  /* 0x000000eeed02723e */ /* 0x000fe200000010ff */
[----:B------:R-:W-:Y:S01]  /*5f50*/  FFMA.FTZ R173, R35, c[0x0][0x23c], -R173 ;  /* 0x00008f0023ad7a23 */ /* 0x000fe200000108ad */
[----:B------:R-:W-:Y:S01]  /*5f60*/  @!P0 FSEL R31, R31, -INF , !P1 ;  /* 0xff8000001f1f8808 */ /* 0x000fe20004800000 */
[----:B------:R-:W4:Y:S01]  /*5f70*/  MUFU.EX2 R197, R23 ;  /* 0x0000001700c57308 */ /* 0x000f220000000800 */
[----:B------:R-:W-:Y:S01]  /*5f80*/  PLOP3.LUT P1, PT, PT, PT, UP3, 0x80, 0x0 ;  /* 0x000000000000781c */ /* 0x000fe20003f2f038 */
[----:B------:R4:W-:Y:S02]  /*5f90*/  STS [R224+0x20000], R2 ;  /* 0x02000002e0007388 */ /* 0x0009e40000000800 */
[----:B------:R-:W-:Y:S01]  /*5fa0*/  FFMA.FTZ R0, R31, c[0x0][0x23c], -R0 ;  /* 0x00008f001f007a23 */ /* 0x000fe20000010800 */
[----:B-1----:R-:W-:Y:S05]  /*5fb0*/  F2FP.BF16.PACK_AB R3, R247, R248 ;  /* 0x000000f8f703723e */ /* 0x002fea00000010ff */
[----:B------:R1:W-:Y:S10]  /*5fc0*/  MUFU.EX2 R185, R0 ;  /* 0x0000000000b97308 */ /* 0x0003f40000000800 */
[----:B------:R-:W-:Y:S01]  /*5fd0*/  MUFU.EX2 R184, R32 ;  /* 0x0000002000b87308 */ /* 0x000fe20000000800 */
[----:B----4-:R-:W-:Y:S09]  /*5fe0*/  F2FP.BF16.PACK_AB R2, R201, R202 ;  /* 0x000000cac902723e */ /* 0x010ff200000010ff */
[----:B------:R-:W4:Y:S01]  /*5ff0*/  MUFU.EX2 R182, R175 ;  /* 0x000000af00b67308 */ /* 0x000f220000000800 */
[----:B------:R4:W-:Y:S01]  /*6000*/  STS [R227+0x20000], R2 ;  /* 0x02000002e3007388 */ /* 0x0009e20000000800 */
[----:B-1----:R-:W-:Y:S05]  /*6010*/  F2FP.BF16.PACK_AB R0, R203, R229 ;  /* 0x000000e5cb00723e */ /* 0x002fea00000010ff */
[----:B------:R1:W-:Y:S03]  /*6020*/  STS [R227+0x20400], R0 ;  /* 0x02040000e3007388 */ /* 0x0003e60000000800 */
[----:B------:R-:W-:Y:S01]  /*6030*/  MUFU.EX2 R183, R34 ;  /* 0x0000002200b77308 */ /* 0x000fe20000000800 */
[----:B------:R1:W-:Y:S04]  /*6040*/  STS [R224+0x21000], R4 ;  /* 0x02100004e0007388 */ /* 0x0003e80000000800 */
[----:B------:R1:W-:Y:S05]  /*6050*/  STS [R224+0x21400], R3 ;  /* 0x02140003e0007388 */ /* 0x0003ea0000000800 */
[----:B------:R-:W-:Y:S01]  /*6060*/  MUFU.EX2 R181, R173 ;  /* 0x000000ad00b57308 */ /* 0x000fe20000000800 */
[----:B------:R1:W-:Y:S01]  /*6070*/  STS [R227+0x21000], R5 ;  /* 0x02100005e3007388 */ /* 0x0003e20000000800 */
[----:B----4-:R-:W-:Y:S08]  /*6080*/  F2FP.BF16.PACK_AB R2, R197, R198 ;  /* 0x000000c6c502723e */ /* 0x010ff000000010ff */
[----:B------:R-:W-:Y:S01]  /*6090*/  MUFU.EX2 R199, R24 ;  /* 0x0000001800c77308 */ /* 0x000fe20000000800 */
[----:B-1----:R-:W-:Y:S02]  /*60a0*/  F2FP.BF16.PACK_AB R0, R182, R184 ;  /* 0x000000b8b600723e */ /* 0x002fe400000010ff */
[----:B------:R-:W-:Y:S07]  /*60b0*/  F2FP.BF16.PACK_AB R4, R242, R243 ;  /* 0x000000f3f204723e */ /* 0x000fee00000010ff */
[----:B------:R-:W1:Y:S01]  /*60c0*/  MUFU.EX2 R196, R25 ;  /* 0x0000001900c47308 */ /* 0x000e620000000800 */
[----:B------:R-:W-:Y:S01]  /*60d0*/  F2FP.BF16.PACK_AB R3, R190, R191 ;  /* 0x000000bfbe03723e */ /* 0x000fe200000010ff */
[----:B------:R-:W-:Y:S04]  /*60e0*/  STS [R227+0x21400], R4 ;  /* 0x02140004e3007388 */ /* 0x000fe80000000800 */
[----:B------:R4:W-:Y:S04]  /*60f0*/  STS [R225+0x20000], R3 ;  /* 0x02000003e1007388 */ /* 0x0009e80000000800 */
[----:B------:R-:W-:Y:S01]  /*6100*/  MUFU.EX2 R193, R26 ;  /* 0x0000001a00c17308 */ /* 0x000fe20000000800 */
[----:B------:R4:W-:Y:S04]  /*6110*/  STS [R225+0x20400], R2 ;  /* 0x02040002e1007388 */ /* 0x0009e80000000800 */
[----:B------:R-:W-:Y:S05]  /*6120*/  STS [R226+0x20000], R0 ;  /* 0x02000000e2007388 */ /* 0x000fea0000000800 */
[----:B------:R-:W4:Y:S01]  /*6130*/  MUFU.EX2 R192, R27 ;  /* 0x0000001b00c07308 */ /* 0x000f220000000800 */
[----:B-1----:R-:W-:Y:S09]  /*6140*/  F2FP.BF16.PACK_AB R5, R196, R199 ;  /* 0x000000c7c405723e */ /* 0x002ff200000010ff */
[----:B------:R-:W1:Y:S01]  /*6150*/  MUFU.EX2 R188, R28 ;  /* 0x0000001c00bc7308 */ /* 0x000e620000000800 */
[----:B----4-:R-:W-:Y:S05]  /*6160*/  F2FP.BF16.PACK_AB R3, R181, R183 ;  /* 0x000000b7b503723e */ /* 0x010fea00000010ff */
[----:B------:R4:W-:Y:S04]  /*6170*/  STS [R226+0x20400], R3 ;  /* 0x02040003e2007388 */ /* 0x0009e80000000800 */
[----:B------:R-:W4:Y:S01]  /*6180*/  MUFU.EX2 R189, R30 ;  /* 0x0000001e00bd7308 */ /* 0x000f220000000800 */
[----:B------:R-:W-:Y:S01]  /*6190*/  STS [R225+0x21000], R5 ;  /* 0x02100005e1007388 */ /* 0x000fe20000000800 */
[----:B------:R-:W-:Y:S05]  /*61a0*/  F2FP.BF16.PACK_AB R4, R192, R193 ;  /* 0x000000c1c004723e */ /* 0x000fea00000010ff */
[----:B------:R-:W-:Y:S01]  /*61b0*/  STS [R225+0x21400], R4 ;  /* 0x02140004e1007388 */ /* 0x000fe20000000800 */
[----:B-1----:R-:W-:Y:S05]  /*61c0*/  F2FP.BF16.PACK_AB R2, R187, R188 ;  /* 0x000000bcbb02723e */ /* 0x002fea00000010ff */
[----:B------:R-:W-:Y:S01]  /*61d0*/  STS [R226+0x21000], R2 ;  /* 0x02100002e2007388 */ /* 0x000fe20000000800 */
[----:B----4-:R-:W-:Y:S02]  /*61e0*/  IADD3 R3, R209, R200, RZ ;  /* 0x000000c8d1037210 */ /* 0x010fe40007ffe0ff */
[----:B------:R-:W-:Y:S05]  /*61f0*/  F2FP.BF16.PACK_AB R0, R185, R189 ;  /* 0x000000bdb900723e */ /* 0x000fea00000010ff */
[----:B------:R-:W-:Y:S04]  /*6200*/  STS [R226+0x21400], R0 ;  /* 0x02140000e2007388 */ /* 0x000fe80000000800 */
[----:B------:R-:W-:Y:S08]  /*6210*/  LDSM.16.M88.4 R32, [R215+0x8000] ;  /* 0x00800000d720783b */ /* 0x000ff00000000200 */
[----:B------:R-:W1:Y:S08]  /*6220*/  LDSM.16.M88.4 R16, [R210+0x14000] ;  /* 0x01400000d210783b */ /* 0x000e700000000200 */
[----:B------:R-:W4:Y:S08]  /*6230*/  LDSM.16.M88.4 R28, [R215+0x9000] ;  /* 0x00900000d71c783b */ /* 0x000f300000000200 */
[----:B------:R-:W4:Y:S08]  /*6240*/  LDSM.16.M88.4 R164, [R210+0x14800] ;  /* 0x01480000d2a4783b */ /* 0x000f300000000200 */
[----:B------:R-:W-:Y:S08]  /*6250*/  LDSM.16.M88.4 R168, [R200+0x8000] ;  /* 0x00800000c8a8783b */ /* 0x000ff00000000200 */
[----:B------:R-:W2:Y:S01]  /*6260*/  LDSM.16.M88.4 R172, [R211+0x14000] ;  /* 0x01400000d3ac783b */ /* 0x000ea20000000200 */
[-C--:B-1----:R-:W-:Y:S07]  /*6270*/  HMMA.16816.F32.BF16 R4, R32, R16.reuse, RZ ;  /* 0x000000102004723c */ /* 0x082fee00000418ff */
[----:B------:R-:W1:Y:S01]  /*6280*/  LDSM.16.M88.4 R176, [R200+0x9000] ;  /* 0x00900000c8b0783b */ /* 0x000e620000000200 */
[C---:B----4-:R-:W-:Y:S08]  /*6290*/  HMMA.16816.F32.BF16 R8, R28.reuse, R16, RZ ;  /* 0x000000101c08723c */ /* 0x050ff000000418ff */
[-C--:B------:R-:W-:Y:S08]  /*62a0*/  HMMA.16816.F32.BF16 R12, R28, R18.reuse, RZ ;  /* 0x000000121c0c723c */ /* 0x080ff000000418ff */
[C---:B------:R-:W-:Y:S08]  /*62b0*/  HMMA.16816.F32.BF16 R16, R32.reuse, R18, RZ ;  /* 0x000000122010723c */ /* 0x040ff000000418ff */
[-C--:B------:R-:W-:Y:S08]  /*62c0*/  HMMA.16816.F32.BF16 R20, R32, R164.reuse, RZ ;  /* 0x000000a42014723c */ /* 0x080ff000000418ff */
[C---:B------:R-:W-:Y:S08]  /*62d0*/  HMMA.16816.F32.BF16 R24, R28.reuse, R164, RZ ;  /* 0x000000a41c18723c */ /* 0x040ff000000418ff */
[-C--:B------:R-:W-:Y:S08]  /*62e0*/  HMMA.16816.F32.BF16 R28, R28, R166.reuse, RZ ;  /* 0x000000a61c1c723c */ /* 0x080ff000000418ff */
[----:B------:R-:W-:Y:S01]  /*62f0*/  HMMA.16816.F32.BF16 R32, R32, R166, RZ ;  /* 0x000000a62020723c */ /* 0x000fe200000418ff */
[----:B------:R-:W4:Y:S07]  /*6300*/  LDSM.16.M88.4 R164, [R211+0x14800] ;  /* 0x01480000d3a4783b */ /* 0x000f2e0000000200 */
[-C--:B--2---:R-:W-:Y:S08]  /*6310*/  HMMA.16816.F32.BF16 R4, R168, R172.reuse, R4 ;  /* 0x000000aca804723c */ /* 0x084ff00000041804 */
[C---:B-1----:R-:W-:Y:S08]  /*6320*/  HMMA.16816.F32.BF16 R8, R176.reuse, R172, R8 ;  /* 0x000000acb008723c */ /* 0x042ff00000041808 */
[-C--:B------:R-:W-:Y:S08]  /*6330*/  HMMA.16816.F32.BF16 R12, R176, R174.reuse, R12 ;  /* 0x000000aeb00c723c */ /* 0x080ff0000004180c */
[C---:B------:R-:W-:Y:S01]  /*6340*/  HMMA.16816.F32.BF16 R16, R168.reuse, R174, R16 ;  /* 0x000000aea810723c */ /* 0x040fe20000041810 */
[----:B------:R-:W-:Y:S07]  /*6350*/  LDSM.16.M88.4 R172, [R204+0x8000] ;  /* 0x00800000ccac783b */ /* 0x000fee0000000200 */
[-C--:B----4-:R-:W-:Y:S08]  /*6360*/  HMMA.16816.F32.BF16 R20, R168, R164.reuse, R20 ;  /* 0x000000a4a814723c */ /* 0x090ff00000041814 */
[C---:B------:R-:W-:Y:S08]  /*6370*/  HMMA.16816.F32.BF16 R24, R176.reuse, R164, R24 ;  /* 0x000000a4b018723c */ /* 0x040ff00000041818 */
[-C--:B------:R-:W-:Y:S01]  /*6380*/  HMMA.16816.F32.BF16 R28, R176, R166.reuse, R28 ;  /* 0x000000a6b01c723c */ /* 0x080fe2000004181c */
[----:B------:R-:W1:Y:S07]  /*6390*/  LDSM.16.M88.4 R176, [R213+0x14000] ;  /* 0x01400000d5b0783b */ /* 0x000e6e0000000200 */
[----:B------:R-:W-:Y:S01]  /*63a0*/  HMMA.16816.F32.BF16 R32, R168, R166, R32 ;  /* 0x000000a6a820723c */ /* 0x000fe20000041820 */
[----:B------:R-:W2:Y:S08]  /*63b0*/  LDSM.16.M88.4 R164, [R204+0x9000] ;  /* 0x00900000cca4783b */ /* 0x000eb00000000200 */
[----:B------:R-:W4:Y:S01]  /*63c0*/  LDSM.16.M88.4 R168, [R213+0x14800] ;  /* 0x01480000d5a8783b */ /* 0x000f220000000200 */
[-C--:B-1----:R-:W-:Y:S08]  /*63d0*/  HMMA.16816.F32.BF16 R4, R172, R176.reuse, R4 ;  /* 0x000000b0ac04723c */ /* 0x082ff00000041804 */
[C---:B--2---:R-:W-:Y:S08]  /*63e0*/  HMMA.16816.F32.BF16 R8, R164.reuse, R176, R8 ;  /* 0x000000b0a408723c */ /* 0x044ff00000041808 */
[-C--:B------:R-:W-:Y:S08]  /*63f0*/  HMMA.16816.F32.BF16 R12, R164, R178.reuse, R12 ;  /* 0x000000b2a40c723c */ /* 0x080ff0000004180c */
[C---:B------:R-:W-:Y:S07]  /*6400*/  HMMA.16816.F32.BF16 R16, R172.reuse, R178, R16 ;  /* 0x000000b2ac10723c */ /* 0x040fee0000041810 */
[----:B------:R-:W-:Y:S01]  /*6410*/  IADD3 R178, P0, R194, UR18, RZ ;  /* 0x00000012c2b27c10 */ /* 0x000fe2000ff1e0ff */
[-C--:B----4-:R-:W-:Y:S04]  /*6420*/  HMMA.16816.F32.BF16 R20, R172, R168.reuse, R20 ;  /* 0x000000a8ac14723c */ /* 0x090fe80000041814 */
[----:B---3--:R-:W-:Y:S04]  /*6430*/  IADD3.X R179, R180, UR17, RZ, P0, !PT ;  /* 0x00000011b4b37c10 */ /* 0x008fe800087fe4ff */
        /* <DEDUP_REMOVED lines=65> */
[----:B------:R-:W-:Y:S01]  /*6850*/  FMUL.FTZ R178, R237, R5 ;  /* 0x00000005edb27220 */ /* 0x000fe20000410000 */
[----:B------:R-:W-:Y:S01]  /*6860*/  MOV R5, UR5 ;  /* 0x0000000500057c02 */ /* 0x000fe20008000f00 */
[----:B------:R-:W-:Y:S01]  /*6870*/  FMUL.FTZ R179, R238, R4 ;  /* 0x00000004eeb37220 */ /* 0x000fe20000410000 */
[----:B------:R-:W-:Y:S03]  /*6880*/  MOV R4, UR5 ;  /* 0x0000000500047c02 */ /* 0x000fe60008000f00 */
[C---:B---3--:R-:W-:Y:S01]  /*6890*/  FADD.FTZ R6, -R176.reuse, R6 ;  /* 0x00000006b0067221 */ /* 0x048fe20000010100 */
[----:B------:R-:W-:Y:S01]  /*68a0*/  LEA R222, P0, R5, R222, 0x2 ;  /* 0x000000de05de7211 */ /* 0x000fe200078010ff */
[----:B------:R-:W-:Y:S02]  /*68b0*/  FADD.FTZ R7, -R176, R7 ;  /* 0x00000007b0077221 */ /* 0x000fe40000010100 */
[----:B------:R-:W-:Y:S01]  /*68c0*/  FADD.FTZ R8, -R2, R8 ;  /* 0x0000000802087221 */ /* 0x000fe20000010100 */
[----:B------:R-:W-:Y:S01]  /*68d0*/  LEA.HI.X.SX32 R223, R4, R223, 0x2, P0 ;  /* 0x000000df04df7211 */ /* 0x000fe200000f16ff */
[C---:B------:R-:W-:Y:S02]  /*68e0*/  FADD.FTZ R9, -R2.reuse, R9 ;  /* 0x0000000902097221 */ /* 0x040fe40000010100 */
[----:B------:R-:W-:Y:S02]  /*68f0*/  FADD.FTZ R12, -R2, R12 ;  /* 0x0000000c020c7221 */ /* 0x000fe40000010100 */
[----:B------:R-:W-:Y:S02]  /*6900*/  FADD.FTZ R10, -R0, R10 ;  /* 0x0000000a000a7221 */ /* 0x000fe40000010100 */
[C---:B------:R-:W-:Y:S02]  /*6910*/  FADD.FTZ R19, -R176.reuse, R19 ;  /* 0x00000013b0137221 */ /* 0x040fe40000010100 */
[C---:B------:R-:W-:Y:S02]  /*6920*/  FADD.FTZ R16, -R177.reuse, R16 ;  /* 0x00000010b1107221 */ /* 0x040fe40000010100 */
[----:B------:R-:W-:Y:S02]  /*6930*/  FADD.FTZ R17, -R177, R17 ;  /* 0x00000011b1117221 */ /* 0x000fe40000010100 */
[----:B------:R-:W-:Y:S02]  /*6940*/  FADD.FTZ R18, -R176, R18 ;  /* 0x00000012b0127221 */ /* 0x000fe40000010100 */
[C---:B------:R-:W-:Y:S02]  /*6950*/  FADD.FTZ R11, -R0.reuse, R11 ;  /* 0x0000000b000b7221 */ /* 0x040fe40000010100 */
[C---:B------:R-:W-:Y:S02]  /*6960*/  FADD.FTZ R14, -R0.reuse, R14 ;  /* 0x0000000e000e7221 */ /* 0x040fe40000010100 */
[----:B------:R-:W-:Y:S02]  /*6970*/  FADD.FTZ R15, -R0, R15 ;  /* 0x0000000f000f7221 */ /* 0x000fe40000010100 */
[----:B------:R-:W-:Y:S01]  /*6980*/  FMUL.FTZ R180, R236, R6 ;  /* 0x00000006ecb47220 */ /* 0x000fe20000410000 */
[-C--:B-1----:R-:W-:Y:S08]  /*6990*/  HMMA.16816.F32.BF16 R20, R164, R168.reuse, R20 ;  /* 0x000000a8a414723c */ /* 0x082ff00000041814 */
[C---:B------:R-:W-:Y:S07]  /*69a0*/  HMMA.16816.F32.BF16 R24, R172.reuse, R168, R24 ;  /* 0x000000a8ac18723c */ /* 0x040fee0000041818 */
[----:B------:R-:W-:Y:S01]  /*69b0*/  FMUL.FTZ R169, R201, R17 ;  /* 0x00000011c9a97220 */ /* 0x000fe20000410000 */
[-C--:B------:R-:W-:Y:S04]  /*69c0*/  HMMA.16816.F32.BF16 R28, R172, R170.reuse, R28 ;  /* 0x000000aaac1c723c */ /* 0x080fe8000004181c */
[----:B------:R-:W-:Y:S04]  /*69d0*/  FMUL.FTZ R17, R243, R14 ;  /* 0x0000000ef3117220 */ /* 0x000fe80000410000 */
[C---:B------:R-:W-:Y:S01]  /*69e0*/  FADD.FTZ R20, -R177.reuse, R20 ;  /* 0x00000014b1147221 */ /* 0x040fe20000010100 */
[----:B------:R-:W-:Y:S04]  /*69f0*/  HMMA.16816.F32.BF16 R32, R164, R170, R32 ;  /* 0x000000aaa420723c */ /* 0x000fe80000041820 */
[----:B------:R-:W-:Y:S02]  /*6a00*/  FADD.FTZ R21, -R177, R21 ;  /* 0x00000015b1157221 */ /* 0x000fe40000010100 */
        /* <DEDUP_REMOVED lines=98> */
.L_x_314:
        /* <DEDUP_REMOVED lines=38> */
[----:B------:R-:W3:Y:S05]  /*7290*/  LDSM.16.MT88.4 R12, [R206+0x22000] ;  /* 0x02200000ce0c783b */ /* 0x000eea0000004200 */
[----:B------:R-:W4:Y:S05]  /*72a0*/  LDSM.16.MT88.4 R16, [R2+0x8000] ;  /* 0x008000000210783b */ /* 0x000f2a0000004200 */
        /* <DEDUP_REMOVED lines=96> */
[----:B-----5:R-:W-:Y:S03]  /*78b0*/  IMAD.SHL.U32 R2, R229, 0x2, RZ ;  /* 0x00000002e5027824 */ /* 0x020fe600078e00ff */
        /* <DEDUP_REMOVED lines=28> */
.L_x_315:
[----:B------:R-:W-:Y:S01]  /*7a80*/  LDSM.16.M88.4 R32, [R214+0x1c000] ;  /* 0x01c00000d620783b */ /* 0x000fe20000000200 */
[----:B------:R-:W-:Y:S02]  /*7a90*/  USHF.L.U32 UR5, UR6, 0x3, URZ ;  /* 0x0000000306057899 */ /* 0x000fe4000800063f */
[----:B------:R-:W-:Y:S02]  /*7aa0*/  USHF.L.U32 UR10, UR6, 0x4, URZ ;  /* 0x00000004060a7899 */ /* 0x000fe4000800063f */
[----:B------:R-:W2:Y:S01]  /*7ab0*/  LDSM.16.MT88.4 R16, [R205] ;  /* 0x00000000cd10783b */ /* 0x000ea20000004200 */
[----:B------:R-:W-:Y:S02]  /*7ac0*/  UIMAD UR7, UR6, 0x18, URZ ;  /* 0x00000018060778a4 */ /* 0x000fe4000f8e023f */
[----:B------:R-:W-:Y:S02]  /*7ad0*/  USHF.L.U32 UR9, UR6, 0x5, URZ ;  /* 0x0000000506097899 */ /* 0x000fe4000800063f */
[----:B------:R-:W3:Y:S01]  /*7ae0*/  LDSM.16.M88.4 R28, [R214+0x1d000] ;  /* 0x01d00000d61c783b */ /* 0x000ee20000000200 */
[----:B------:R-:W-:Y:S02]  /*7af0*/  UIMAD UR8, UR6, 0x28, URZ ;  /* 0x00000028060878a4 */ /* 0x000fe4000f8e023f */
[----:B------:R-:W-:Y:S02]  /*7b00*/  UISETP.GT.AND UP2, UPT, UR11, UR19, UPT ;  /* 0x000000130b00728c */ /* 0x000fe4000bf44270 */
[----:B------:R-:W3:Y:S05]  /*7b10*/  LDSM.16.MT88.4 R164, [R205+0x4000] ;  /* 0x00400000cda4783b */ /* 0x000eea0000004200 */
[----:B-1----:R-:W4:Y:S05]  /*7b20*/  LDL R2, [R1+0x4] ;  /* 0x0000040001027983 */ /* 0x002f2a0000100800 */
[----:B------:R-:W-:Y:S05]  /*7b30*/  LDSM.16.M88.4 R168, [R200+0x1c000] ;  /* 0x01c00000c8a8783b */ /* 0x000fea0000000200 */
[----:B------:R-:W4:Y:S05]  /*7b40*/  LDL R0, [R1+0x1c] ;  /* 0x00001c0001007983 */ /* 0x000f2a0000100800 */
[----:B------:R-:W1:Y:S05]  /*7b50*/  LDSM.16.MT88.4 R172, [R205+0x800] ;  /* 0x00080000cdac783b */ /* 0x000e6a0000004200 */
[----:B------:R-:W1:Y:S01]  /*7b60*/  LDSM.16.M88.4 R176, [R200+0x1d000] ;  /* 0x01d00000c8b0783b */ /* 0x000e620000000200 */
[-C--:B--2---:R-:W-:Y:S04]  /*7b70*/  HMMA.16816.F32.BF16 R4, R32, R16.reuse, RZ ;  /* 0x000000102004723c */ /* 0x084fe800000418ff */
[----:B------:R-:W2:Y:S05]  /*7b80*/  LDSM.16.MT88.4 R180, [R205+0x4800] ;  /* 0x00480000cdb4783b */ /* 0x000eaa0000004200 */
[----:B------:R-:W-:Y:S01]  /*7b90*/  LDSM.16.M88.4 R184, [R204+0x1c000] ;  /* 0x01c00000ccb8783b */ /* 0x000fe20000000200 */
[C---:B---3--:R-:W-:Y:S04]  /*7ba0*/  HMMA.16816.F32.BF16 R8, R28.reuse, R16, RZ ;  /* 0x000000101c08723c */ /* 0x048fe800000418ff */
[----:B------:R-:W3:Y:S04]  /*7bb0*/  LDSM.16.MT88.4 R188, [R205+0x1000] ;  /* 0x00100000cdbc783b */ /* 0x000ee80000004200 */
[-C--:B------:R-:W-:Y:S01]  /*7bc0*/  HMMA.16816.F32.BF16 R12, R28, R18.reuse, RZ ;  /* 0x000000121c0c723c */ /* 0x080fe200000418ff */
[----:B------:R-:W1:Y:S05]  /*7bd0*/  LDSM.16.M88.4 R192, [R204+0x1d000] ;  /* 0x01d00000ccc0783b */ /* 0x000e6a0000000200 */
[----:B------:R-:W-:Y:S02]  /*7be0*/  LDSM.16.M88.4 R196, [R3+0x1d000] ;  /* 0x01d0000003c4783b */ /* 0x000fe40000000200 */
[C---:B------:R-:W-:Y:S08]  /*7bf0*/  HMMA.16816.F32.BF16 R16, R32.reuse, R18, RZ ;  /* 0x000000122010723c */ /* 0x040ff000000418ff */
[-C--:B------:R-:W-:Y:S08]  /*7c00*/  HMMA.16816.F32.BF16 R20, R32, R164.reuse, RZ ;  /* 0x000000a42014723c */ /* 0x080ff000000418ff */
[C---:B------:R-:W-:Y:S08]  /*7c10*/  HMMA.16816.F32.BF16 R24, R28.reuse, R164, RZ ;  /* 0x000000a41c18723c */ /* 0x040ff000000418ff */
[-C--:B------:R-:W-:Y:S08]  /*7c20*/  HMMA.16816.F32.BF16 R28, R28, R166.reuse, RZ ;  /* 0x000000a61c1c723c */ /* 0x080ff000000418ff */
[----:B------:R-:W-:Y:S01]  /*7c30*/  HMMA.16816.F32.BF16 R32, R32, R166, RZ ;  /* 0x000000a62020723c */ /* 0x000fe200000418ff */
[----:B------:R-:W3:Y:S07]  /*7c40*/  LDSM.16.MT88.4 R164, [R205+0x5000] ;  /* 0x00500000cda4783b */ /* 0x000eee0000004200 */
[-C--:B-1----:R-:W-:Y:S08]  /*7c50*/  HMMA.16816.F32.BF16 R4, R168, R172.reuse, R4 ;  /* 0x000000aca804723c */ /* 0x082ff00000041804 */
[C---:B------:R-:W-:Y:S08]  /*7c60*/  HMMA.16816.F32.BF16 R8, R176.reuse, R172, R8 ;  /* 0x000000acb008723c */ /* 0x040ff00000041808 */
[-C--:B------:R-:W-:Y:S08]  /*7c70*/  HMMA.16816.F32.BF16 R12, R176, R174.reuse, R12 ;  /* 0x000000aeb00c723c */ /* 0x080ff0000004180c */
[C---:B------:R-:W-:Y:S01]  /*7c80*/  HMMA.16816.F32.BF16 R16, R168.reuse, R174, R16 ;  /* 0x000000aea810723c */ /* 0x040fe20000041810 */
[----:B------:R-:W-:Y:S07]  /*7c90*/  LDSM.16.M88.4 R172, [R3+0x1c000] ;  /* 0x01c0000003ac783b */ /* 0x000fee0000000200 */
[-C--:B--2---:R-:W-:Y:S08]  /*7ca0*/  HMMA.16816.F32.BF16 R20, R168, R180.reuse, R20 ;  /* 0x000000b4a814723c */ /* 0x084ff00000041814 */
[C---:B------:R-:W-:Y:S08]  /*7cb0*/  HMMA.16816.F32.BF16 R24, R176.reuse, R180, R24 ;  /* 0x000000b4b018723c */ /* 0x040ff00000041818 */
[-C--:B------:R-:W-:Y:S01]  /*7cc0*/  HMMA.16816.F32.BF16 R28, R176, R182.reuse, R28 ;  /* 0x000000b6b01c723c */ /* 0x080fe2000004181c */
[----:B------:R-:W1:Y:S07]  /*7cd0*/  LDSM.16.MT88.4 R176, [R205+0x1800] ;  /* 0x00180000cdb0783b */ /* 0x000e6e0000004200 */
[----:B------:R-:W-:Y:S01]  /*7ce0*/  HMMA.16816.F32.BF16 R32, R168, R182, R32 ;  /* 0x000000b6a820723c */ /* 0x000fe20000041820 */
[----:B------:R-:W2:Y:S05]  /*7cf0*/  LDSM.16.MT88.4 R168, [R205+0x5800] ;  /* 0x00580000cda8783b */ /* 0x000eaa0000004200 */
[----:B------:R-:W-:Y:S02]  /*7d00*/  LDSM.16.M88.4 R180, [R214+0x1e000] ;  /* 0x01e00000d6b4783b */ /* 0x000fe40000000200 */
[-C--:B---3--:R-:W-:Y:S08]  /*7d10*/  HMMA.16816.F32.BF16 R4, R184, R188.reuse, R4 ;  /* 0x000000bcb804723c */ /* 0x088ff00000041804 */
[C---:B------:R-:W-:Y:S08]  /*7d20*/  HMMA.16816.F32.BF16 R8, R192.reuse, R188, R8 ;  /* 0x000000bcc008723c */ /* 0x040ff00000041808 */
[-C--:B------:R-:W-:Y:S08]  /*7d30*/  HMMA.16816.F32.BF16 R12, R192, R190.reuse, R12 ;  /* 0x000000bec00c723c */ /* 0x080ff0000004180c */
[C---:B------:R-:W-:Y:S01]  /*7d40*/  HMMA.16816.F32.BF16 R16, R184.reuse, R190, R16 ;  /* 0x000000beb810723c */ /* 0x040fe20000041810 */
[----:B------:R-:W3:Y:S07]  /*7d50*/  LDSM.16.MT88.4 R188, [R205+0x2000] ;  /* 0x00200000cdbc783b */ /* 0x000eee0000004200 */
[-C--:B------:R-:W-:Y:S08]  /*7d60*/  HMMA.16816.F32.BF16 R20, R184, R164.reuse, R20 ;  /* 0x000000a4b814723c */ /* 0x080ff00000041814 */
[C---:B------:R-:W-:Y:S08]  /*7d70*/  HMMA.16816.F32.BF16 R24, R192.reuse, R164, R24 ;  /* 0x000000a4c018723c */ /* 0x040ff00000041818 */
[-C--:B------:R-:W-:Y:S01]  /*7d80*/  HMMA.16816.F32.BF16 R28, R192, R166.reuse, R28 ;  /* 0x000000a6c01c723c */ /* 0x080fe2000004181c */
[----:B------:R-:W2:Y:S07]  /*7d90*/  LDSM.16.M88.4 R192, [R214+0x1f000] ;  /* 0x01f00000d6c0783b */ /* 0x000eae0000000200 */
[----:B------:R-:W-:Y:S01]  /*7da0*/  HMMA.16816.F32.BF16 R32, R184, R166, R32 ;  /* 0x000000a6b820723c */ /* 0x000fe20000041820 */
[----:B------:R-:W3:Y:S05]  /*7db0*/  LDSM.16.MT88.4 R164, [R205+0x6000] ;  /* 0x00600000cda4783b */ /* 0x000eea0000004200 */
[----:B------:R-:W-:Y:S02]  /*7dc0*/  LDSM.16.MT88.4 R184, [R205+0x2800] ;  /* 0x00280000cdb8783b */ /* 0x000fe40000004200 */
[-C--:B-1----:R-:W-:Y:S08]  /*7dd0*/  HMMA.16816.F32.BF16 R4, R172, R176.reuse, R4 ;  /* 0x000000b0ac04723c */ /* 0x082ff00000041804 */
[C---:B------:R-:W-:Y:S08]  /*7de0*/  HMMA.16816.F32.BF16 R8, R196.reuse, R176, R8 ;  /* 0x000000b0c408723c */ /* 0x040ff00000041808 */
[-C--:B------:R-:W-:Y:S08]  /*7df0*/  HMMA.16816.F32.BF16 R12, R196, R178.reuse, R12 ;  /* 0x000000b2c40c723c */ /* 0x080ff0000004180c */
[C---:B------:R-:W-:Y:S01]  /*7e00*/  HMMA.16816.F32.BF16 R16, R172.reuse, R178, R16 ;  /* 0x000000b2ac10723c */ /* 0x040fe20000041810 */
[----:B------:R-:W1:Y:S05]  /*7e10*/  LDSM.16.M88.4 R176, [R200+0x1e000] ;  /* 0x01e00000c8b0783b */ /* 0x000e6a0000000200 */
[----:B------:R-:W1:Y:S02]  /*7e20*/  LDSM.16.M88.4 R200, [R200+0x1f000] ;  /* 0x01f00000c8c8783b */ /* 0x000e640000000200 */
[-C--:B--2---:R-:W-:Y:S08]  /*7e30*/  HMMA.16816.F32.BF16 R20, R172, R168.reuse, R20 ;  /* 0x000000a8ac14723c */ /* 0x084ff00000041814 */
[C---:B------:R-:W-:Y:S08]  /*7e40*/  HMMA.16816.F32.BF16 R24, R196.reuse, R168, R24 ;  /* 0x000000a8c418723c */ /* 0x040ff00000041818 */
[-C--:B------:R-:W-:Y:S01]  /*7e50*/  HMMA.16816.F32.BF16 R28, R196, R170.reuse, R28 ;  /* 0x000000aac41c723c */ /* 0x080fe2000004181c */
[----:B------:R-:W2:Y:S07]  /*7e60*/  LDSM.16.MT88.4 R196, [R205+0x6800] ;  /* 0x00680000cdc4783b */ /* 0x000eae0000004200 */
[----:B------:R-:W-:Y:S01]  /*7e70*/  HMMA.16816.F32.BF16 R32, R172, R170, R32 ;  /* 0x000000aaac20723c */ /* 0x000fe20000041820 */
[----:B------:R-:W-:Y:S05]  /*7e80*/  LDSM.16.M88.4 R168, [R204+0x1e000] ;  /* 0x01e00000cca8783b */ /* 0x000fea0000000200 */
[----:B------:R-:W1:Y:S02]  /*7e90*/  LDSM.16.MT88.4 R172, [R205+0x3000] ;  /* 0x00300000cdac783b */ /* 0x000e640000004200 */
[-C--:B---3--:R-:W-:Y:S08]  /*7ea0*/  HMMA.16816.F32.BF16 R4, R180, R188.reuse, R4 ;  /* 0x000000bcb404723c */ /* 0x088ff00000041804 */
[C---:B------:R-:W-:Y:S08]  /*7eb0*/  HMMA.16816.F32.BF16 R8, R192.reuse, R188, R8 ;  /* 0x000000bcc008723c */ /* 0x040ff00000041808 */
[-C--:B------:R-:W-:Y:S04]  /*7ec0*/  HMMA.16816.F32.BF16 R12, R192, R190.reuse, R12 ;  /* 0x000000bec00c723c */ /* 0x080fe8000004180c */
[----:B----4-:R-:W-:Y:S01]  /*7ed0*/  @P1 IADD3 R2, P0, R2, UR16, RZ ;  /* 0x0000001002021c10 */ /* 0x010fe2000ff1e0ff */
[----:B------:R-:W-:Y:S03]  /*7ee0*/  @UP3 UIADD3 UR16, UP1, UR16, -0x100, URZ ;  /* 0xffffff0010103890 */ /* 0x000fe6000ff3e03f */
[C---:B------:R-:W-:Y:S01]  /*7ef0*/  HMMA.16816.F32.BF16 R16, R180.reuse, R190, R16 ;  /* 0x000000beb410723c */ /* 0x040fe20000041810 */
[----:B------:R-:W3:Y:S07]  /*7f00*/  LDSM.16.M88.4 R188, [R204+0x1f000] ;  /* 0x01f00000ccbc783b */ /* 0x000eee0000000200 */
[-C--:B------:R-:W-:Y:S08]  /*7f10*/  HMMA.16816.F32.BF16 R20, R180, R164.reuse, R20 ;  /* 0x000000a4b414723c */ /* 0x080ff00000041814 */
[C---:B------:R-:W-:Y:S08]  /*7f20*/  HMMA.16816.F32.BF16 R24, R192.reuse, R164, R24 ;  /* 0x000000a4c018723c */ /* 0x040ff00000041818 */
[-C--:B------:R-:W-:Y:S01]  /*7f30*/  HMMA.16816.F32.BF16 R28, R192, R166.reuse, R28 ;  /* 0x000000a6c01c723c */ /* 0x080fe2000004181c */
[----:B------:R-:W4:Y:S07]  /*7f40*/  LDSM.16.MT88.4 R192, [R205+0x7000] ;  /* 0x00700000cdc0783b */ /* 0x000f2e0000004200 */
[----:B------:R-:W-:Y:S01]  /*7f50*/  HMMA.16816.F32.BF16 R32, R180, R166, R32 ;  /* 0x000000a6b420723c */ /* 0x000fe20000041820 */
[----:B------:R-:W-:Y:S05]  /*7f60*/  LDSM.16.M88.4 R164, [R3+0x1e000] ;  /* 0x01e0000003a4783b */ /* 0x000fea0000000200 */
[----:B------:R-:W3:Y:S02]  /*7f70*/  LDSM.16.MT88.4 R180, [R205+0x3800] ;  /* 0x00380000cdb4783b */ /* 0x000ee40000004200 */
[-C--:B-1----:R-:W-:Y:S08]  /*7f80*/  HMMA.16816.F32.BF16 R4, R176, R184.reuse, R4 ;  /* 0x000000b8b004723c */ /* 0x082ff00000041804 */
[C---:B------:R-:W-:Y:S08]  /*7f90*/  HMMA.16816.F32.BF16 R8, R200.reuse, R184, R8 ;  /* 0x000000b8c808723c */ /* 0x040ff00000041808 */
[-C--:B------:R-:W-:Y:S08]  /*7fa0*/  HMMA.16816.F32.BF16 R12, R200, R186.reuse, R12 ;  /* 0x000000bac80c723c */ /* 0x080ff0000004180c */
[C---:B------:R-:W-:Y:S01]  /*7fb0*/  HMMA.16816.F32.BF16 R16, R176.reuse, R186, R16 ;  /* 0x000000bab010723c */ /* 0x040fe20000041810 */
[----:B------:R1:W3:Y:S07]  /*7fc0*/  LDSM.16.M88.4 R184, [R3+0x1f000] ;  /* 0x01f0000003b8783b */ /* 0x0002ee0000000200 */
[-C--:B--2---:R-:W-:Y:S08]  /*7fd0*/  HMMA.16816.F32.BF16 R20, R176, R196.reuse, R20 ;  /* 0x000000c4b014723c */ /* 0x084ff00000041814 */
[C---:B------:R-:W-:Y:S08]  /*7fe0*/  HMMA.16816.F32.BF16 R24, R200.reuse, R196, R24 ;  /* 0x000000c4c818723c */ /* 0x040ff00000041818 */
[-C--:B------:R-:W-:Y:S01]  /*7ff0*/  HMMA.16816.F32.BF16 R28, R200, R198.reuse, R28 ;  /* 0x000000c6c81c723c */ /* 0x080fe2000004181c */
[----:B------:R-:W2:Y:S03]  /*8000*/  LDSM.16.MT88.4 R200, [R205+0x7800] ;  /* 0x00780000cdc8783b */ /* 0x000ea60000004200 */
[----:B-1----:R-:W-:Y:S01]  /*8010*/  @P1 IADD3.X R3, R0, UR15, RZ, P0, !PT ;  /* 0x0000000f00031c10 */ /* 0x002fe200087fe4ff */
[----:B------:R-:W-:Y:S01]  /*8020*/  IMAD.U32 R0, RZ, RZ, UR5 ;  /* 0x00000005ff007e24 */ /* 0x000fe2000f8e00ff */
[----:B------:R-:W-:Y:S02]  /*8030*/  @UP3 UIADD3.X UR15, UR15, -0x1, URZ, UP1, !UPT ;  /* 0xffffffff0f0f3890 */ /* 0x000fe40008ffe43f */
[----:B------:R-:W-:Y:S01]  /*8040*/  HMMA.16816.F32.BF16 R32, R176, R198, R32 ;  /* 0x000000c6b020723c */ /* 0x000fe20000041820 */
[----:B------:R1:W5:Y:S05]  /*8050*/  @P1 LDG.E R251, [R2.64] ;  /* 0x0000000c02fb1981 */ /* 0x00036a000c1e1900 */
[----:B------:R1:W5:Y:S02]  /*8060*/  @P1 LDG.E R252, [R2.64+0x20] ;  /* 0x0000200c02fc1981 */ /* 0x000364000c1e1900 */
[-C--:B------:R-:W-:Y:S03]  /*8070*/  HMMA.16816.F32.BF16 R4, R168, R172.reuse, R4 ;  /* 0x000000aca804723c */ /* 0x080fe60000041804 */
[----:B------:R1:W5:Y:S05]  /*8080*/  @P1 LDG.E R249, [R2.64+0x80] ;  /* 0x0000800c02f91981 */ /* 0x00036a000c1e1900 */
[C---:B---3--:R-:W-:Y:S01]  /*8090*/  HMMA.16816.F32.BF16 R8, R188.reuse, R172, R8 ;  /* 0x000000acbc08723c */ /* 0x048fe20000041808 */
[----:B------:R1:W5:Y:S07]  /*80a0*/  @P1 LDG.E R250, [R2.64+0xa0] ;  /* 0x0000a00c02fa1981 */ /* 0x00036e000c1e1900 */
[-C--:B------:R-:W-:Y:S08]  /*80b0*/  HMMA.16816.F32.BF16 R12, R188, R174.reuse, R12 ;  /* 0x000000aebc0c723c */ /* 0x080ff0000004180c */
[C---:B------:R-:W-:Y:S08]  /*80c0*/  HMMA.16816.F32.BF16 R16, R168.reuse, R174, R16 ;  /* 0x000000aea810723c */ /* 0x040ff00000041810 */
[-C--:B----4-:R-:W-:Y:S01]  /*80d0*/  HMMA.16816.F32.BF16 R20, R168, R192.reuse, R20 ;  /* 0x000000c0a814723c */ /* 0x090fe20000041814 */
[----:B-1----:R-:W-:Y:S07]  /*80e0*/  IMAD.U32 R2, RZ, RZ, UR5 ;  /* 0x00000005ff027e24 */ /* 0x002fee000f8e00ff */
[C---:B------:R-:W-:Y:S04]  /*80f0*/  HMMA.16816.F32.BF16 R24, R188.reuse, R192, R24 ;  /* 0x000000c0bc18723c */ /* 0x040fe80000041818 */
[-C--:B------:R-:W-:Y:S04]  /*8100*/  LEA R2, P0, R2, R222.reuse, 0x2 ;  /* 0x000000de02027211 */ /* 0x080fe800078010ff */
[-C--:B------:R-:W-:Y:S04]  /*8110*/  HMMA.16816.F32.BF16 R28, R188, R194.reuse, R28 ;  /* 0x000000c2bc1c723c */ /* 0x080fe8000004181c */
[-C--:B------:R-:W-:Y:S01]  /*8120*/  LEA.HI.X.SX32 R3, R0, R223.reuse, 0x2, P0 ;  /* 0x000000df00037211 */ /* 0x080fe200000f16ff */
[----:B------:R-:W-:Y:S03]  /*8130*/  IMAD.U32 R0, RZ, RZ, UR7 ;  /* 0x00000007ff007e24 */ /* 0x000fe6000f8e00ff */
[----:B------:R-:W-:Y:S01]  /*8140*/  HMMA.16816.F32.BF16 R32, R168, R194, R32 ;  /* 0x000000c2a820723c */ /* 0x000fe20000041820 */
[----:B------:R-:W-:Y:S07]  /*8150*/  LDSM.16.MT88.4 R168, [R207+0x2800] ;  /* 0x00280000cfa8783b */ /* 0x000fee0000004200 */
[-C--:B------:R-:W-:Y:S08]  /*8160*/  HMMA.16816.F32.BF16 R4, R164, R180.reuse, R4 ;  /* 0x000000b4a404723c */ /* 0x080ff00000041804 */
[C---:B------:R-:W-:Y:S08]  /*8170*/  HMMA.16816.F32.BF16 R8, R184.reuse, R180, R8 ;  /* 0x000000b4b808723c */ /* 0x040ff00000041808 */
[-C--:B------:R-:W-:Y:S07]  /*8180*/  HMMA.16816.F32.BF16 R12, R184, R182.reuse, R12 ;  /* 0x000000b6b80c723c */ /* 0x080fee000004180c */
[----:B------:R1:W-:Y:S01]  /*8190*/  RED.E.ADD.F32.FTZ.RN.STRONG.GPU [R222.64], R4 ;  /* 0x00000004de00798e */ /* 0x0003e2000c10e78c */
[C---:B------:R-:W-:Y:S04]  /*81a0*/  HMMA.16816.F32.BF16 R16, R164.reuse, R182, R16 ;  /* 0x000000b6a410723c */ /* 0x040fe80000041810 */
[----:B------:R3:W-:Y:S04]  /*81b0*/  RED.E.ADD.F32.FTZ.RN.STRONG.GPU [R2.64], R5 ;  /* 0x000000050200798e */ /* 0x0007e8000c10e78c */
[-C--:B--2---:R-:W-:Y:S08]  /*81c0*/  HMMA.16816.F32.BF16 R20, R164, R200.reuse, R20 ;  /* 0x000000c8a414723c */ /* 0x084ff00000041814 */
[C---:B------:R-:W-:Y:S08]  /*81d0*/  HMMA.16816.F32.BF16 R24, R184.reuse, R200, R24 ;  /* 0x000000c8b818723c */ /* 0x040ff00000041818 */
[-C--:B------:R-:W-:Y:S01]  /*81e0*/  HMMA.16816.F32.BF16 R28, R184, R202.reuse, R28 ;  /* 0x000000cab81c723c */ /* 0x080fe2000004181c */
[----:B-1----:R-:W-:Y:S01]  /*81f0*/  IMAD.U32 R4, RZ, RZ, UR7 ;  /* 0x00000007ff047e24 */ /* 0x002fe2000f8e00ff */
[----:B------:R-:W-:Y:S02]  /*8200*/  UIMAD UR7, UR6, 0x30, URZ ;  /* 0x00000030060778a4 */ /* 0x000fe4000f8e023f */
[----:B------:R-:W-:Y:S04]  /*8210*/  UIMAD UR6, UR6, 0x38, URZ ;  /* 0x00000038060678a4 */ /* 0x000fe8000f8e023f */
[----:B------:R-:W-:Y:S04]  /*8220*/  HMMA.16816.F32.BF16 R32, R164, R202, R32 ;  /* 0x000000caa420723c */ /* 0x000fe80000041820 */
[-C--:B------:R-:W-:Y:S03]  /*8230*/  LEA R4, P0, R4, R222.reuse, 0x2 ;  /* 0x000000de04047211 */ /* 0x080fe600078010ff */
[----:B------:R-:W-:Y:S01]  /*8240*/  IMAD.U32 R164, RZ, RZ, UR10 ;  /* 0x0000000affa47e24 */ /* 0x000fe2000f8e00ff */
[-C--:B---3--:R-:W-:Y:S01]  /*8250*/  LEA.HI.X.SX32 R5, R0, R223.reuse, 0x2, P0 ;  /* 0x000000df00057211 */ /* 0x088fe200000f16ff */
[----:B------:R-:W-:Y:S03]  /*8260*/  IMAD.U32 R165, RZ, RZ, UR10 ;  /* 0x0000000affa57e24 */ /* 0x000fe6000f8e00ff */
[-C--:B------:R-:W-:Y:S01]  /*8270*/  LEA R164, P1, R164, R222.reuse, 0x2 ;  /* 0x000000dea4a47211 */ /* 0x080fe200078210ff */
[----:B------:R-:W-:Y:S02]  /*8280*/  IMAD.U32 R166, RZ, RZ, UR9 ;  /* 0x00000009ffa67e24 */ /* 0x000fe4000f8e00ff */
[----:B------:R-:W-:Y:S01]  /*8290*/  IMAD.U32 R0, RZ, RZ, UR9 ;  /* 0x00000009ff007e24 */ /* 0x000fe2000f8e00ff */
[-C--:B------:R-:W-:Y:S02]  /*82a0*/  LEA.HI.X.SX32 R165, R165, R223.reuse, 0x2, P1 ;  /* 0x000000dfa5a57211 */ /* 0x080fe400008f16ff */
[-C--:B------:R-:W-:Y:S03]  /*82b0*/  LEA R166, P0, R166, R222.reuse, 0x2 ;  /* 0x000000dea6a67211 */ /* 0x080fe600078010ff */
[----:B------:R1:W-:Y:S01]  /*82c0*/  RED.E.ADD.F32.FTZ.RN.STRONG.GPU [R164.64], R6 ;  /* 0x00000006a400798e */ /* 0x0003e2000c10e78c */
[-C--:B------:R-:W-:Y:S01]  /*82d0*/  LEA.HI.X.SX32 R167, R0, R223.reuse, 0x2, P0 ;  /* 0x000000df00a77211 */ /* 0x080fe200000f16ff */
[----:B------:R-:W-:Y:S03]  /*82e0*/  IMAD.U32 R0, RZ, RZ, UR6 ;  /* 0x00000006ff007e24 */ /* 0x000fe6000f8e00ff */
[----:B------:R2:W-:Y:S05]  /*82f0*/  RED.E.ADD.F32.FTZ.RN.STRONG.GPU [R4.64], R7 ;  /* 0x000000070400798e */ /* 0x0005ea000c10e78c */
[----:B------:R3:W-:Y:S01]  /*8300*/  RED.E.ADD.F32.FTZ.RN.STRONG.GPU [R166.64], R8 ;  /* 0x00000008a600798e */ /* 0x0007e2000c10e78c */
[----:B-1----:R-:W-:Y:S02]  /*8310*/  IMAD.U32 R164, RZ, RZ, UR8 ;  /* 0x00000008ffa47e24 */ /* 0x002fe4000f8e00ff */
[----:B------:R-:W-:Y:S02]  /*8320*/  IMAD.U32 R6, RZ, RZ, UR7 ;  /* 0x00000007ff067e24 */ /* 0x000fe4000f8e00ff */
[----:B--2---:R-:W-:Y:S01]  /*8330*/  IMAD.U32 R7, RZ, RZ, UR8 ;  /* 0x00000008ff077e24 */ /* 0x004fe2000f8e00ff */
[-C--:B------:R-:W-:Y:S01]  /*8340*/  LEA R164, P2, R164, R222.reuse, 0x2 ;  /* 0x000000dea4a47211 */ /* 0x080fe200078410ff */
[----:B------:R-:W-:Y:S01]  /*8350*/  IMAD.U32 R5, RZ, RZ, UR7 ;  /* 0x00000007ff057e24 */ /* 0x000fe2000f8e00ff */
[-C--:B------:R-:W-:Y:S01]  /*8360*/  LEA R6, P1, R6, R222.reuse, 0x2 ;  /* 0x000000de06067211 */ /* 0x080fe200078210ff */
[----:B------:R-:W-:Y:S01]  /*8370*/  IMAD.U32 R4, RZ, RZ, UR6 ;  /* 0x00000006ff047e24 */ /* 0x000fe2000f8e00ff */
[-C--:B------:R-:W-:Y:S01]  /*8380*/  LEA.HI.X.SX32 R165, R7, R223.reuse, 0x2, P2 ;  /* 0x000000df07a57211 */ /* 0x080fe200010f16ff */
[----:B------:R-:W-:Y:S01]  /*8390*/  UIADD3 UR7, UR10, 0x20, URZ ;  /* 0x000000200a077890 */ /* 0x000fe2000fffe03f */
[-C--:B------:R-:W-:Y:S02]  /*83a0*/  LEA.HI.X.SX32 R7, R5, R223.reuse, 0x2, P1 ;  /* 0x000000df05077211 */ /* 0x080fe400008f16ff */
[-C--:B------:R-:W-:Y:S01]  /*83b0*/  LEA R4, P0, R4, R222.reuse, 0x2 ;  /* 0x000000de04047211 */ /* 0x080fe200078010ff */
[----:B------:R1:W-:Y:S01]  /*83c0*/  RED.E.ADD.F32.FTZ.RN.STRONG.GPU [R164.64], R9 ;  /* 0x00000009a400798e */ /* 0x0003e2000c10e78c */
[----:B------:R-:W-:Y:S01]  /*83d0*/  UIADD3 UR6, UR5, UR7, URZ ;  /* 0x0000000705067290 */ /* 0x000fe2000fffe03f */
[----:B---3--:R-:W-:Y:S01]  /*83e0*/  IMAD.U32 R8, RZ, RZ, UR7 ;  /* 0x00000007ff087e24 */ /* 0x008fe2000f8e00ff */
[-C--:B------:R-:W-:Y:S01]  /*83f0*/  LEA.HI.X.SX32 R5, R0, R223.reuse, 0x2, P0 ;  /* 0x000000df00057211 */ /* 0x080fe200000f16ff */
[----:B------:R-:W-:Y:S01]  /*8400*/  IMAD.U32 R0, RZ, RZ, UR7 ;  /* 0x00000007ff007e24 */ /* 0x000fe2000f8e00ff */
[----:B------:R2:W-:Y:S01]  /*8410*/  RED.E.ADD.F32.FTZ.RN.STRONG.GPU [R6.64], R10 ;  /* 0x0000000a0600798e */ /* 0x0005e2000c10e78c */
[----:B------:R-:W-:Y:S01]  /*8420*/  UIADD3 UR8, UR5, UR6, URZ ;  /* 0x0000000605087290 */ /* 0x000fe2000fffe03f */
[-C--:B------:R-:W-:Y:S03]  /*8430*/  LEA R8, P0, R8, R222.reuse, 0x2 ;  /* 0x000000de08087211 */ /* 0x080fe600078010ff */
[----:B------:R3:W-:Y:S01]  /*8440*/  RED.E.ADD.F32.FTZ.RN.STRONG.GPU [R4.64], R11 ;  /* 0x0000000b0400798e */ /* 0x0007e2000c10e78c */
[----:B------:R-:W-:Y:S04]  /*8450*/  UIADD3 UR7, UR5, UR8, URZ ;  /* 0x0000000805077290 */ /* 0x000fe8000fffe03f */
        /* <DEDUP_REMOVED lines=77> */
[----:B------:R-:W-:Y:S03]  /*8930*/  IMAD.U32 R7, RZ, RZ, UR7 ;  /* 0x00000007ff077e24 */ /* 0x000fe6000f8e00ff */
[----:B------:R-:W-:Y:S01]  /*8940*/  UIADD3 UR5, UR5, UR6, URZ ;  /* 0x0000000605057290 */ /* 0x000fe2000fffe03f */
[CC--:B--2---:R-:W-:Y:S04]  /*8950*/  LEA R4, P0, R0.reuse, R222.reuse, 0x2 ;  /* 0x000000de00047211 */ /* 0x0c4fe800078010ff */
[-C--:B------:R-:W-:Y:S01]  /*8960*/  LEA.HI.X.SX32 R5, R0, R223.reuse, 0x2, P0 ;  /* 0x000000df00057211 */ /* 0x080fe200000f16ff */
[----:B------:R-:W-:Y:S01]  /*8970*/  IMAD.U32 R0, RZ, RZ, UR8 ;  /* 0x00000008ff007e24 */ /* 0x000fe2000f8e00ff */
[CC--:B------:R-:W-:Y:S03]  /*8980*/  LEA R10, P0, R6.reuse, R222.reuse, 0x2 ;  /* 0x000000de060a7211 */ /* 0x0c0fe600078010ff */
[----:B------:R1:W-:Y:S01]  /*8990*/  RED.E.ADD.F32.FTZ.RN.STRONG.GPU [R4.64], R34 ;  /* 0x000000220400798e */ /* 0x0003e2000c10e78c */
[-C--:B------:R-:W-:Y:S01]  /*89a0*/  LEA.HI.X.SX32 R11, R6, R223.reuse, 0x2, P0 ;  /* 0x000000df060b7211 */ /* 0x080fe200000f16ff */
[----:B---3--:R-:W-:Y:S01]  /*89b0*/  IMAD.U32 R3, RZ, RZ, UR5 ;  /* 0x00000005ff037e24 */ /* 0x008fe2000f8e00ff */
[CC--:B------:R-:W-:Y:S01]  /*89c0*/  LEA R8, P0, R0.reuse, R222.reuse, 0x2 ;  /* 0x000000de00087211 */ /* 0x0c0fe200078010ff */
[----:B------:R-:W-:Y:S01]  /*89d0*/  ULOP3.LUT UR5, UR11, 0x1, URZ, 0xc0, !UPT ;  /* 0x000000010b057892 */ /* 0x000fe2000f8ec03f */
[-C--:B------:R-:W-:Y:S01]  /*89e0*/  LEA R6, P2, R7, R222.reuse, 0x2 ;  /* 0x000000de07067211 */ /* 0x080fe200078410ff */
[----:B------:R-:W-:Y:S01]  /*89f0*/  RED.E.ADD.F32.FTZ.RN.STRONG.GPU [R10.64], R35 ;  /* 0x000000230a00798e */ /* 0x000fe2000c10e78c */
[-C--:B------:R-:W-:Y:S01]  /*8a00*/  LEA.HI.X.SX32 R9, R0, R223.reuse, 0x2, P0 ;  /* 0x000000df00097211 */ /* 0x080fe200000f16ff */
[----:B------:R-:W-:Y:S01]  /*8a10*/  IMAD.IADD R0, R209, 0x1, R207 ;  /* 0x00000001d1007824 */ /* 0x000fe200078e02cf */
[-C--:B------:R-:W-:Y:S01]  /*8a20*/  LEA.HI.X.SX32 R7, R7, R223.reuse, 0x2, P2 ;  /* 0x000000df07077211 */ /* 0x080fe200010f16ff */
[----:B------:R-:W-:Y:S01]  /*8a30*/  UISETP.NE.U32.AND UP0, UPT, UR5, 0x1, UPT ;  /* 0x000000010500788c */ /* 0x000fe2000bf05070 */
[----:B------:R-:W-:Y:S01]  /*8a40*/  LDSM.16.MT88.4 R32, [R206+0x1e800] ;  /* 0x01e80000ce20783b */ /* 0x000fe20000004200 */
[CC--:B------:R-:W-:Y:S01]  /*8a50*/  LEA R2, P0, R3.reuse, R222.reuse, 0x2 ;  /* 0x000000de03027211 */ /* 0x0c0fe200078010ff */
[----:B------:R-:W-:Y:S03]  /*8a60*/  UIADD3 UR5, UR11, -0x1, URZ ;  /* 0xffffffff0b057890 */ /* 0x000fe6000fffe03f */
[----:B------:R-:W-:Y:S01]  /*8a70*/  RED.E.ADD.F32.FTZ.RN.STRONG.GPU [R8.64], R28 ;  /* 0x0000001c0800798e */ /* 0x000fe2000c10e78c */
[-C--:B------:R-:W-:Y:S02]  /*8a80*/  LEA.HI.X.SX32 R3, R3, R223.reuse, 0x2, P0 ;  /* 0x000000df03037211 */ /* 0x080fe400000f16ff */
[----:B------:R-:W-:Y:S01]  /*8a90*/  PLOP3.LUT P0, PT, PT, PT, UP2, 0x80, 0x0 ;  /* 0x000000000000781c */ /* 0x000fe20003f0f028 */
[----:B------:R-:W-:Y:S01]  /*8aa0*/  UMOV UR11, UR5 ;  /* 0x00000005000b7c82 */ /* 0x000fe20008000000 */
[----:B------:R-:W-:Y:S05]  /*8ab0*/  RED.E.ADD.F32.FTZ.RN.STRONG.GPU [R6.64], R29 ;  /* 0x0000001d0600798e */ /* 0x000fea000c10e78c */
[----:B------:R-:W-:Y:S01]  /*8ac0*/  LDSM.16.MT88.4 R8, [R207] ;  /* 0x00000000cf08783b */ /* 0x000fe20000004200 */
[----:B-1----:R-:W-:Y:S04]  /*8ad0*/  IMAD.U32 R5, RZ, RZ, UR6 ;  /* 0x00000006ff057e24 */ /* 0x002fe8000f8e00ff */
[----:B------:R-:W-:Y:S01]  /*8ae0*/  LDSM.16.MT88.4 R16, [R0] ;  /* 0x000000000010783b */ /* 0x000fe20000004200 */
[C---:B------:R-:W-:Y:S04]  /*8af0*/  LEA R4, P1, R5.reuse, R222, 0x2 ;  /* 0x000000de05047211 */ /* 0x040fe800078210ff */
[----:B------:R-:W-:Y:S01]  /*8b00*/  LEA.HI.X.SX32 R5, R5, R223, 0x2, P1 ;  /* 0x000000df05057211 */ /* 0x000fe200008f16ff */
[----:B------:R-:W-:Y:S01]  /*8b10*/  LDSM.16.MT88.4 R24, [R0+0x2000] ;  /* 0x002000000018783b */ /* 0x000fe20000004200 */
[----:B------:R-:W-:Y:S01]  /*8b20*/  PLOP3.LUT P1, PT, PT, PT, UP0, 0x80, 0x0 ;  /* 0x000000000000781c */ /* 0x000fe20003f2f008 */
[----:B------:R-:W-:Y:S03]  /*8b30*/  @UP3 UIADD3 UR18, UP0, UR18, -0x100, URZ ;  /* 0xffffff0012123890 */ /* 0x000fe6000ff1e03f */
[----:B------:R-:W-:Y:S01]  /*8b40*/  RED.E.ADD.F32.FTZ.RN.STRONG.GPU [R4.64], R30 ;  /* 0x0000001e0400798e */ /* 0x000fe2000c10e78c */
[----:B------:R-:W-:Y:S04]  /*8b50*/  @UP3 UIADD3.X UR17, UR17, -0x1, URZ, UP0, !UPT ;  /* 0xffffffff11113890 */ /* 0x000fe800087fe43f */
        /* <DEDUP_REMOVED lines=305> */
.L_x_317:
        /* <DEDUP_REMOVED lines=18> */
.L_x_318:
[----:B------:R-:W-:Y:S01]  /*9f90*/  BAR.SYNC.DEFER_BLOCKING 0x0 ;  /* 0x0000000000007b1d */ /* 0x000fe20000010000 */
[----:B-1---5:R-:W-:Y:S01]  /*9fa0*/  IMAD.SHL.U32 R4, R229, 0x2, RZ ;  /* 0x00000002e5047824 */ /* 0x022fe200078e00ff */
        /* <DEDUP_REMOVED lines=55> */
.L_x_320:
[----:B---34-:R-:W-:Y:S05]  /*a320*/  BSYNC B0 ;  /* 0x0000000000007941 */ /* 0x018fea0003800000 */
.L_x_319:
        /* <DEDUP_REMOVED lines=18> */
.L_x_322:
[----:B------:R-:W-:Y:S05]  /*a450*/  BSYNC B0 ;  /* 0x0000000000007941 */ /* 0x000fea0003800000 */
.L_x_321:
        /* <DEDUP_REMOVED lines=18> */
.L_x_324:
[----:B------:R-:W-:Y:S05]  /*a580*/  BSYNC B0 ;  /* 0x0000000000007941 */ /* 0x000fea0003800000 */
.L_x_323:
        /* <DEDUP_REMOVED lines=18> */
.L_x_326:
[----:B------:R-:W-:Y:S05]  /*a6b0*/  BSYNC B0 ;  /* 0x0000000000007941 */ /* 0x000fea0003800000 */
.L_x_325:
        /* <DEDUP_REMOVED lines=27> */
.L_x_328:
[----:B------:R-:W-:Y:S05]  /*a870*/  BSYNC B0 ;  /* 0x0000000000007941 */ /* 0x000fea0003800000 */
.L_x_327:
        /* <DEDUP_REMOVED lines=16> */
.L_x_330:
[----:B------:R-:W-:Y:S05]  /*a980*/  BSYNC B0 ;  /* 0x0000000000007941 */ /* 0x000fea0003800000 */
.L_x_329:
        /* <DEDUP_REMOVED lines=16> */
.L_x_332:
[----:B------:R-:W-:Y:S05]  /*aa90*/  BSYNC B0 ;  /* 0x0000000000007941 */ /* 0x000fea0003800000 */
.L_x_331:
        /* <DEDUP_REMOVED lines=14> */
.L_x_287:
[----:B------:R-:W-:Y:S05]  /*ab80*/  BSYNC B1 ;  /* 0x0000000000017941 */ /* 0x000fea0003800000 */
.L_x_265:
        /* <DEDUP_REMOVED lines=11> */
.L_x_333:
[----:B------:R-:W-:Y:S05]  /*ac40*/  EXIT ;  /* 0x000000000000794d */ /* 0x000fea0003800000 */
.L_x_335:
        /* <DEDUP_REMOVED lines=11> */
.L_x_1069:


//--------------------- .text._ZN5flash27flash_bwd_convert_dq_kernelI23Flash_bwd_kernel_traitsILi128ELi64ELi64ELi8ELi4ELi2ELi2ELb1ELb0EN7cutlass10bfloat16_tE19Flash_kernel_traitsILi128ELi64ELi64ELi8ES3_EEEEvNS_16Flash_bwd_paramsEi --------------------------
	.section	.text._ZN5flash27flash_bwd_convert_dq_kernelI23Flash_bwd_kernel_traitsILi128ELi64ELi64ELi8ELi4ELi2ELi2ELb1ELb0EN7cutlass10bfloat16_tE19Flash_kernel_traitsILi128ELi64ELi64ELi8ES3_EEEEvNS_16Flash_bwd_paramsEi,"ax",@progbits
	.sectioninfo	@"SHI_REGISTERS=80"
	.align	128
        .global         _ZN5flash27flash_bwd_convert_dq_kernelI23Flash_bwd_kernel_traitsILi128ELi64ELi64ELi8ELi4ELi2ELi2ELb1ELb0EN7cutlass10bfloat16_tE19Flash_kernel_traitsILi128ELi64ELi64ELi8ES3_EEEEvNS_16Flash_bwd_paramsEi
        .type           _ZN5flash27flash_bwd_convert_dq_kernelI23Flash_bwd_kernel_traitsILi128ELi64ELi64ELi8ELi4ELi2ELi2ELb1ELb0EN7cutlass10bfloat16_tE19Flash_kernel_traitsILi128ELi64ELi64ELi8ES3_EEEEvNS_16Flash_bwd_paramsEi,@function
        .size           _ZN5flash27flash_bwd_convert_dq_kernelI23Flash_bwd_kernel_traitsILi128ELi64ELi64ELi8ELi4ELi2ELi2ELb1ELb0EN7cutlass10bfloat16_tE19Flash_kernel_traitsILi128ELi64ELi64ELi8ES3_EEEEvNS_16Flash_bwd_paramsEi,(.L_x_1070 - _ZN5flash27flash_bwd_convert_dq_kernelI23Flash_bwd_kernel_traitsILi128ELi64ELi64ELi8ELi4ELi2ELi2ELb1ELb0EN7cutlass10bfloat16_tE19Flash_kernel_traitsILi128ELi64ELi64ELi8ES3_EEEEvNS_16Flash_bwd_paramsEi)
        .other          _ZN5flash27flash_bwd_convert_dq_kernelI23Flash_bwd_kernel_traitsILi128ELi64ELi64ELi8ELi4ELi2ELi2ELb1ELb0EN7cutlass10bfloat16_tE19Flash_kernel_traitsILi128ELi64ELi64ELi8ES3_EEEEvNS_16Flash_bwd_paramsEi,@"STO_CUDA_ENTRY STV_DEFAULT"
_ZN5flash27flash_bwd_convert_dq_kernelI23Flash_bwd_kernel_traitsILi128ELi64ELi64ELi8ELi4ELi2ELi2ELb1ELb0EN7cutlass10bfloat16_tE19Flash_kernel_traitsILi128ELi64ELi64ELi8ES3_EEEEvNS_16Flash_bwd_paramsEi:
.text._ZN5flash27flash_bwd_convert_dq_kernelI23Flash_bwd_kernel_traitsILi128ELi64ELi64ELi8ELi4ELi2ELi2ELb1ELb0EN7cutlass10bfloat16_tE19Flash_kernel_traitsILi128ELi64ELi64ELi8ES3_EEEEvNS_16Flash_bwd_paramsEi:
[----:B------:R-:W-:Y:S02]  /*0000*/  MOV R1, c[0x0][0x28] ;  /* 0x00000a0000017a02 */ /* 0x000fe40000000f00 */
[----:B------:R-:W0:Y:S01]  /*0010*/  S2R R36, SR_CTAID.Y ;  /* 0x0000000000247919 */ /* 0x000e220000002600 */
[----:B------:R-:W-:Y:S01]  /*0020*/  ISETP.NE.U32.AND P0, PT, RZ, c[0x0][0x240], PT ;  /* 0x00009000ff007a0c */ /* 0x000fe20003f05070 */
[----:B------:R-:W-:Y:S01]  /*0030*/  IMAD.MOV.U32 R5, RZ, RZ, 0x4 ;  /* 0x00000004ff057424 */ /* 0x000fe200078e00ff */
[----:B------:R-:W-:Y:S01]  /*0040*/  MOV R33, 0xffffffff ;  /* 0xffffffff00217802 */ /* 0x000fe20000000f00 */
[----:B------:R-:W-:Y:S01]  /*0050*/  ULDC.64 UR6, c[0x0][0x118] ;  /* 0x0000460000067ab9 */ /* 0x000fe20000000a00 */
[----:B------:R-:W-:Y:S01]  /*0060*/  ISETP.NE.AND.EX P0, PT, RZ, c[0x0][0x244], PT, P0 ;  /* 0x00009100ff007a0c */ /* 0x000fe20003f05300 */
[----:B0-----:R-:W-:-:S12]  /*0070*/  IMAD.WIDE R4, R36, R5, c[0x0][0x240] ;  /* 0x0000900024047625 */ /* 0x001fd800078e0205 */
[----:B------:R-:W2:Y:S04]  /*0080*/  @P0 LDG.E R33, [R4.64] ;  /* 0x0000000604210981 */ /* 0x000ea8000c1e1900 */
[----:B------:R-:W2:Y:S04]  /*0090*/  @P0 LDG.E R0, [R4.64+0x4] ;  /* 0x0000040604000981 */ /* 0x000ea8000c1e1900 */
[----:B------:R-:W0:Y:S02]  /*00a0*/  S2R R3, SR_CTAID.X ;  /* 0x0000000000037919 */ /* 0x000e240000002500 */
[----:B0-----:R-:W-:Y:S01]  /*00b0*/  SHF.L.U32 R3, R3, 0x6, RZ ;  /* 0x0000000603037819 */ /* 0x001fe200000006ff */
[----:B--2---:R-:W-:-:S02]  /*00c0*/  @P0 IMAD.IADD R0, R0, 0x1, -R33 ;  /* 0x0000000100000824 */ /* 0x004fc400078e0a21 */
[----:B------:R-:W-:-:S05]  /*00d0*/  @!P0 IMAD.MOV.U32 R0, RZ, RZ, c[0x0][0x214] ;  /* 0x00008500ff008624 */ /* 0x000fca00078e00ff */
[----:B------:R-:W-:-:S13]  /*00e0*/  ISETP.GT.AND P1, PT, R0, R3, PT ;  /* 0x000000030000720c */ /* 0x000fda0003f24270 */
[----:B------:R-:W-:Y:S05]  /*00f0*/  @!P1 EXIT ;  /* 0x000000000000994d */ /* 0x000fea0003800000 */
[C---:B------:R-:W-:Y:S01]  /*0100*/  ISETP.NE.AND P2, PT, R33.reuse, -0x1, PT ;  /* 0xffffffff2100780c */ /* 0x040fe20003f45270 */
[----:B------:R-:W-:Y:S01]  /*0110*/  HFMA2.MMA R69, -RZ, RZ, 0, 0 ;  /* 0x00000000ff457435 */ /* 0x000fe200000001ff */
[----:B------:R-:W-:Y:S01]  /*0120*/  CS2R R14, SRZ ;  /* 0x00000000000e7805 */ /* 0x000fe2000001ff00 */
[----:B------:R-:W-:Y:S01]  /*0130*/  HFMA2.MMA R56, -RZ, RZ, 0, 0 ;  /* 0x00000000ff387435 */ /* 0x000fe200000001ff */
[----:B------:R-:W-:Y:S01]  /*0140*/  CS2R R16, SRZ ;  /* 0x0000000000107805 */ /* 0x000fe2000001ff00 */
[----:B------:R-:W-:Y:S01]  /*0150*/  CS2R R72, SRZ ;  /* 0x0000000000487805 */ /* 0x000fe2000001ff00 */
[----:B------:R-:W-:Y:S01]  /*0160*/  IMAD.MOV.U32 R74, RZ, RZ, RZ ;  /* 0x000000ffff4a7224 */ /* 0x000fe200078e00ff */
[----:B------:R-:W-:Y:S01]  /*0170*/  CS2R R70, SRZ ;  /* 0x0000000000467805 */ /* 0x000fe2000001ff00 */
[----:B------:R-:W-:Y:S01]  /*0180*/  CS2R R18, SRZ ;  /* 0x0000000000127805 */ /* 0x000fe2000001ff00 */
[----:B------:R-:W-:Y:S01]  /*0190*/  CS2R R20, SRZ ;  /* 0x0000000000147805 */ /* 0x000fe2000001ff00 */
[----:B------:R-:W-:Y:S01]  /*01a0*/  CS2R R22, SRZ ;  /* 0x0000000000167805 */ /* 0x000fe2000001ff00 */
[----:B------:R-:W-:Y:S01]  /*01b0*/  CS2R R24, SRZ ;  /* 0x0000000000187805 */ /* 0x000fe2000001ff00 */
[----:B------:R-:W-:Y:S01]  /*01c0*/  CS2R R26, SRZ ;  /* 0x00000000001a7805 */ /* 0x000fe2000001ff00 */
[----:B------:R-:W-:Y:S01]  /*01d0*/  @!P2 IMAD.WIDE.U32 R6, R36, c[0x0][0x380], RZ ;  /* 0x0000e0002406aa25 */ /* 0x000fe200078e00ff */
[----:B------:R-:W-:Y:S01]  /*01e0*/  @!P2 SHF.R.S32.HI R2, RZ, 0x1f, R36 ;  /* 0x0000001fff02a819 */ /* 0x000fe20000011424 */
[----:B------:R-:W-:Y:S01]  /*01f0*/  CS2R R12, SRZ ;  /* 0x00000000000c7805 */ /* 0x000fe2000001ff00 */
[----:B------:R-:W-:Y:S01]  /*0200*/  MOV R11, RZ ;  /* 0x000000ff000b7202 */ /* 0x000fe20000000f00 */
[----:B------:R-:W-:Y:S01]  /*0210*/  @P2 IMAD.WIDE.U32 R4, R33, c[0x0][0x398], RZ ;  /* 0x0000e60021042a25 */ /* 0x000fe200078e00ff */
[----:B------:R-:W-:Y:S01]  /*0220*/  CS2R R60, SRZ ;  /* 0x00000000003c7805 */ /* 0x000fe2000001ff00 */
[----:B------:R-:W-:Y:S01]  /*0230*/  CS2R R28, SRZ ;  /* 0x00000000001c7805 */ /* 0x000fe2000001ff00 */
[----:B------:R-:W-:Y:S01]  /*0240*/  CS2R R58, SRZ ;  /* 0x00000000003a7805 */ /* 0x000fe2000001ff00 */
[----:B------:R-:W-:-:S02]  /*0250*/  @!P2 IMAD.MOV.U32 R4, RZ, RZ, R6 ;  /* 0x000000ffff04a224 */ /* 0x000fc400078e0006 */
[----:B------:R-:W0:Y:S01]  /*0260*/  S2R R6, SR_TID.X ;  /* 0x0000000000067919 */ /* 0x000e220000002100 */
[----:B------:R-:W-:Y:S02]  /*0270*/  @!P2 IMAD R9, R2, c[0x0][0x380], RZ ;  /* 0x0000e0000209aa24 */ /* 0x000fe400078e02ff */
[----:B------:R-:W-:Y:S01]  /*0280*/  @P2 IMAD R2, R33, c[0x0][0x39c], R5 ;  /* 0x0000e70021022a24 */ /* 0x000fe200078e0205 */
[----:B------:R-:W-:Y:S01]  /*0290*/  MOV R5, c[0x0][0x3e0] ;  /* 0x0000f80000057a02 */ /* 0x000fe20000000f00 */
[----:B------:R-:W-:-:S03]  /*02a0*/  @!P2 IMAD R9, R36, c[0x0][0x384], R9 ;  /* 0x0000e1002409aa24 */ /* 0x000fc600078e0209 */
[----:B------:R-:W-:Y:S02]  /*02b0*/  ISETP.GE.AND P1, PT, R5, 0x1, PT ;  /* 0x000000010500780c */ /* 0x000fe40003f26270 */
[----:B------:R-:W1:Y:S01]  /*02c0*/  S2R R5, SR_CTAID.Z ;  /* 0x0000000000057919 */ /* 0x000e620000002700 */
[----:B------:R-:W-:Y:S02]  /*02d0*/  @!P2 IADD3 R2, R7, R9, RZ ;  /* 0x000000090702a210 */ /* 0x000fe40007ffe0ff */
[----:B------:R-:W-:Y:S01]  /*02e0*/  SHF.R.S32.HI R7, RZ, 0x1f, R3 ;  /* 0x0000001fff077819 */ /* 0x000fe20000011403 */
[----:B------:R-:W-:Y:S01]  /*02f0*/  CS2R R8, SRZ ;  /* 0x0000000000087805 */ /* 0x000fe2000001ff00 */
[----:B0-----:R-:W-:-:S04]  /*0300*/  SHF.R.S32.HI R57, RZ, 0x1f, R6 ;  /* 0x0000001fff397819 */ /* 0x001fc80000011406 */
[CC--:B------:R-:W-:Y:S02]  /*0310*/  LEA.HI R40, R57.reuse, R6.reuse, RZ, 0x5 ;  /* 0x0000000639287211 */ /* 0x0c0fe400078f28ff */
[----:B------:R-:W-:Y:S02]  /*0320*/  LEA.HI R62, R57, R6, RZ, 0x2 ;  /* 0x00000006393e7211 */ /* 0x000fe400078f10ff */
[----:B------:R-:W-:Y:S01]  /*0330*/  SHF.R.S32.HI R63, RZ, 0x5, R40 ;  /* 0x00000005ff3f7819 */ /* 0x000fe20000011428 */
[----:B------:R-:W-:Y:S05]  /*0340*/  @!P1 BRA `(.L_x_336) ;  /* 0x00000af000009947 */ /* 0x000fea0003800000 */
[----:B------:R-:W-:Y:S01]  /*0350*/  IMAD.WIDE R30, R36, 0x80, RZ ;  /* 0x00000080241e7825 */ /* 0x000fe200078e02ff */
[----:B------:R-:W-:Y:S01]  /*0360*/  @!P2 MOV R33, 0xffffffff ;  /* 0xffffffff0021a802 */ /* 0x000fe20000000f00 */
[----:B------:R-:W-:Y:S02]  /*0370*/  UMOV UR4, 0x2 ;  /* 0x0000000200047882 */ /* 0x000fe40000000000 */
[----:B------:R-:W-:Y:S01]  /*0380*/  IMAD.MOV.U32 R34, RZ, RZ, c[0x0][0x1c0] ;  /* 0x00007000ff227624 */ /* 0x000fe200078e00ff */
[----:B------:R-:W-:Y:S01]  /*0390*/  SEL R10, R30, RZ, P0 ;  /* 0x000000ff1e0a7207 */ /* 0x000fe20000000000 */
[----:B------:R-:W-:Y:S01]  /*03a0*/  IMAD.WIDE R36, R36, c[0x0][0x224], RZ ;  /* 0x0000890024247a25 */ /* 0x000fe200078e02ff */
[----:B------:R-:W-:Y:S01]  /*03b0*/  SEL R30, R31, RZ, P0 ;  /* 0x000000ff1f1e7207 */ /* 0x000fe20000000000 */
[----:B------:R-:W-:Y:S01]  /*03c0*/  ULDC.64 UR10, c[0x0][0x3d8] ;  /* 0x0000f600000a7ab9 */ /* 0x000fe20000000a00 */
[----:B------:R-:W-:Y:S01]  /*03d0*/  IADD3 R41, P0, R3, R10, RZ ;  /* 0x0000000a03297210 */ /* 0x000fe20007f1e0ff */
[----:B------:R-:W-:Y:S01]  /*03e0*/  IMAD R15, R37, c[0x0][0x1c0], RZ ;  /* 0x00007000250f7a24 */ /* 0x000fe200078e02ff */
[----:B------:R-:W-:Y:S01]  /*03f0*/  SHF.R.S32.HI R10, RZ, 0x1f, R34 ;  /* 0x0000001fff0a7819 */ /* 0x000fe20000011422 */
[----:B------:R-:W-:Y:S01]  /*0400*/  IMAD.WIDE R34, R34, c[0x0][0x22c], RZ ;  /* 0x00008b0022227a25 */ /* 0x000fe200078e02ff */
[----:B------:R-:W-:Y:S01]  /*0410*/  IADD3.X R43, R7, R30, RZ, P0, !PT ;  /* 0x0000001e072b7210 */ /* 0x000fe200007fe4ff */
[----:B------:R-:W-:-:S02]  /*0420*/  USHF.L.U64.HI UR4, UR10, UR4, UR11 ;  /* 0x000000040a047299 */ /* 0x000fc4000801020b */
[C---:B------:R-:W-:Y:S01]  /*0430*/  IMAD R45, R36.reuse, R10, R15 ;  /* 0x0000000a242d7224 */ /* 0x040fe200078e020f */
[----:B------:R-:W-:Y:S01]  /*0440*/  MOV R15, RZ ;  /* 0x000000ff000f7202 */ /* 0x000fe20000000f00 */
[----:B------:R-:W-:Y:S01]  /*0450*/  IMAD R30, R43, c[0x0][0x1c0], RZ ;  /* 0x000070002b1e7a24 */ /* 0x000fe200078e02ff */
[----:B------:R-:W-:Y:S01]  /*0460*/  ULDC.64 UR8, c[0x0][0x350] ;  /* 0x0000d40000087ab9 */ /* 0x000fe20000000a00 */
[----:B------:R-:W-:-:S04]  /*0470*/  IMAD.WIDE.U32 R36, R36, c[0x0][0x1c0], RZ ;  /* 0x0000700024247a25 */ /* 0x000fc800078e00ff */
[----:B------:R-:W-:Y:S01]  /*0480*/  IMAD R47, R10, R41, R30 ;  /* 0x000000290a2f7224 */ /* 0x000fe200078e021e */
[----:B------:R-:W-:Y:S01]  /*0490*/  IADD3 R37, R37, R45, RZ ;  /* 0x0000002d25257210 */ /* 0x000fe20007ffe0ff */
[----:B------:R-:W-:-:S04]  /*04a0*/  IMAD.WIDE.U32 R30, R41, c[0x0][0x1c0], RZ ;  /* 0x00007000291e7a25 */ /* 0x000fc800078e00ff */
[----:B------:R-:W-:Y:S02]  /*04b0*/  IMAD.MOV.U32 R65, RZ, RZ, c[0x0][0x22c] ;  /* 0x00008b00ff417624 */ /* 0x000fe400078e00ff */
[----:B------:R-:W-:Y:S02]  /*04c0*/  IMAD R42, R35, R33, RZ ;  /* 0x00000021232a7224 */ /* 0x000fe400078e02ff */
[----:B------:R-:W-:Y:S02]  /*04d0*/  IMAD.IADD R10, R31, 0x1, R47 ;  /* 0x000000011f0a7824 */ /* 0x000fe400078e022f */
[----:B------:R-:W-:Y:S01]  /*04e0*/  IMAD R31, R34, R15, R42 ;  /* 0x0000000f221f7224 */ /* 0x000fe200078e022a */
[----:B------:R-:W-:Y:S01]  /*04f0*/  SHF.R.S32.HI R15, RZ, 0x1f, R65 ;  /* 0x0000001fff0f7819 */ /* 0x000fe20000011441 */
[----:B------:R-:W-:Y:S02]  /*0500*/  IMAD R37, R37, c[0x0][0x22c], RZ ;  /* 0x00008b0025257a24 */ /* 0x000fe400078e02ff */
[----:B------:R-:W-:-:S02]  /*0510*/  IMAD R42, R10, c[0x0][0x22c], RZ ;  /* 0x00008b000a2a7a24 */ /* 0x000fc400078e02ff */
[----:B------:R-:W-:-:S04]  /*0520*/  IMAD.WIDE.U32 R38, R34, R33, RZ ;  /* 0x0000002122267225 */ /* 0x000fc800078e00ff */
[----:B------:R-:W-:Y:S01]  /*0530*/  IMAD.WIDE.U32 R32, R36, c[0x0][0x22c], RZ ;  /* 0x00008b0024207a25 */ /* 0x000fe200078e00ff */
[----:B------:R-:W-:-:S03]  /*0540*/  IADD3 R39, R39, R31, RZ ;  /* 0x0000001f27277210 */ /* 0x000fc60007ffe0ff */
[C---:B------:R-:W-:Y:S01]  /*0550*/  IMAD R37, R15.reuse, R36, R37 ;  /* 0x000000240f257224 */ /* 0x040fe200078e0225 */
[----:B------:R-:W-:Y:S01]  /*0560*/  SEL R10, R32, R38, !P2 ;  /* 0x00000026200a7207 */ /* 0x000fe20005000000 */
[----:B------:R-:W-:Y:S01]  /*0570*/  IMAD R45, R15, R30, R42 ;  /* 0x0000001e0f2d7224 */ /* 0x000fe200078e022a */
[----:B------:R-:W-:Y:S01]  /*0580*/  LOP3.LUT R15, R40, 0xffffffe0, RZ, 0xc0, !PT ;  /* 0xffffffe0280f7812 */ /* 0x000fe200078ec0ff */
[----:B------:R-:W-:Y:S01]  /*0590*/  IMAD R65, R65, c[0x0][0x1c0], RZ ;  /* 0x0000700041417a24 */ /* 0x000fe200078e02ff */
[----:B------:R-:W-:Y:S01]  /*05a0*/  @!P2 IADD3 R39, R33, R37, RZ ;  /* 0x000000252127a210 */ /* 0x000fe20007ffe0ff */
[----:B------:R-:W-:Y:S01]  /*05b0*/  IMAD.WIDE.U32 R30, R30, c[0x0][0x22c], RZ ;  /* 0x00008b001e1e7a25 */ /* 0x000fe200078e00ff */
[----:B------:R-:W-:Y:S02]  /*05c0*/  IADD3 R36, -R15, R6, RZ ;  /* 0x000000060f247210 */ /* 0x000fe40007ffe1ff */
[----:B------:R-:W-:Y:S01]  /*05d0*/  SHF.L.U32 R15, R65, 0x3, RZ ;  /* 0x00000003410f7819 */ /* 0x000fe200000006ff */
[----:B-1----:R-:W-:Y:S01]  /*05e0*/  IMAD R37, R5, c[0x0][0x22c], RZ ;  /* 0x00008b0005257a24 */ /* 0x002fe200078e02ff */
[----:B------:R-:W-:Y:S01]  /*05f0*/  SHF.L.U64.HI R51, R10, 0x2, R39 ;  /* 0x000000020a337819 */ /* 0x000fe20000010227 */
[----:B------:R-:W-:Y:S01]  /*0600*/  IMAD.IADD R31, R31, 0x1, R45 ;  /* 0x000000011f1f7824 */ /* 0x000fe200078e022d */
[----:B------:R-:W-:Y:S01]  /*0610*/  IADD3 R42, R15, 0x20, R15 ;  /* 0x000000200f2a7810 */ /* 0x000fe20007ffe00f */
[C---:B------:R-:W-:Y:S01]  /*0620*/  IMAD.SHL.U32 R46, R30.reuse, 0x4, RZ ;  /* 0x000000041e2e7824 */ /* 0x040fe200078e00ff */
[----:B------:R-:W-:Y:S01]  /*0630*/  IADD3 R32, P0, R37, R10, RZ ;  /* 0x0000000a25207210 */ /* 0x000fe20007f1e0ff */
[----:B------:R-:W-:Y:S01]  /*0640*/  IMAD R45, R63, R65, R36 ;  /* 0x000000413f2d7224 */ /* 0x000fe200078e0224 */
[----:B------:R-:W-:Y:S01]  /*0650*/  SHF.L.U64.HI R47, R30, 0x2, R31 ;  /* 0x000000021e2f7819 */ /* 0x000fe2000001021f */
[----:B------:R-:W-:Y:S01]  /*0660*/  IMAD R43, R43, R34, RZ ;  /* 0x000000222b2b7224 */ /* 0x000fe200078e02ff */
[----:B------:R-:W-:-:S02]  /*0670*/  LEA.HI.X.SX32 R33, R37, R39, 0x1, P0 ;  /* 0x0000002725217211 */ /* 0x000fc400000f0eff */
[C---:B------:R-:W-:Y:S01]  /*0680*/  IADD3 R40, R15.reuse, R42, RZ ;  /* 0x0000002a0f287210 */ /* 0x040fe20007ffe0ff */
[C---:B------:R-:W-:Y:S01]  /*0690*/  IMAD.WIDE R30, R15.reuse, 0x4, R46 ;  /* 0x000000040f1e7825 */ /* 0x040fe200078e022e */
[----:B------:R-:W-:Y:S02]  /*06a0*/  SHF.L.U32 R49, R10, 0x2, RZ ;  /* 0x000000020a317819 */ /* 0x000fe400000006ff */
[----:B------:R-:W-:Y:S01]  /*06b0*/  IADD3 R38, R15, R40, RZ ;  /* 0x000000280f267210 */ /* 0x000fe20007ffe0ff */
[----:B------:R-:W-:Y:S01]  /*06c0*/  IMAD.WIDE.U32 R32, R34, R41, R32 ;  /* 0x0000002922207225 */ /* 0x000fe200078e0020 */
[----:B------:R-:W-:-:S03]  /*06d0*/  MOV R10, RZ ;  /* 0x000000ff000a7202 */ /* 0x000fc60000000f00 */
[----:B------:R-:W-:Y:S01]  /*06e0*/  IMAD R43, R35, R41, R43 ;  /* 0x00000029232b7224 */ /* 0x000fe200078e022b */
[----:B------:R-:W-:Y:S01]  /*06f0*/  SHF.R.S32.HI R35, RZ, 0x1f, R45 ;  /* 0x0000001fff237819 */ /* 0x000fe2000001142d */
[----:B------:R-:W-:Y:S01]  /*0700*/  IMAD.IADD R36, R15, 0x1, R38 ;  /* 0x000000010f247824 */ /* 0x000fe200078e0226 */
[----:B------:R-:W-:Y:S01]  /*0710*/  IADD3 R32, P0, R45, R32, RZ ;  /* 0x000000202d207210 */ /* 0x000fe20007f1e0ff */
[----:B------:R-:W-:-:S03]  /*0720*/  IMAD.WIDE R46, R37, 0x4, R46 ;  /* 0x00000004252e7825 */ /* 0x000fc600078e022e */
[----:B------:R-:W-:Y:S01]  /*0730*/  IADD3.X R35, R35, R33, R43, P0, !PT ;  /* 0x0000002123237210 */ /* 0x000fe200007fe42b */
[----:B------:R-:W-:Y:S01]  /*0740*/  IMAD.WIDE R30, R37, 0x4, R30 ;  /* 0x00000004251e7825 */ /* 0x000fe200078e021e */
[----:B------:R-:W-:Y:S02]  /*0750*/  IADD3 R34, R15, R36, RZ ;  /* 0x000000240f227210 */ /* 0x000fe40007ffe0ff */
[----:B------:R-:W-:Y:S01]  /*0760*/  SHF.L.U32 R44, R32, 0x2, RZ ;  /* 0x00000002202c7819 */ /* 0x000fe200000006ff */
[----:B------:R-:W-:-:S04]  /*0770*/  IMAD.WIDE R46, R45, 0x4, R46 ;  /* 0x000000042d2e7825 */ /* 0x000fc800078e022e */
[----:B------:R-:W-:Y:S01]  /*0780*/  IMAD.WIDE R30, R45, 0x4, R30 ;  /* 0x000000042d1e7825 */ /* 0x000fe200078e021e */
[----:B------:R-:W-:Y:S02]  /*0790*/  SHF.L.U64.HI R45, R32, 0x2, R35 ;  /* 0x00000002202d7819 */ /* 0x000fe40000010223 */
[-C--:B------:R-:W-:Y:S01]  /*07a0*/  IADD3 R64, P0, R46, R49.reuse, RZ ;  /* 0x000000312e407210 */ /* 0x080fe20007f1e0ff */
[----:B------:R-:W-:Y:S01]  /*07b0*/  IMAD.IADD R33, R15, 0x1, R34 ;  /* 0x000000010f217824 */ /* 0x000fe200078e0222 */
[----:B------:R-:W-:Y:S01]  /*07c0*/  IADD3 R66, P1, R30, R49, RZ ;  /* 0x000000311e427210 */ /* 0x000fe20007f3e0ff */
[----:B------:R-:W-:Y:S01]  /*07d0*/  IMAD.WIDE R34, R34, 0x4, R44 ;  /* 0x0000000422227825 */ /* 0x000fe200078e022c */
[----:B------:R-:W-:-:S03]  /*07e0*/  IADD3.X R67, R47, R51, RZ, P0, !PT ;  /* 0x000000332f437210 */ /* 0x000fc600007fe4ff */
[----:B------:R-:W-:-:S04]  /*07f0*/  IMAD.WIDE R32, R33, 0x4, R44 ;  /* 0x0000000421207825 */ /* 0x000fc800078e022c */
[----:B------:R-:W-:-:S04]  /*0800*/  IMAD.WIDE R36, R36, 0x4, R44 ;  /* 0x0000000424247825 */ /* 0x000fc800078e022c */
[----:B------:R-:W-:-:S04]  /*0810*/  IMAD.WIDE R38, R38, 0x4, R44 ;  /* 0x0000000426267825 */ /* 0x000fc800078e022c */
[----:B------:R-:W-:-:S04]  /*0820*/  IMAD.WIDE R40, R40, 0x4, R44 ;  /* 0x0000000428287825 */ /* 0x000fc800078e022c */
[----:B------:R-:W-:-:S04]  /*0830*/  IMAD.WIDE R42, R42, 0x4, R44 ;  /* 0x000000042a2a7825 */ /* 0x000fc800078e022c */
[----:B------:R-:W-:-:S04]  /*0840*/  IMAD.WIDE R44, R65, 0x20, R44 ;  /* 0x00000020412c7825 */ /* 0x000fc800078e022c */
[----:B------:R-:W-:Y:S02]  /*0850*/  IMAD.X R68, R31, 0x1, R51, P1 ;  /* 0x000000011f447824 */ /* 0x000fe400008e0633 */
[----:B------:R-:W-:Y:S01]  /*0860*/  IMAD.WIDE R44, R15, 0x4, R44 ;  /* 0x000000040f2c7825 */ /* 0x000fe200078e022c */
[----:B------:R-:W-:-:S04]  /*0870*/  MOV R15, RZ ;  /* 0x000000ff000f7202 */ /* 0x000fc80000000f00 */
.L_x_337:
[----:B------:R-:W-:-:S04]  /*0880*/  IADD3 R48, P0, R44, UR8, RZ ;  /* 0x000000082c307c10 */ /* 0x000fc8000ff1e0ff */
[----:B------:R-:W-:-:S05]  /*0890*/  IADD3.X R49, R45, UR9, RZ, P0, !PT ;  /* 0x000000092d317c10 */ /* 0x000fca00087fe4ff */
[C---:B------:R-:W-:Y:S01]  /*08a0*/  IMAD.WIDE R46, R65.reuse, 0x20, R48 ;  /* 0x00000020412e7825 */ /* 0x040fe200078e0230 */
[----:B------:R-:W-:Y:S01]  /*08b0*/  IADD3 R76, P0, R64, UR8, RZ ;  /* 0x00000008404c7c10 */ /* 0x000fe2000ff1e0ff */
[----:B------:R0:W2:Y:S04]  /*08c0*/  LDG.E R48, [R48.64] ;  /* 0x0000000630307981 */ /* 0x0000a8000c1e1900 */
[----:B------:R-:W-:Y:S01]  /*08d0*/  IMAD.WIDE R30, R65, 0x20, R46 ;  /* 0x00000020411e7825 */ /* 0x000fe200078e022e */
[----:B------:R-:W-:Y:S01]  /*08e0*/  IADD3.X R77, R67, UR9, RZ, P0, !PT ;  /* 0x00000009434d7c10 */ /* 0x000fe200087fe4ff */
[----:B------:R1:W3:Y:S04]  /*08f0*/  LDG.E R47, [R46.64] ;  /* 0x000000062e2f7981 */ /* 0x0002e8000c1e1900 */
[C---:B------:R-:W-:Y:S01]  /*0900*/  IMAD.WIDE R50, R65.reuse, 0x20, R30 ;  /* 0x0000002041327825 */ /* 0x040fe200078e021e */
[----:B0-----:R-:W4:Y:S04]  /*0910*/  LDG.E R49, [R76.64+0x80] ;  /* 0x000080064c317981 */ /* 0x001f28000c1e1900 */
[----:B------:R0:W5:Y:S01]  /*0920*/  LDG.E R31, [R30.64] ;  /* 0x000000061e1f7981 */ /* 0x000162000c1e1900 */
[----:B------:R-:W-:-:S03]  /*0930*/  IMAD.WIDE R52, R65, 0x20, R50 ;  /* 0x0000002041347825 */ /* 0x000fc600078e0232 */
[----:B-1----:R-:W4:Y:S04]  /*0940*/  LDG.E R46, [R76.64] ;  /* 0x000000064c2e7981 */ /* 0x002f28000c1e1900 */
[----:B------:R1:W4:Y:S01]  /*0950*/  LDG.E R75, [R50.64] ;  /* 0x00000006324b7981 */ /* 0x000322000c1e1900 */
[----:B------:R-:W-:-:S03]  /*0960*/  IMAD.WIDE R54, R65, 0x20, R52 ;  /* 0x0000002041367825 */ /* 0x000fc600078e0234 */
[----:B------:R-:W4:Y:S04]  /*0970*/  LDG.E R53, [R52.64] ;  /* 0x0000000634357981 */ /* 0x000f28000c1e1900 */
[----:B------:R0:W4:Y:S04]  /*0980*/  LDG.E R54, [R54.64] ;  /* 0x0000000636367981 */ /* 0x000128000c1e1900 */
[----:B-1----:R1:W4:Y:S01]  /*0990*/  LDG.E R51, [R76.64+0x100] ;  /* 0x000100064c337981 */ /* 0x002322000c1e1900 */
[----:B0-----:R-:W-:-:S03]  /*09a0*/  IADD3 R30, P0, R66, UR8, RZ ;  /* 0x00000008421e7c10 */ /* 0x001fc6000ff1e0ff */
[----:B------:R1:W4:Y:S01]  /*09b0*/  LDG.E R55, [R76.64+0x180] ;  /* 0x000180064c377981 */ /* 0x000322000c1e1900 */
[----:B--2---:R-:W-:Y:S02]  /*09c0*/  FADD.FTZ R59, R48, R59 ;  /* 0x0000003b303b7221 */ /* 0x004fe40000010000 */
[----:B---3--:R-:W-:Y:S02]  /*09d0*/  FADD.FTZ R58, R47, R58 ;  /* 0x0000003a2f3a7221 */ /* 0x008fe40000010000 */
[----:B-----5:R-:W-:Y:S01]  /*09e0*/  FADD.FTZ R56, R31, R56 ;  /* 0x000000381f387221 */ /* 0x020fe20000010000 */
[----:B------:R-:W-:Y:S01]  /*09f0*/  IADD3.X R31, R68, UR9, RZ, P0, !PT ;  /* 0x00000009441f7c10 */ /* 0x000fe200087fe4ff */
[----:B----4-:R-:W-:Y:S01]  /*0a00*/  FADD.FTZ R61, R46, R61 ;  /* 0x0000003d2e3d7221 */ /* 0x010fe20000010000 */
[----:B------:R-:W-:-:S03]  /*0a10*/  IADD3 R46, P0, R42, UR8, RZ ;  /* 0x000000082a2e7c10 */ /* 0x000fc6000ff1e0ff */
[----:B------:R0:W2:Y:S01]  /*0a20*/  LDG.E R48, [R30.64+0x100] ;  /* 0x000100061e307981 */ /* 0x0000a2000c1e1900 */
[----:B------:R-:W-:Y:S01]  /*0a30*/  FADD.FTZ R29, R75, R29 ;  /* 0x0000001d4b1d7221 */ /* 0x000fe20000010000 */
[----:B------:R-:W-:Y:S02]  /*0a40*/  IADD3.X R47, R43, UR9, RZ, P0, !PT ;  /* 0x000000092b2f7c10 */ /* 0x000fe400087fe4ff */
[----:B------:R0:W3:Y:S01]  /*0a50*/  LDG.E R75, [R30.64+0x80] ;  /* 0x000080061e4b7981 */ /* 0x0000e2000c1e1900 */
[----:B------:R-:W-:-:S03]  /*0a60*/  FADD.FTZ R28, R53, R28 ;  /* 0x0000001c351c7221 */ /* 0x000fc60000010000 */
[----:B------:R0:W4:Y:S04]  /*0a70*/  LDG.E R50, [R30.64] ;  /* 0x000000061e327981 */ /* 0x000128000c1e1900 */
[----:B------:R0:W5:Y:S04]  /*0a80*/  LDG.E R52, [R30.64+0x180] ;  /* 0x000180061e347981 */ /* 0x000168000c1e1900 */
[----:B------:R0:W5:Y:S01]  /*0a90*/  LDG.E R53, [R46.64] ;  /* 0x000000062e357981 */ /* 0x000162000c1e1900 */
[----:B------:R-:W-:Y:S02]  /*0aa0*/  FADD.FTZ R70, R49, R70 ;  /* 0x0000004631467221 */ /* 0x000fe40000010000 */
[----:B------:R-:W-:Y:S01]  /*0ab0*/  FADD.FTZ R27, R54, R27 ;  /* 0x0000001b361b7221 */ /* 0x000fe20000010000 */
[----:B-1----:R1:W5:Y:S01]  /*0ac0*/  LDG.E R77, [R46.64+0x80] ;  /* 0x000080062e4d7981 */ /* 0x002362000c1e1900 */
[----:B0-----:R-:W-:Y:S01]  /*0ad0*/  IADD3 R30, P0, R40, UR8, RZ ;  /* 0x00000008281e7c10 */ /* 0x001fe2000ff1e0ff */
[----:B------:R-:W-:-:S02]  /*0ae0*/  FADD.FTZ R26, R51, R26 ;  /* 0x0000001a331a7221 */ /* 0x000fc40000010000 */
[----:B------:R1:W5:Y:S01]  /*0af0*/  LDG.E R54, [R46.64+0x100] ;  /* 0x000100062e367981 */ /* 0x000362000c1e1900 */
[----:B------:R-:W-:-:S05]  /*0b00*/  IADD3.X R31, R41, UR9, RZ, P0, !PT ;  /* 0x00000009291f7c10 */ /* 0x000fca00087fe4ff */
[----:B------:R0:W5:Y:S04]  /*0b10*/  LDG.E R49, [R30.64+0x80] ;  /* 0x000080061e317981 */ /* 0x000168000c1e1900 */
[----:B------:R0:W5:Y:S04]  /*0b20*/  LDG.E R76, [R30.64] ;  /* 0x000000061e4c7981 */ /* 0x000168000c1e1900 */
[----:B------:R0:W5:Y:S01]  /*0b30*/  LDG.E R51, [R30.64+0x100] ;  /* 0x000100061e337981 */ /* 0x000162000c1e1900 */
[----:B-1----:R-:W-:-:S04]  /*0b40*/  IADD3 R46, P0, R38, UR8, RZ ;  /* 0x00000008262e7c10 */ /* 0x002fc8000ff1e0ff */
[----:B------:R-:W-:Y:S01]  /*0b50*/  IADD3.X R47, R39, UR9, RZ, P0, !PT ;  /* 0x00000009272f7c10 */ /* 0x000fe200087fe4ff */
[----:B------:R-:W-:Y:S01]  /*0b60*/  FADD.FTZ R18, R55, R18 ;  /* 0x0000001237127221 */ /* 0x000fe20000010000 */
[----:B0-----:R-:W-:-:S03]  /*0b70*/  IADD3 R30, P0, R36, UR8, RZ ;  /* 0x00000008241e7c10 */ /* 0x001fc6000ff1e0ff */
[----:B------:R0:W5:Y:S01]  /*0b80*/  LDG.E R55, [R46.64+0x80] ;  /* 0x000080062e377981 */ /* 0x000162000c1e1900 */
[----:B------:R-:W-:Y:S01]  /*0b90*/  IADD3.X R31, R37, UR9, RZ, P0, !PT ;  /* 0x00000009251f7c10 */ /* 0x000fe200087fe4ff */
[----:B--2---:R-:W-:Y:S02]  /*0ba0*/  FADD.FTZ R25, R48, R25 ;  /* 0x0000001930197221 */ /* 0x004fe40000010000 */
[----:B------:R0:W2:Y:S01]  /*0bb0*/  LDG.E R48, [R46.64+0x100] ;  /* 0x000100062e307981 */ /* 0x0000a2000c1e1900 */
[----:B---3--:R-:W-:-:S03]  /*0bc0*/  FADD.FTZ R60, R75, R60 ;  /* 0x0000003c4b3c7221 */ /* 0x008fc60000010000 */
[----:B------:R0:W3:Y:S01]  /*0bd0*/  LDG.E R75, [R46.64] ;  /* 0x000000062e4b7981 */ /* 0x0000e2000c1e1900 */
[----:B----4-:R-:W-:-:S03]  /*0be0*/  FADD.FTZ R73, R50, R73 ;  /* 0x0000004932497221 */ /* 0x010fc60000010000 */
[----:B------:R1:W4:Y:S01]  /*0bf0*/  LDG.E R50, [R30.64+0x80] ;  /* 0x000080061e327981 */ /* 0x000322000c1e1900 */
[----:B-----5:R-:W-:-:S03]  /*0c00*/  FADD.FTZ R71, R52, R71 ;  /* 0x0000004734477221 */ /* 0x020fc60000010000 */
[----:B------:R1:W5:Y:S01]  /*0c10*/  LDG.E R52, [R30.64] ;  /* 0x000000061e347981 */ /* 0x000362000c1e1900 */
[----:B0-----:R-:W-:Y:S01]  /*0c20*/  IADD3 R46, P0, R34, UR8, RZ ;  /* 0x00000008222e7c10 */ /* 0x001fe2000ff1e0ff */
[----:B------:R-:W-:Y:S02]  /*0c30*/  FADD.FTZ R14, R53, R14 ;  /* 0x0000000e350e7221 */ /* 0x000fe40000010000 */
[----:B------:R1:W5:Y:S01]  /*0c40*/  LDG.E R53, [R30.64+0x100] ;  /* 0x000100061e357981 */ /* 0x000362000c1e1900 */
[----:B------:R-:W-:Y:S01]  /*0c50*/  IADD3.X R47, R35, UR9, RZ, P0, !PT ;  /* 0x00000009232f7c10 */ /* 0x000fe200087fe4ff */
[----:B------:R-:W-:Y:S02]  /*0c60*/  FADD.FTZ R24, R77, R24 ;  /* 0x000000184d187221 */ /* 0x000fe40000010000 */
[----:B------:R-:W-:Y:S02]  /*0c70*/  FADD.FTZ R74, R54, R74 ;  /* 0x0000004a364a7221 */ /* 0x000fe40000010000 */
[----:B------:R0:W5:Y:S01]  /*0c80*/  LDG.E R77, [R46.64] ;  /* 0x000000062e4d7981 */ /* 0x000162000c1e1900 */
[----:B-1----:R-:W-:-:S04]  /*0c90*/  IADD3 R30, P0, R32, UR8, RZ ;  /* 0x00000008201e7c10 */ /* 0x002fc8000ff1e0ff */
[----:B------:R-:W-:Y:S01]  /*0ca0*/  IADD3.X R31, R33, UR9, RZ, P0, !PT ;  /* 0x00000009211f7c10 */ /* 0x000fe200087fe4ff */
[----:B------:R-:W-:Y:S02]  /*0cb0*/  FADD.FTZ R23, R49, R23 ;  /* 0x0000001731177221 */ /* 0x000fe40000010000 */
[----:B------:R-:W-:Y:S01]  /*0cc0*/  FADD.FTZ R13, R76, R13 ;  /* 0x0000000d4c0d7221 */ /* 0x000fe20000010000 */
[----:B------:R0:W5:Y:S01]  /*0cd0*/  LDG.E R49, [R46.64+0x80] ;  /* 0x000080062e317981 */ /* 0x000162000c1e1900 */
[----:B------:R-:W-:-:S03]  /*0ce0*/  FADD.FTZ R72, R51, R72 ;  /* 0x0000004833487221 */ /* 0x000fc60000010000 */
[----:B------:R-:W5:Y:S04]  /*0cf0*/  LDG.E R54, [R30.64] ;  /* 0x000000061e367981 */ /* 0x000f68000c1e1900 */
[----:B------:R-:W5:Y:S04]  /*0d00*/  LDG.E R76, [R30.64+0x80] ;  /* 0x000080061e4c7981 */ /* 0x000f68000c1e1900 */
[----:B0-----:R-:W5:Y:S04]  /*0d10*/  LDG.E R47, [R46.64+0x100] ;  /* 0x000100062e2f7981 */ /* 0x001f68000c1e1900 */
[----:B------:R-:W5:Y:S01]  /*0d20*/  LDG.E R51, [R30.64+0x100] ;  /* 0x000100061e337981 */ /* 0x000f62000c1e1900 */
[----:B------:R-:W-:-:S04]  /*0d30*/  IADD3 R10, R10, 0x1, RZ ;  /* 0x000000010a0a7810 */ /* 0x000fc80007ffe0ff */
[----:B------:R-:W-:Y:S01]  /*0d40*/  ISETP.GE.AND P0, PT, R10, c[0x0][0x3e0], PT ;  /* 0x0000f8000a007a0c */ /* 0x000fe20003f06270 */
[----:B------:R-:W-:Y:S01]  /*0d50*/  ULEA UR8, UP0, UR10, UR8, 0x2 ;  /* 0x000000080a087291 */ /* 0x000fe2000f80103f */
[----:B------:R-:W-:-:S03]  /*0d60*/  FADD.FTZ R22, R55, R22 ;  /* 0x0000001637167221 */ /* 0x000fc60000010000 */
[----:B------:R-:W-:Y:S01]  /*0d70*/  UIADD3.X UR9, UR9, UR4, URZ, UP0, !UPT ;  /* 0x0000000409097290 */ /* 0x000fe200087fe43f */
[----:B--2---:R-:W-:Y:S02]  /*0d80*/  FADD.FTZ R69, R48, R69 ;  /* 0x0000004530457221 */ /* 0x004fe40000010000 */
[----:B---3--:R-:W-:Y:S02]  /*0d90*/  FADD.FTZ R12, R75, R12 ;  /* 0x0000000c4b0c7221 */ /* 0x008fe40000010000 */
[----:B----4-:R-:W-:Y:S02]  /*0da0*/  FADD.FTZ R21, R50, R21 ;  /* 0x0000001532157221 */ /* 0x010fe40000010000 */
[----:B-----5:R-:W-:Y:S02]  /*0db0*/  FADD.FTZ R11, R52, R11 ;  /* 0x0000000b340b7221 */ /* 0x020fe40000010000 */
[----:B------:R-:W-:Y:S02]  /*0dc0*/  FADD.FTZ R17, R53, R17 ;  /* 0x0000001135117221 */ /* 0x000fe40000010000 */
[----:B------:R-:W-:-:S02]  /*0dd0*/  FADD.FTZ R8, R77, R8 ;  /* 0x000000084d087221 */ /* 0x000fc40000010000 */
[----:B------:R-:W-:Y:S02]  /*0de0*/  FADD.FTZ R20, R49, R20 ;  /* 0x0000001431147221 */ /* 0x000fe40000010000 */
[----:B------:R-:W-:Y:S02]  /*0df0*/  FADD.FTZ R9, R54, R9 ;  /* 0x0000000936097221 */ /* 0x000fe40000010000 */
[----:B------:R-:W-:Y:S02]  /*0e00*/  FADD.FTZ R19, R76, R19 ;  /* 0x000000134c137221 */ /* 0x000fe40000010000 */
[----:B------:R-:W-:Y:S02]  /*0e10*/  FADD.FTZ R16, R47, R16 ;  /* 0x000000102f107221 */ /* 0x000fe40000010000 */
[----:B------:R-:W-:Y:S01]  /*0e20*/  FADD.FTZ R15, R51, R15 ;  /* 0x0000000f330f7221 */ /* 0x000fe20000010000 */
[----:B------:R-:W-:Y:S05]  /*0e30*/  @!P0 BRA `(.L_x_337) ;  /* 0xfffffa4000008947 */ /* 0x000fea000383ffff */
.L_x_336:
[--C-:B------:R-:W-:Y:S01]  /*0e40*/  SHF.R.S32.HI R33, RZ, 0x2, R62.reuse ;  /* 0x00000002ff217819 */ /* 0x100fe2000001143e */
[----:B------:R-:W-:Y:S01]  /*0e50*/  FMUL.FTZ R14, R14, c[0x0][0x2e0] ;  /* 0x0000b8000e0e7a20 */ /* 0x000fe20000410000 */
[----:B------:R-:W-:Y:S01]  /*0e60*/  SHF.R.S32.HI R30, RZ, 0x1f, R62 ;  /* 0x0000001fff1e7819 */ /* 0x000fe2000001143e */
[----:B------:R-:W-:Y:S01]  /*0e70*/  FMUL.FTZ R13, R13, c[0x0][0x2e0] ;  /* 0x0000b8000d0d7a20 */ /* 0x000fe20000410000 */
[-C--:B------:R-:W-:Y:S01]  /*0e80*/  LEA.HI R10, R57, R6.reuse, RZ, 0x3 ;  /* 0x00000006390a7211 */ /* 0x080fe200078f18ff */
[----:B------:R-:W-:Y:S01]  /*0e90*/  FMUL.FTZ R12, R12, c[0x0][0x2e0] ;  /* 0x0000b8000c0c7a20 */ /* 0x000fe20000410000 */
[----:B------:R-:W-:Y:S01]  /*0ea0*/  LEA.HI R32, R63, R63, RZ, 0x1 ;  /* 0x0000003f3f207211 */ /* 0x000fe200078f08ff */
[----:B------:R-:W-:Y:S01]  /*0eb0*/  FMUL.FTZ R22, R22, c[0x0][0x2e0] ;  /* 0x0000b80016167a20 */ /* 0x000fe20000410000 */
[----:B------:R-:W-:Y:S01]  /*0ec0*/  LEA.HI R31, R30, R33, RZ, 0x3 ;  /* 0x000000211e1f7211 */ /* 0x000fe200078f18ff */
[----:B------:R-:W-:Y:S01]  /*0ed0*/  FMUL.FTZ R21, R21, c[0x0][0x2e0] ;  /* 0x0000b80015157a20 */ /* 0x000fe20000410000 */
[----:B------:R-:W-:Y:S01]  /*0ee0*/  LOP3.LUT R35, R10, 0x1ffffff8, RZ, 0xc0, !PT ;  /* 0x1ffffff80a237812 */ /* 0x000fe200078ec0ff */
[----:B------:R-:W-:Y:S01]  /*0ef0*/  FMUL.FTZ R20, R20, c[0x0][0x2e0] ;  /* 0x0000b80014147a20 */ /* 0x000fe20000410000 */
[----:B------:R-:W-:Y:S01]  /*0f00*/  LOP3.LUT R37, R62, 0x3ffffffc, RZ, 0xc0, !PT ;  /* 0x3ffffffc3e257812 */ /* 0x000fe200078ec0ff */
[----:B------:R-:W-:Y:S01]  /*0f10*/  FMUL.FTZ R19, R19, c[0x0][0x2e0] ;  /* 0x0000b80013137a20 */ /* 0x000fe20000410000 */
[----:B------:R-:W-:Y:S01]  /*0f20*/  LOP3.LUT R36, R32, 0x1ffffe, RZ, 0xc0, !PT ;  /* 0x001ffffe20247812 */ /* 0x000fe200078ec0ff */
[----:B------:R-:W-:Y:S01]  /*0f30*/  IMAD.IADD R30, R6, 0x1, -R35 ;  /* 0x00000001061e7824 */ /* 0x000fe200078e0a23 */
[----:B------:R-:W-:Y:S01]  /*0f40*/  LOP3.LUT R32, R31, 0xfffffff8, RZ, 0xc0, !PT ;  /* 0xfffffff81f207812 */ /* 0x000fe200078ec0ff */
[----:B------:R-:W-:Y:S01]  /*0f50*/  FMUL.FTZ R56, R56, c[0x0][0x2e0] ;  /* 0x0000b80038387a20 */ /* 0x000fe20000410000 */
[-C--:B------:R-:W-:Y:S01]  /*0f60*/  LEA.HI R57, R57, R6.reuse, RZ, 0x6 ;  /* 0x0000000639397211 */ /* 0x080fe200078f30ff */
[----:B------:R-:W-:Y:S01]  /*0f70*/  FMUL.FTZ R35, R29, c[0x0][0x2e0] ;  /* 0x0000b8001d237a20 */ /* 0x000fe20000410000 */
[----:B------:R-:W-:Y:S01]  /*0f80*/  IADD3 R6, -R37, R6, RZ ;  /* 0x0000000625067210 */ /* 0x000fe20007ffe1ff */
[----:B------:R-:W-:Y:S01]  /*0f90*/  FMUL.FTZ R37, R11, c[0x0][0x2e0] ;  /* 0x0000b8000b257a20 */ /* 0x000fe20000410000 */
[----:B------:R-:W-:Y:S01]  /*0fa0*/  F2FP.BF16.PACK_AB R11, R13, R14 ;  /* 0x0000000e0d0b723e */ /* 0x000fe200000010ff */
[----:B------:R-:W-:Y:S01]  /*0fb0*/  IMAD.IADD R33, R33, 0x1, -R32 ;  /* 0x0000000121217824 */ /* 0x000fe200078e0a20 */
[----:B------:R-:W-:Y:S01]  /*0fc0*/  SHF.R.S32.HI R57, RZ, 0x6, R57 ;  /* 0x00000006ff397819 */ /* 0x000fe20000011439 */
[----:B------:R-:W-:Y:S01]  /*0fd0*/  FMUL.FTZ R61, R61, c[0x0][0x2e0] ;  /* 0x0000b8003d3d7a20 */ /* 0x000fe20000410000 */
[----:B------:R-:W-:Y:S01]  /*0fe0*/  F2FP.BF16.PACK_AB R13, R37, R12 ;  /* 0x0000000c250d723e */ /* 0x000fe200000010ff */
[----:B------:R-:W-:Y:S01]  /*0ff0*/  FMUL.FTZ R34, R73, c[0x0][0x2e0] ;  /* 0x0000b80049227a20 */ /* 0x000fe20000410000 */
[----:B------:R-:W-:Y:S01]  /*1000*/  SHF.L.U32 R12, R33, 0x6, RZ ;  /* 0x00000006210c7819 */ /* 0x000fe200000006ff */
[----:B------:R-:W-:Y:S01]  /*1010*/  FMUL.FTZ R24, R24, c[0x0][0x2e0] ;  /* 0x0000b80018187a20 */ /* 0x000fe20000410000 */
[----:B------:R-:W-:Y:S01]  /*1020*/  F2FP.BF16.PACK_AB R22, R21, R22 ;  /* 0x000000161516723e */ /* 0x000fe200000010ff */
[----:B------:R-:W-:Y:S01]  /*1030*/  FMUL.FTZ R23, R23, c[0x0][0x2e0] ;  /* 0x0000b80017177a20 */ /* 0x000fe20000410000 */
[----:B------:R-:W-:Y:S01]  /*1040*/  SHF.L.U32 R21, R57, 0x3, RZ ;  /* 0x0000000339157819 */ /* 0x000fe200000006ff */
[----:B------:R-:W-:Y:S01]  /*1050*/  FMUL.FTZ R31, R59, c[0x0][0x2e0] ;  /* 0x0000b8003b1f7a20 */ /* 0x000fe20000410000 */
[----:B------:R-:W-:Y:S01]  /*1060*/  LOP3.LUT R12, R12, 0x1c0, RZ, 0xc0, !PT ;  /* 0x000001c00c0c7812 */ /* 0x000fe200078ec0ff */
[----:B------:R-:W-:Y:S01]  /*1070*/  FMUL.FTZ R58, R58, c[0x0][0x2e0] ;  /* 0x0000b8003a3a7a20 */ /* 0x000fe20000410000 */
[----:B------:R-:W-:Y:S01]  /*1080*/  IADD3 R63, R63, -R36, RZ ;  /* 0x800000243f3f7210 */ /* 0x000fe20007ffe0ff */
[----:B------:R-:W-:Y:S01]  /*1090*/  FMUL.FTZ R70, R70, c[0x0][0x2e0] ;  /* 0x0000b80046467a20 */ /* 0x000fe20000410000 */
[----:B------:R-:W-:Y:S01]  /*10a0*/  LOP3.LUT R21, R12, 0x18, R21, 0xf8, !PT ;  /* 0x000000180c157812 */ /* 0x000fe200078ef815 */
[----:B------:R-:W-:Y:S01]  /*10b0*/  FMUL.FTZ R28, R28, c[0x0][0x2e0] ;  /* 0x0000b8001c1c7a20 */ /* 0x000fe20000410000 */
[----:B------:R-:W-:Y:S01]  /*10c0*/  SHF.R.U32.HI R12, RZ, 0x3, R12 ;  /* 0x00000003ff0c7819 */ /* 0x000fe2000001160c */
[----:B------:R-:W-:Y:S01]  /*10d0*/  IMAD R63, R63, 0x200, R6 ;  /* 0x000002003f3f7824 */ /* 0x000fe200078e0206 */
[----:B------:R-:W-:Y:S01]  /*10e0*/  SHF.R.S32.HI R14, RZ, 0x3, R10 ;  /* 0x00000003ff0e7819 */ /* 0x000fe2000001140a */
[----:B------:R-:W-:Y:S01]  /*10f0*/  FMUL.FTZ R27, R27, c[0x0][0x2e0] ;  /* 0x0000b8001b1b7a20 */ /* 0x000fe20000410000 */
[----:B------:R-:W-:Y:S01]  /*1100*/  LOP3.LUT R12, R21, R12, RZ, 0x3c, !PT ;  /* 0x0000000c150c7212 */ /* 0x000fe200078e3cff */
[----:B------:R-:W-:Y:S01]  /*1110*/  FMUL.FTZ R39, R9, c[0x0][0x2e0] ;  /* 0x0000b80009277a20 */ /* 0x000fe20000410000 */
[----:B------:R-:W-:Y:S01]  /*1120*/  LOP3.LUT P0, RZ, R33, 0x4, RZ, 0xc0, !PT ;  /* 0x0000000421ff7812 */ /* 0x000fe2000780c0ff */
[----:B------:R-:W-:Y:S01]  /*1130*/  FMUL.FTZ R26, R26, c[0x0][0x2e0] ;  /* 0x0000b8001a1a7a20 */ /* 0x000fe20000410000 */
[----:B------:R-:W-:Y:S01]  /*1140*/  SHF.L.U32 R6, R14, 0x6, RZ ;  /* 0x000000060e067819 */ /* 0x000fe200000006ff */
[----:B------:R-:W-:Y:S01]  /*1150*/  FMUL.FTZ R25, R25, c[0x0][0x2e0] ;  /* 0x0000b80019197a20 */ /* 0x000fe20000410000 */
[----:B------:R-:W-:Y:S01]  /*1160*/  LEA R10, R63, R12, 0x1 ;  /* 0x0000000c3f0a7211 */ /* 0x000fe200078e08ff */
[----:B------:R-:W-:Y:S01]  /*1170*/  FMUL.FTZ R18, R18, c[0x0][0x2e0] ;  /* 0x0000b80012127a20 */ /* 0x000fe20000410000 */
[----:B------:R-:W-:Y:S01]  /*1180*/  F2FP.BF16.PACK_AB R20, R19, R20 ;  /* 0x000000141314723e */ /* 0x000fe200000010ff */
[----:B------:R-:W-:Y:S01]  /*1190*/  FMUL.FTZ R71, R71, c[0x0][0x2e0] ;  /* 0x0000b80047477a20 */ /* 0x000fe20000410000 */
[----:B------:R-:W-:Y:S01]  /*11a0*/  LOP3.LUT R19, R6, 0x1c0, RZ, 0xc0, !PT ;  /* 0x000001c006137812 */ /* 0x000fe200078ec0ff */
[----:B------:R-:W-:Y:S01]  /*11b0*/  FMUL.FTZ R6, R17, c[0x0][0x2e0] ;  /* 0x0000b80011067a20 */ /* 0x000fe20000410000 */
[----:B------:R-:W-:Y:S01]  /*11c0*/  F2FP.BF16.PACK_AB R32, R35, R56 ;  /* 0x000000382320723e */ /* 0x000fe200000010ff */
[----:B------:R-:W-:Y:S01]  /*11d0*/  FMUL.FTZ R35, R60, c[0x0][0x2e0] ;  /* 0x0000b8003c237a20 */ /* 0x000fe20000410000 */
[----:B------:R-:W-:Y:S01]  /*11e0*/  SHF.L.U32 R17, R10, 0x1, RZ ;  /* 0x000000010a117819 */ /* 0x000fe200000006ff */
[----:B------:R-:W-:Y:S01]  /*11f0*/  FMUL.FTZ R74, R74, c[0x0][0x2e0] ;  /* 0x0000b8004a4a7a20 */ /* 0x000fe20000410000 */
[----:B------:R-:W-:Y:S01]  /*1200*/  F2FP.BF16.PACK_AB R29, R34, R61 ;  /* 0x0000003d221d723e */ /* 0x000fe200000010ff */
[----:B------:R-:W-:Y:S01]  /*1210*/  FMUL.FTZ R34, R8, c[0x0][0x2e0] ;  /* 0x0000b80008227a20 */ /* 0x000fe20000410000 */
[----:B------:R-:W-:Y:S01]  /*1220*/  F2FP.BF16.PACK_AB R23, R23, R24 ;  /* 0x000000181717723e */ /* 0x000fe200000010ff */
[----:B------:R-:W-:Y:S01]  /*1230*/  FMUL.FTZ R21, R72, c[0x0][0x2e0] ;  /* 0x0000b80048157a20 */ /* 0x000fe20000410000 */
[----:B------:R-:W-:Y:S01]  /*1240*/  F2FP.BF16.PACK_AB R31, R58, R31 ;  /* 0x0000001f3a1f723e */ /* 0x000fe200000010ff */
[----:B------:R-:W-:Y:S01]  /*1250*/  FMUL.FTZ R69, R69, c[0x0][0x2e0] ;  /* 0x0000b80045457a20 */ /* 0x000fe20000410000 */
[----:B------:R-:W-:Y:S01]  /*1260*/  IADD3 R24, R17, 0x40, RZ ;  /* 0x0000004011187810 */ /* 0x000fe20007ffe0ff */
[----:B------:R-:W-:Y:S01]  /*1270*/  FMUL.FTZ R16, R16, c[0x0][0x2e0] ;  /* 0x0000b80010107a20 */ /* 0x000fe20000410000 */
[----:B------:R-:W-:Y:S01]  /*1280*/  F2FP.BF16.PACK_AB R9, R35, R70 ;  /* 0x000000462309723e */ /* 0x000fe200000010ff */
[----:B------:R-:W-:Y:S01]  /*1290*/  FMUL.FTZ R15, R15, c[0x0][0x2e0] ;  /* 0x0000b8000f0f7a20 */ /* 0x000fe20000410000 */
[----:B------:R-:W-:Y:S01]  /*12a0*/  @P0 IADD3 R24, R17, -0x40, RZ ;  /* 0xffffffc011180810 */ /* 0x000fe20007ffe0ff */
[----:B------:R-:W-:Y:S01]  /*12b0*/  STS [R17], R29 ;  /* 0x0000001d11007388 */ /* 0x000fe20000000800 */
[----:B------:R-:W-:Y:S01]  /*12c0*/  F2FP.BF16.PACK_AB R8, R27, R28 ;  /* 0x0000001c1b08723e */ /* 0x000fe200000010ff */
[----:B------:R-:W-:Y:S01]  /*12d0*/  IMAD.SHL.U32 R12, R30, 0x8, RZ ;  /* 0x000000081e0c7824 */ /* 0x000fe200078e00ff */
[----:B------:R-:W-:Y:S01]  /*12e0*/  F2FP.BF16.PACK_AB R27, R39, R34 ;  /* 0x00000022271b723e */ /* 0x000fe200000010ff */
[----:B------:R-:W-:Y:S01]  /*12f0*/  STS [R17+0x400], R31 ;  /* 0x0004001f11007388 */ /* 0x000fe20000000800 */
[----:B------:R-:W-:Y:S01]  /*1300*/  F2FP.BF16.PACK_AB R25, R25, R26 ;  /* 0x0000001a1919723e */ /* 0x000fe200000010ff */
[----:B------:R-:W-:Y:S01]  /*1310*/  BSSY B0, `(.L_x_338) ;  /* 0x0000039000007945 */ /* 0x000fe20003800000 */
[----:B------:R-:W-:Y:S01]  /*1320*/  F2FP.BF16.PACK_AB R18, R71, R18 ;  /* 0x000000124712723e */ /* 0x000fe200000010ff */
[----:B------:R-:W-:Y:S01]  /*1330*/  STS [R24], R9 ;  /* 0x0000000918007388 */ /* 0x000fe20000000800 */
[----:B------:R-:W-:-:S02]  /*1340*/  F2FP.BF16.PACK_AB R21, R21, R74 ;  /* 0x0000004a1515723e */ /* 0x000fc400000010ff */
[----:B------:R-:W-:Y:S01]  /*1350*/  F2FP.BF16.PACK_AB R69, R6, R69 ;  /* 0x000000450645723e */ /* 0x000fe200000010ff */
[----:B------:R-:W-:Y:S01]  /*1360*/  STS [R24+0x400], R11 ;  /* 0x0004000b18007388 */ /* 0x000fe20000000800 */
[----:B------:R-:W-:Y:S01]  /*1370*/  F2FP.BF16.PACK_AB R15, R15, R16 ;  /* 0x000000100f0f723e */ /* 0x000fe200000010ff */
[----:B------:R-:W-:Y:S01]  /*1380*/  IMAD R16, R7, c[0x0][0x398], RZ ;  /* 0x0000e60007107a24 */ /* 0x000fe200078e02ff */
[----:B------:R-:W-:Y:S01]  /*1390*/  SHF.R.U32.HI R10, RZ, 0x3, R19 ;  /* 0x00000003ff0a7819 */ /* 0x000fe20000011613 */
[----:B------:R-:W-:Y:S01]  /*13a0*/  STS [R17+0x1000], R32 ;  /* 0x0010002011007388 */ /* 0x000fe20000000800 */
[----:B------:R-:W-:-:S03]  /*13b0*/  LOP3.LUT R19, R19, 0x38, R12, 0xf8, !PT ;  /* 0x0000003813137812 */ /* 0x000fc600078ef80c */
[----:B------:R-:W-:Y:S01]  /*13c0*/  STS [R17+0x1400], R8 ;  /* 0x0014000811007388 */ /* 0x000fe20000000800 */
[----:B------:R-:W-:Y:S01]  /*13d0*/  LOP3.LUT R10, R19, R10, RZ, 0x3c, !PT ;  /* 0x0000000a130a7212 */ /* 0x000fe200078e3cff */
[----:B------:R-:W-:Y:S02]  /*13e0*/  IMAD R19, R3, c[0x0][0x39c], R16 ;  /* 0x0000e70003137a24 */ /* 0x000fe400078e0210 */
[----:B------:R0:W-:Y:S01]  /*13f0*/  STS [R24+0x1000], R13 ;  /* 0x0010000d18007388 */ /* 0x0001e20000000800 */
[----:B------:R-:W-:-:S03]  /*1400*/  LEA R10, R57, R10, 0x9 ;  /* 0x0000000a390a7211 */ /* 0x000fc600078e48ff */
[----:B------:R2:W-:Y:S02]  /*1410*/  STS [R24+0x1400], R27 ;  /* 0x0014001b18007388 */ /* 0x0005e40000000800 */
[----:B------:R-:W-:Y:S02]  /*1420*/  IMAD.SHL.U32 R26, R10, 0x2, RZ ;  /* 0x000000020a1a7824 */ /* 0x000fe400078e00ff */
[----:B------:R-:W-:Y:S01]  /*1430*/  STS [R17+0x2000], R25 ;  /* 0x0020001911007388 */ /* 0x000fe20000000800 */
[----:B0-----:R-:W-:-:S03]  /*1440*/  SHF.R.S32.HI R13, RZ, 0x1f, R12 ;  /* 0x0000001fff0d7819 */ /* 0x001fc6000001140c */
[----:B------:R-:W-:Y:S01]  /*1450*/  STS [R17+0x2400], R23 ;  /* 0x0024001711007388 */ /* 0x000fe20000000800 */
[----:B--2---:R-:W-:Y:S01]  /*1460*/  IADD3 R27, R12, 0x40, RZ ;  /* 0x000000400c1b7810 */ /* 0x004fe20007ffe0ff */
[C---:B------:R-:W-:Y:S02]  /*1470*/  IMAD.WIDE.U32 R6, R3.reuse, c[0x0][0x398], R12 ;  /* 0x0000e60003067a25 */ /* 0x040fe400078e000c */
[----:B------:R-:W-:Y:S01]  /*1480*/  STS [R24+0x2000], R18 ;  /* 0x0020001218007388 */ /* 0x000fe20000000800 */
[----:B------:R-:W-:Y:S02]  /*1490*/  IADD3 R3, -R3, R0, RZ ;  /* 0x0000000003037210 */ /* 0x000fe40007ffe1ff */
[----:B------:R-:W-:Y:S01]  /*14a0*/  IADD3 R0, R14, 0x20, RZ ;  /* 0x000000200e007810 */ /* 0x000fe20007ffe0ff */
[----:B------:R0:W-:Y:S01]  /*14b0*/  STS [R24+0x2400], R21 ;  /* 0x0024001518007388 */ /* 0x0001e20000000800 */
[----:B------:R-:W-:Y:S02]  /*14c0*/  IADD3 R6, P0, R4, R6, RZ ;  /* 0x0000000604067210 */ /* 0x000fe40007f1e0ff */
[----:B------:R-:W-:Y:S01]  /*14d0*/  ISETP.GE.AND P1, PT, R14, R3, PT ;  /* 0x000000030e00720c */ /* 0x000fe20003f26270 */
[----:B------:R2:W-:Y:S01]  /*14e0*/  STS [R17+0x3000], R22 ;  /* 0x0030001611007388 */ /* 0x0005e20000000800 */
[----:B-1----:R-:W-:-:S02]  /*14f0*/  SHF.R.S32.HI R4, RZ, 0x1f, R5 ;  /* 0x0000001fff047819 */ /* 0x002fc40000011405 */
[----:B------:R-:W-:Y:S01]  /*1500*/  IADD3.X R7, R2, R7, R19, P0, !PT ;  /* 0x0000000702077210 */ /* 0x000fe200007fe413 */
[----:B------:R1:W-:Y:S01]  /*1510*/  STS [R17+0x3400], R20 ;  /* 0x0034001411007388 */ /* 0x0003e20000000800 */
[----:B------:R-:W-:Y:S01]  /*1520*/  ISETP.GE.AND P0, PT, R0, R3, PT ;  /* 0x000000030000720c */ /* 0x000fe20003f06270 */
[----:B------:R-:W-:Y:S01]  /*1530*/  IMAD R4, R4, c[0x0][0x3b0], RZ ;  /* 0x0000ec0004047a24 */ /* 0x000fe200078e02ff */
[----:B------:R-:W-:Y:S01]  /*1540*/  SHF.R.S32.HI R0, RZ, 0x1f, R14 ;  /* 0x0000001fff007819 */ /* 0x000fe2000001140e */
[----:B------:R1:W-:Y:S02]  /*1550*/  STS [R24+0x3000], R69 ;  /* 0x0030004518007388 */ /* 0x0003e40000000800 */
[C---:B0-----:R-:W-:Y:S02]  /*1560*/  IMAD R21, R5.reuse, c[0x0][0x3b4], R4 ;  /* 0x0000ed0005157a24 */ /* 0x041fe400078e0204 */
[----:B------:R1:W-:Y:S01]  /*1570*/  STS [R24+0x3400], R15 ;  /* 0x0034000f18007388 */ /* 0x0003e20000000800 */
[----:B--2---:R-:W-:-:S03]  /*1580*/  IMAD.WIDE.U32 R22, R5, c[0x0][0x3b0], R6 ;  /* 0x0000ec0005167a25 */ /* 0x004fc600078e0006 */
[----:B------:R-:W-:Y:S02]  /*1590*/  BAR.SYNC.DEFER_BLOCKING 0x0 ;  /* 0x0000000000007b1d */ /* 0x000fe40000010000 */
[----:B------:R-:W-:-:S04]  /*15a0*/  IADD3 R21, R23, R21, RZ ;  /* 0x0000001517157210 */ /* 0x000fc80007ffe0ff */
[----:B------:R1:W0:Y:S01]  /*15b0*/  LDS.128 R8, [R26+0x1000] ;  /* 0x001000001a087984 */ /* 0x0002220000000c00 */
[----:B------:R-:W-:Y:S05]  /*15c0*/  @P1 BRA `(.L_x_339) ;  /* 0x000000d000001947 */ /* 0x000fea0003800000 */
[----:B------:R-:W-:Y:S01]  /*15d0*/  ISETP.GE.AND P1, PT, R12, c[0x0][0x220], PT ;  /* 0x000088000c007a0c */ /* 0x000fe20003f26270 */
[----:B------:R-:W2:Y:S01]  /*15e0*/  LDS.128 R4, [R26+0x2000] ;  /* 0x002000001a047984 */ /* 0x000ea20000000c00 */
[----:B-1----:R-:W-:Y:S01]  /*15f0*/  IMAD R15, R0, c[0x0][0x398], RZ ;  /* 0x0000e600000f7a24 */ /* 0x002fe200078e02ff */
[----:B------:R-:W-:Y:S01]  /*1600*/  ISETP.GE.AND P2, PT, R27, c[0x0][0x220], PT ;  /* 0x000088001b007a0c */ /* 0x000fe20003f46270 */
[----:B------:R-:W-:Y:S02]  /*1610*/  IMAD.MOV.U32 R20, RZ, RZ, R22 ;  /* 0x000000ffff147224 */ /* 0x000fe400078e0016 */
[C---:B------:R-:W-:Y:S02]  /*1620*/  IMAD R15, R14.reuse, c[0x0][0x39c], R15 ;  /* 0x0000e7000e0f7a24 */ /* 0x040fe400078e020f */
[----:B------:R-:W-:-:S05]  /*1630*/  IMAD.WIDE.U32 R2, R14, c[0x0][0x398], R20 ;  /* 0x0000e6000e027a25 */ /* 0x000fca00078e0014 */
[----:B------:R-:W1:Y:S01]  /*1640*/  @!P1 LDS.128 R16, [R26] ;  /* 0x000000001a109984 */ /* 0x000e620000000c00 */
[----:B------:R-:W-:Y:S02]  /*1650*/  IADD3 R3, R3, R15, RZ ;  /* 0x0000000f03037210 */ /* 0x000fe40007ffe0ff */
[----:B------:R-:W-:-:S04]  /*1660*/  LEA R24, P3, R2, c[0x0][0x338], 0x1 ;  /* 0x0000ce0002187a11 */ /* 0x000fc800078608ff */
[----:B------:R-:W-:-:S05]  /*1670*/  LEA.HI.X R25, R2, c[0x0][0x33c], R3, 0x1, P3 ;  /* 0x0000cf0002197a11 */ /* 0x000fca00018f0c03 */
[----:B--2---:R2:W-:Y:S04]  /*1680*/  @!P2 STG.E.128 [R24.64+0x80], R4 ;  /* 0x000080041800a986 */ /* 0x0045e8000c101d06 */
[----:B-1----:R2:W-:Y:S02]  /*1690*/  @!P1 STG.E.128 [R24.64], R16 ;  /* 0x0000001018009986 */ /* 0x0025e4000c101d06 */
.L_x_339:
[----:B------:R-:W-:Y:S05]  /*16a0*/  BSYNC B0 ;  /* 0x0000000000007941 */ /* 0x000fea0003800000 */
.L_x_338:
[----:B--2---:R2:W3:Y:S01]  /*16b0*/  LDS.128 R4, [R26+0x3000] ;  /* 0x003000001a047984 */ /* 0x0044e20000000c00 */
[----:B------:R-:W-:Y:S05]  /*16c0*/  @P0 EXIT ;  /* 0x000000000000094d */ /* 0x000fea0003800000 */
[----:B------:R-:W-:Y:S01]  /*16d0*/  IADD3 R13, P0, R14, 0x20, RZ ;  /* 0x000000200e0d7810 */ /* 0x000fe20007f1e0ff */
[----:B------:R-:W-:Y:S01]  /*16e0*/  IMAD.MOV.U32 R2, RZ, RZ, R22 ;  /* 0x000000ffff027224 */ /* 0x000fe200078e0016 */
[----:B------:R-:W-:Y:S02]  /*16f0*/  MOV R3, R21 ;  /* 0x0000001500037202 */ /* 0x000fe40000000f00 */
[----:B------:R-:W-:Y:S02]  /*1700*/  IADD3.X R0, RZ, R0, RZ, P0, !PT ;  /* 0x00000000ff007210 */ /* 0x000fe400007fe4ff */
[----:B------:R-:W-:Y:S01]  /*1710*/  ISETP.GE.AND P1, PT, R12, c[0x0][0x220], PT ;  /* 0x000088000c007a0c */ /* 0x000fe20003f26270 */
[----:B------:R-:W-:Y:S01]  /*1720*/  IMAD.WIDE.U32 R2, R13, c[0x0][0x398], R2 ;  /* 0x0000e6000d027a25 */ /* 0x000fe200078e0002 */
[----:B------:R-:W-:-:S03]  /*1730*/  ISETP.GE.AND P2, PT, R27, c[0x0][0x220], PT ;  /* 0x000088001b007a0c */ /* 0x000fc60003f46270 */
[----:B------:R-:W-:Y:S01]  /*1740*/  IMAD R0, R0, c[0x0][0x398], RZ ;  /* 0x0000e60000007a24 */ /* 0x000fe200078e02ff */
[----:B------:R-:W-:-:S03]  /*1750*/  LEA R12, P0, R2, c[0x0][0x338], 0x1 ;  /* 0x0000ce00020c7a11 */ /* 0x000fc600078008ff */
[----:B------:R-:W-:-:S05]  /*1760*/  IMAD R13, R13, c[0x0][0x39c], R0 ;  /* 0x0000e7000d0d7a24 */ /* 0x000fca00078e0200 */
[----:B------:R-:W-:-:S04]  /*1770*/  IADD3 R3, R3, R13, RZ ;  /* 0x0000000d03037210 */ /* 0x000fc80007ffe0ff */
[----:B------:R-:W-:-:S05]  /*1780*/  LEA.HI.X R13, R2, c[0x0][0x33c], R3, 0x1, P0 ;  /* 0x0000cf00020d7a11 */ /* 0x000fca00000f0c03 */
[----:B0-----:R0:W-:Y:S01]  /*1790*/  @!P1 STG.E.128 [R12.64], R8 ;  /* 0x000000080c009986 */ /* 0x0011e2000c101d06 */
[----:B------:R-:W-:Y:S05]  /*17a0*/  @P2 EXIT ;  /* 0x000000000000294d */ /* 0x000fea0003800000 */
[----:B---3--:R-:W-:Y:S01]  /*17b0*/  STG.E.128 [R12.64+0x80], R4 ;  /* 0x000080040c007986 */ /* 0x008fe2000c101d06 */
[----:B------:R-:W-:Y:S05]  /*17c0*/  EXIT ;  /* 0x000000000000794d */ /* 0x000fea0003800000 */
.L_x_340:
        /* <DEDUP_REMOVED lines=11> */
.L_x_1070:


//--------------------- .text._ZN5flash44flash_bwd_dq_dk_dv_loop_seqk_parallel_kernelI23Flash_bwd_kernel_traitsILi128ELi64ELi64ELi8ELi4ELi2ELi2ELb1ELb0EN7cutlass10bfloat16_tE19Flash_kernel_traitsILi128ELi64ELi64ELi8ES3_EELb1ELb1ELb0ELb0ELb0ELb0ELb0EEEvNS_16Flash_bwd_paramsE --------------------------
	.section	.text._ZN5flash44flash_bwd_dq_dk_dv_loop_seqk_parallel_kernelI23Flash_bwd_kernel_traitsILi128ELi64ELi64ELi8ELi4ELi2ELi2ELb1ELb0EN7cutlass10bfloat16_tE19Flash_kernel_traitsILi128ELi64ELi64ELi8ES3_EELb1ELb1ELb0ELb0ELb0ELb0ELb0EEEvNS_16Flash_bwd_paramsE,"ax",@progbits
	.sectioninfo	@"SHI_REGISTERS=255"
	.align	128
        .global         _ZN5flash44flash_bwd_dq_dk_dv_loop_seqk_parallel_kernelI23Flash_bwd_kernel_traitsILi128ELi64ELi64ELi8ELi4ELi2ELi2ELb1ELb0EN7cutlass10bfloat16_tE19Flash_kernel_traitsILi128ELi64ELi64ELi8ES3_EELb1ELb1ELb0ELb0ELb0ELb0ELb0EEEvNS_16Flash_bwd_paramsE
        .type           _ZN5flash44flash_bwd_dq_dk_dv_loop_seqk_parallel_kernelI23Flash_bwd_kernel_traitsILi128ELi64ELi64ELi8ELi4ELi2ELi2ELb1ELb0EN7cutlass10bfloat16_tE19Flash_kernel_traitsILi128ELi64ELi64ELi8ES3_EELb1ELb1ELb0ELb0ELb0ELb0ELb0EEEvNS_16Flash_bwd_paramsE,@function
        .size           _ZN5flash44flash_bwd_dq_dk_dv_loop_seqk_parallel_kernelI23Flash_bwd_kernel_traitsILi128ELi64ELi64ELi8ELi4ELi2ELi2ELb1ELb0EN7cutlass10bfloat16_tE19Flash_kernel_traitsILi128ELi64ELi64ELi8ES3_EELb1ELb1ELb0ELb0ELb0ELb0ELb0EEEvNS_16Flash_bwd_paramsE,(.L_x_1071 - _ZN5flash44flash_bwd_dq_dk_dv_loop_seqk_parallel_kernelI23Flash_bwd_kernel_traitsILi128ELi64ELi64ELi8ELi4ELi2ELi2ELb1ELb0EN7cutlass10bfloat16_tE19Flash_kernel_traitsILi128ELi64ELi64ELi8ES3_EELb1ELb1ELb0ELb0ELb0ELb0ELb0EEEvNS_16Flash_bwd_paramsE)
        .other          _ZN5flash44flash_bwd_dq_dk_dv_loop_seqk_parallel_kernelI23Flash_bwd_kernel_traitsILi128ELi64ELi64ELi8ELi4ELi2ELi2ELb1ELb0EN7cutlass10bfloat16_tE19Flash_kernel_traitsILi128ELi64ELi64ELi8ES3_EELb1ELb1ELb0ELb0ELb0ELb0ELb0EEEvNS_16Flash_bwd_paramsE,@"STO_CUDA_ENTRY STV_DEFAULT"
_ZN5flash44flash_bwd_dq_dk_dv_loop_seqk_parallel_kernelI23Flash_bwd_kernel_traitsILi128ELi64ELi64ELi8ELi4ELi2ELi2ELb1ELb0EN7cutlass10bfloat16_tE19Flash_kernel_traitsILi128ELi64ELi64ELi8ES3_EELb1ELb1ELb0ELb0ELb0ELb0ELb0EEEvNS_16Flash_bwd_paramsE:
.text._ZN5flash44flash_bwd_dq_dk_dv_loop_seqk_parallel_kernelI23Flash_bwd_kernel_traitsILi128ELi64ELi64ELi8ELi4ELi2ELi2ELb1ELb0EN7cutlass10bfloat16_tE19Flash_kernel_traitsILi128ELi64ELi64ELi8ES3_EELb1ELb1ELb0ELb0ELb0ELb0ELb0EEEvNS_16Flash_bwd_paramsE:
        /* <DEDUP_REMOVED lines=14> */
[----:B------:R-:W-:Y:S01]  /*00e0*/  ULDC.U8 UR6, c[0x0][0x2d8] ;  /* 0x0000b60000067ab9 */ /* 0x000fe20000000000 */
[----:B-1----:R-:W-:-:S04]  /*00f0*/  SHF.R.S32.HI R2, RZ, 0x1f, R8 ;  /* 0x0000001fff027819 */ /* 0x002fc80000011408 */
[CC--:B------:R-:W-:Y:S02]  /*0100*/  LEA.HI R0, R2.reuse, R8.reuse, RZ, 0x5 ;  /* 0x0000000802007211 */ /* 0x0c0fe400078f28ff */
[CC--:B------:R-:W-:Y:S02]  /*0110*/  LEA.HI R11, R2.reuse, R8.reuse, RZ, 0x3 ;  /* 0x00000008020b7211 */ /* 0x0c0fe400078f18ff */
[CC--:B------:R-:W-:Y:S02]  /*0120*/  LEA.HI R4, R2.reuse, R8.reuse, RZ, 0x4 ;  /* 0x0000000802047211 */ /* 0x0c0fe400078f20ff */
[CC--:B------:R-:W-:Y:S02]  /*0130*/  LEA.HI R13, R2.reuse, R8.reuse, RZ, 0x7 ;  /* 0x00000008020d7211 */ /* 0x0c0fe400078f38ff */
[CC--:B------:R-:W-:Y:S02]  /*0140*/  LEA.HI R14, R2.reuse, R8.reuse, RZ, 0x6 ;  /* 0x00000008020e7211 */ /* 0x0c0fe400078f30ff */
[----:B------:R-:W-:-:S02]  /*0150*/  LEA.HI R2, R2, R8, RZ, 0x2 ;  /* 0x0000000802027211 */ /* 0x000fc400078f10ff */
[----:B------:R-:W-:Y:S02]  /*0160*/  LOP3.LUT R3, R0, 0xffffffe0, RZ, 0xc0, !PT ;  /* 0xffffffe000037812 */ /* 0x000fe400078ec0ff */
[----:B------:R-:W-:Y:S02]  /*0170*/  LOP3.LUT R5, R11, 0xfffffff8, RZ, 0xc0, !PT ;  /* 0xfffffff80b057812 */ /* 0x000fe400078ec0ff */
[----:B------:R-:W-:Y:S01]  /*0180*/  LOP3.LUT R6, R4, 0xfffffff0, RZ, 0xc0, !PT ;  /* 0xfffffff004067812 */ /* 0x000fe200078ec0ff */
[----:B------:R-:W-:Y:S01]  /*0190*/  IMAD.IADD R10, R8, 0x1, -R3 ;  /* 0x00000001080a7824 */ /* 0x000fe200078e0a03 */
[----:B------:R-:W-:Y:S01]  /*01a0*/  LOP3.LUT R7, R2, 0x7ffffffc, RZ, 0xc0, !PT ;  /* 0x7ffffffc02077812 */ /* 0x000fe200078ec0ff */
[C---:B------:R-:W-:Y:S01]  /*01b0*/  IMAD.IADD R5, R8.reuse, 0x1, -R5 ;  /* 0x0000000108057824 */ /* 0x040fe200078e0a05 */
[----:B------:R-:W-:Y:S01]  /*01c0*/  SHF.R.S32.HI R3, RZ, 0x5, R0 ;  /* 0x00000005ff037819 */ /* 0x000fe20000011400 */
[C---:B------:R-:W-:Y:S01]  /*01d0*/  IMAD.IADD R9, R8.reuse, 0x1, -R6 ;  /* 0x0000000108097824 */ /* 0x040fe200078e0a06 */
[----:B------:R-:W-:Y:S01]  /*01e0*/  SHF.R.S32.HI R6, RZ, 0x4, R4 ;  /* 0x00000004ff067819 */ /* 0x000fe20000011404 */
[----:B------:R-:W-:Y:S01]  /*01f0*/  IMAD.IADD R15, R8, 0x1, -R7 ;  /* 0x00000001080f7824 */ /* 0x000fe200078e0a07 */
[----:B------:R-:W-:Y:S01]  /*0200*/  SHF.R.S32.HI R8, RZ, 0x1f, R0 ;  /* 0x0000001fff087819 */ /* 0x000fe20000011400 */
[----:B------:R-:W-:Y:S01]  /*0210*/  IMAD.SHL.U32 R218, R5, 0x8, RZ ;  /* 0x0000000805da7824 */ /* 0x000fe200078e00ff */
[----:B------:R-:W-:-:S02]  /*0220*/  LEA.HI R0, R0, R3, RZ, 0x1 ;  /* 0x0000000300007211 */ /* 0x000fc400078f08ff */
[--C-:B------:R-:W-:Y:S02]  /*0230*/  SHF.R.S32.HI R7, RZ, 0x2, R2.reuse ;  /* 0x00000002ff077819 */ /* 0x100fe40000011402 */
[----:B------:R-:W-:Y:S02]  /*0240*/  LOP3.LUT R0, R0, 0xfffffffe, RZ, 0xc0, !PT ;  /* 0xfffffffe00007812 */ /* 0x000fe400078ec0ff */
[----:B------:R-:W-:Y:S02]  /*0250*/  SHF.R.S32.HI R2, RZ, 0x1f, R2 ;  /* 0x0000001fff027819 */ /* 0x000fe40000011402 */
[----:B------:R-:W-:Y:S01]  /*0260*/  SHF.R.S32.HI R243, RZ, 0x3, R11 ;  /* 0x00000003fff37819 */ /* 0x000fe2000001140b */
[----:B------:R-:W-:Y:S01]  /*0270*/  IMAD.IADD R194, R3, 0x1, -R0 ;  /* 0x0000000103c27824 */ /* 0x000fe200078e0a00 */
[----:B------:R-:W-:Y:S02]  /*0280*/  LEA.HI R8, R8, R3, RZ, 0x2 ;  /* 0x0000000308087211 */ /* 0x000fe400078f10ff */
[----:B------:R-:W-:Y:S01]  /*0290*/  LEA.HI R4, R4, R6, RZ, 0x1 ;  /* 0x0000000604047211 */ /* 0x000fe200078f08ff */
[----:B------:R-:W-:Y:S01]  /*02a0*/  IMAD.SHL.U32 R0, R243, 0x40, RZ ;  /* 0x00000040f3007824 */ /* 0x000fe200078e00ff */
[----:B------:R-:W-:-:S02]  /*02b0*/  LEA.HI R2, R2, R7, RZ, 0x3 ;  /* 0x0000000702027211 */ /* 0x000fc400078f18ff */
[----:B------:R-:W-:Y:S02]  /*02c0*/  LOP3.LUT R8, R8, 0xfffffffc, RZ, 0xc0, !PT ;  /* 0xfffffffc08087812 */ /* 0x000fe400078ec0ff */
[----:B------:R-:W-:Y:S02]  /*02d0*/  LOP3.LUT R4, R4, 0xfffffffe, RZ, 0xc0, !PT ;  /* 0xfffffffe04047812 */ /* 0x000fe400078ec0ff */
[----:B------:R-:W-:Y:S01]  /*02e0*/  LOP3.LUT R2, R2, 0xfffffff8, RZ, 0xc0, !PT ;  /* 0xfffffff802027812 */ /* 0x000fe200078ec0ff */
[----:B------:R-:W-:Y:S01]  /*02f0*/  IMAD.IADD R17, R3, 0x1, -R8 ;  /* 0x0000000103117824 */ /* 0x000fe200078e0a08 */
[----:B------:R-:W-:Y:S01]  /*0300*/  LOP3.LUT R0, R0, 0x1c0, RZ, 0xc0, !PT ;  /* 0x000001c000007812 */ /* 0x000fe200078ec0ff */
[----:B------:R-:W-:Y:S01]  /*0310*/  IMAD.IADD R12, R6, 0x1, -R4 ;  /* 0x00000001060c7824 */ /* 0x000fe200078e0a04 */
[----:B------:R-:W-:Y:S01]  /*0320*/  SHF.R.S32.HI R6, RZ, 0x1f, R10 ;  /* 0x0000001fff067819 */ /* 0x000fe2000001140a */
[----:B------:R-:W-:Y:S01]  /*0330*/  IMAD.IADD R3, R7, 0x1, -R2 ;  /* 0x0000000107037824 */ /* 0x000fe200078e0a02 */
[----:B------:R-:W-:Y:S01]  /*0340*/  SHF.R.U32.HI R4, RZ, 0x3, R0 ;  /* 0x00000003ff047819 */ /* 0x000fe20000011600 */
[----:B------:R-:W-:Y:S01]  /*0350*/  IMAD.SHL.U32 R186, R12, 0x200, RZ ;  /* 0x000002000cba7824 */ /* 0x000fe200078e00ff */
[----:B------:R-:W-:Y:S01]  /*0360*/  LOP3.LUT R2, R0, 0x38, R218, 0xf8, !PT ;  /* 0x0000003800027812 */ /* 0x000fe200078ef8da */
[----:B------:R-:W-:Y:S01]  /*0370*/  IMAD.SHL.U32 R0, R5, 0x40, RZ ;  /* 0x0000004005007824 */ /* 0x000fe200078e00ff */
[----:B------:R-:W-:Y:S01]  /*0380*/  LEA.HI R223, R6, R10, RZ, 0x2 ;  /* 0x0000000a06df7211 */ /* 0x000fe200078f10ff */
[----:B------:R-:W-:Y:S01]  /*0390*/  IMAD.SHL.U32 R7, R15, 0x2, RZ ;  /* 0x000000020f077824 */ /* 0x000fe200078e00ff */
[C---:B------:R-:W-:Y:S01]  /*03a0*/  LOP3.LUT P4, RZ, R5.reuse, 0x2, RZ, 0xc0, !PT ;  /* 0x0000000205ff7812 */ /* 0x040fe2000788c0ff */
[----:B------:R1:W-:Y:S01]  /*03b0*/  STL [R1+0x8], R17 ;  /* 0x0000081101007387 */ /* 0x0003e20000100800 */
[----:B------:R-:W-:-:S02]  /*03c0*/  LOP3.LUT P3, RZ, R5, 0x4, RZ, 0xc0, !PT ;  /* 0x0000000405ff7812 */ /* 0x000fc4000786c0ff */
[----:B------:R-:W-:Y:S01]  /*03d0*/  LOP3.LUT R6, R2, R4, RZ, 0x3c, !PT ;  /* 0x0000000402067212 */ /* 0x000fe200078e3cff */
[----:B------:R-:W-:Y:S01]  /*03e0*/  IMAD.SHL.U32 R2, R194, 0x10, RZ ;  /* 0x00000010c2027824 */ /* 0x000fe200078e00ff */
[----:B------:R-:W-:Y:S02]  /*03f0*/  SHF.R.S32.HI R5, RZ, 0x1f, R9 ;  /* 0x0000001fff057819 */ /* 0x000fe40000011409 */
[----:B------:R-:W-:Y:S02]  /*0400*/  LOP3.LUT R0, R0, 0x1c0, RZ, 0xc0, !PT ;  /* 0x000001c000007812 */ /* 0x000fe400078ec0ff */
[----:B------:R-:W-:Y:S02]  /*0410*/  LEA.HI R10, R5, R9, RZ, 0x3 ;  /* 0x00000009050a7211 */ /* 0x000fe400078f18ff */
[----:B------:R-:W-:Y:S02]  /*0420*/  LOP3.LUT R5, R0, 0x10, R2, 0xf8, !PT ;  /* 0x0000001000057812 */ /* 0x000fe400078ef802 */
[----:B------:R-:W-:-:S02]  /*0430*/  LOP3.LUT R2, R3, 0x1, RZ, 0xc0, !PT ;  /* 0x0000000103027812 */ /* 0x000fc400078ec0ff */
[----:B------:R-:W-:Y:S02]  /*0440*/  LOP3.LUT R188, R0, 0x8, R11, 0xf8, !PT ;  /* 0x0000000800bc7812 */ /* 0x000fe400078ef80b */
[----:B------:R-:W-:Y:S02]  /*0450*/  ISETP.NE.U32.AND P0, PT, R2, 0x1, PT ;  /* 0x000000010200780c */ /* 0x000fe40003f05070 */
[----:B------:R-:W-:Y:S02]  /*0460*/  LOP3.LUT R4, R10, 0xfffffff8, RZ, 0xc0, !PT ;  /* 0xfffffff80a047812 */ /* 0x000fe400078ec0ff */
[----:B------:R-:W-:Y:S02]  /*0470*/  SHF.R.S32.HI R18, RZ, 0x7, R13 ;  /* 0x00000007ff127819 */ /* 0x000fe4000001140d */
[----:B------:R-:W-:Y:S01]  /*0480*/  SHF.R.U32.HI R0, RZ, 0x3, R0 ;  /* 0x00000003ff007819 */ /* 0x000fe20000011600 */
[----:B------:R-:W-:Y:S01]  /*0490*/  IMAD.IADD R9, R9, 0x1, -R4 ;  /* 0x0000000109097824 */ /* 0x000fe200078e0a04 */
[----:B------:R-:W-:Y:S01]  /*04a0*/  SHF.R.S32.HI R2, RZ, 0x6, R14 ;  /* 0x00000006ff027819 */ /* 0x000fe2000001140e */
[----:B------:R-:W-:Y:S01]  /*04b0*/  IMAD R4, R18, 0x800, R186 ;  /* 0x0000080012047824 */ /* 0x000fe200078e02ba */
[C---:B------:R-:W-:Y:S01]  /*04c0*/  R2P PR, R3.reuse, 0x6 ;  /* 0x0000000603007804 */ /* 0x040fe20000000000 */
[----:B------:R-:W-:Y:S01]  /*04d0*/  IMAD.SHL.U32 R3, R3, 0x40, RZ ;  /* 0x0000004003037824 */ /* 0x000fe200078e00ff */
[----:B------:R-:W-:Y:S01]  /*04e0*/  LOP3.LUT R5, R5, 0x8, R11, 0xf8, !PT ;  /* 0x0000000805057812 */ /* 0x000fe200078ef80b */
[----:B------:R-:W-:Y:S01]  /*04f0*/  IMAD R16, R2, 0x200, R6 ;  /* 0x0000020002107824 */ /* 0x000fe200078e0206 */
[----:B------:R-:W-:Y:S01]  /*0500*/  LOP3.LUT R188, R188, R0, RZ, 0x3c, !PT ;  /* 0x00000000bcbc7212 */ /* 0x000fe200078e3cff */
[----:B------:R-:W-:Y:S01]  /*0510*/  IMAD.SHL.U32 R2, R2, 0x8, RZ ;  /* 0x0000000802027824 */ /* 0x000fe200078e00ff */
[----:B------:R-:W-:Y:S01]  /*0520*/  LOP3.LUT R186, R186, R5, R0, 0xf6, !PT ;  /* 0x00000005baba7212 */ /* 0x000fe200078ef600 */
[----:B------:R-:W-:Y:S01]  /*0530*/  IMAD.SHL.U32 R5, R18, 0x20, RZ ;  /* 0x0000002012057824 */ /* 0x000fe200078e00ff */
[----:B------:R-:W-:Y:S01]  /*0540*/  LOP3.LUT R0, R3, 0x1c0, RZ, 0xc0, !PT ;  /* 0x000001c003007812 */ /* 0x000fe200078ec0ff */
[----:B------:R-:W-:Y:S01]  /*0550*/  IMAD.IADD R188, R4, 0x1, R188 ;  /* 0x0000000104bc7824 */ /* 0x000fe200078e02bc */
[----:B------:R-:W-:Y:S01]  /*0560*/  LOP3.LUT R2, R2, 0x18, RZ, 0xc0, !PT ;  /* 0x0000001802027812 */ /* 0x000fe200078ec0ff */
[----:B------:R-:W-:Y:S01]  /*0570*/  IMAD.SHL.U32 R4, R12, 0x20, RZ ;  /* 0x000000200c047824 */ /* 0x000fe200078e00ff */
[----:B------:R-:W-:Y:S01]  /*0580*/  SHF.R.U32.HI R3, RZ, 0x3, R0 ;  /* 0x00000003ff037819 */ /* 0x000fe20000011600 */
[----:B------:R-:W-:Y:S01]  /*0590*/  IMAD.SHL.U32 R6, R9, 0x40, RZ ;  /* 0x0000004009067824 */ /* 0x000fe200078e00ff */
[----:B------:R-:W-:Y:S01]  /*05a0*/  LOP3.LUT R5, R0, 0x20, R5, 0xf8, !PT ;  /* 0x0000002000057812 */ /* 0x000fe200078ef805 */
[----:B------:R1:W-:Y:S01]  /*05b0*/  STL [R1+0x14], R16 ;  /* 0x0000141001007387 */ /* 0x0003e20000100800 */
[----:B------:R-:W-:Y:S01]  /*05c0*/  LOP3.LUT R8, R2, 0x20, R4, 0xf8, !PT ;  /* 0x0000002002087812 */ /* 0x000fe200078ef804 */
[--C-:B------:R-:W-:Y:S01]  /*05d0*/  IMAD R4, R17, 0x400, R7.reuse ;  /* 0x0000040011047824 */ /* 0x100fe200078e0207 */
[----:B------:R-:W-:Y:S01]  /*05e0*/  LOP3.LUT R9, R3, R0, R2, 0x1e, !PT ;  /* 0x0000000003097212 */ /* 0x000fe200078e1e02 */
[----:B------:R-:W-:Y:S01]  /*05f0*/  IMAD.SHL.U32 R190, R188, 0x2, RZ ;  /* 0x00000002bcbe7824 */ /* 0x000fe200078e00ff */
[----:B------:R-:W-:Y:S01]  /*0600*/  LOP3.LUT R2, R6, 0x1c0, RZ, 0xc0, !PT ;  /* 0x000001c006027812 */ /* 0x000fe200078ec0ff */
[----:B------:R-:W-:Y:S01]  /*0610*/  IMAD.SHL.U32 R6, R12, 0x8, RZ ;  /* 0x000000080c067824 */ /* 0x000fe200078e00ff */
[----:B------:R-:W-:Y:S01]  /*0620*/  LOP3.LUT R0, R5, R3, RZ, 0x3c, !PT ;  /* 0x0000000305007212 */ /* 0x000fe200078e3cff */
[----:B------:R-:W-:Y:S01]  /*0630*/  IMAD.SHL.U32 R5, R10, 0x40, RZ ;  /* 0x000000400a057824 */ /* 0x000fe200078e00ff */
[----:B------:R-:W-:Y:S01]  /*0640*/  SHF.R.U32.HI R3, RZ, 0x3, R2 ;  /* 0x00000003ff037819 */ /* 0x000fe20000011602 */
[----:B------:R-:W-:Y:S01]  /*0650*/  IMAD.SHL.U32 R207, R16, 0x2, RZ ;  /* 0x0000000210cf7824 */ /* 0x000fe200078e00ff */
        /* <DEDUP_REMOVED lines=10> */
[----:B------:R-:W-:Y:S01]  /*0700*/  SEL R185, R185, 0xffffffc0, !P3 ;  /* 0xffffffc0b9b97807 */ /* 0x000fe20005800000 */
[----:B------:R-:W-:Y:S01]  /*0710*/  IMAD.MOV.U32 R0, RZ, RZ, 0x20 ;  /* 0x00000020ff007424 */ /* 0x000fe200078e00ff */
[----:B------:R-:W-:Y:S01]  /*0720*/  SEL R226, R226, 0x10, !P0 ;  /* 0x00000010e2e27807 */ /* 0x000fe20004000000 */
[----:B------:R-:W-:Y:S01]  /*0730*/  IMAD.IADD R4, R4, 0x1, R9 ;  /* 0x0000000104047824 */ /* 0x000fe200078e0209 */
[----:B------:R-:W-:Y:S01]  /*0740*/  IADD3 R225, R224, 0x20, RZ ;  /* 0x00000020e0e17810 */ /* 0x000fe20007ffe0ff */
[----:B------:R-:W-:Y:S01]  /*0750*/  IMAD.IADD R194, R3, 0x1, R194 ;  /* 0x0000000103c27824 */ /* 0x000fe200078e02c2 */
[----:B------:R-:W-:Y:S01]  /*0760*/  SEL R0, R0, 0xffffffe0, !P4 ;  /* 0xffffffe000007807 */ /* 0x000fe20006000000 */
[----:B------:R-:W-:Y:S01]  /*0770*/  IMAD.IADD R227, R224, 0x1, R226 ;  /* 0x00000001e0e37824 */ /* 0x000fe200078e02e2 */
[----:B------:R-:W-:Y:S01]  /*0780*/  LEA R2, R4, 0xc000, 0x1 ;  /* 0x0000c00004027811 */ /* 0x000fe200078e08ff */
[----:B------:R-:W-:Y:S01]  /*0790*/  IMAD.IADD R203, R203, 0x1, R3 ;  /* 0x00000001cbcb7824 */ /* 0x000fe200078e0203 */
[----:B------:R-:W-:Y:S01]  /*07a0*/  SHF.R.S32.HI R223, RZ, 0x2, R223 ;  /* 0x00000002ffdf7819 */ /* 0x000fe200000114df */
[----:B------:R-:W-:Y:S01]  /*07b0*/  IMAD R189, R188, 0x2, R0 ;  /* 0x00000002bcbd7824 */ /* 0x000fe200078e0200 */
[C---:B------:R-:W-:Y:S01]  /*07c0*/  IADD3 R0, R2.reuse, 0x40, RZ ;  /* 0x0000004002007810 */ /* 0x040fe20007ffe0ff */
[----:B------:R1:W-:Y:S01]  /*07d0*/  STL [R1], R2 ;  /* 0x0000000201007387 */ /* 0x0003e20000100800 */
[----:B------:R-:W-:Y:S01]  /*07e0*/  @P2 IADD3 R0, R2, -0x40, RZ ;  /* 0xffffffc002002810 */ /* 0x000fe20007ffe0ff */
[----:B------:R-:W-:Y:S01]  /*07f0*/  IMAD R188, R188, 0x2, R185 ;  /* 0x00000002bcbc7824 */ /* 0x000fe200078e02b9 */
[----:B------:R-:W-:Y:S01]  /*0800*/  @P1 IADD3 R225, R224, -0x20, RZ ;  /* 0xffffffe0e0e11810 */ /* 0x000fe20007ffe0ff */
[----:B------:R-:W-:Y:S01]  /*0810*/  IMAD.IADD R191, R185, 0x1, R189 ;  /* 0x00000001b9bf7824 */ /* 0x000fe200078e02bd */
[----:B------:R-:W-:Y:S01]  /*0820*/  LEA R194, R194, 0x10000, 0x1 ;  /* 0x00010000c2c27811 */ /* 0x000fe200078e08ff */
[----:B------:R1:W-:Y:S01]  /*0830*/  STL [R1+0x4], R0 ;  /* 0x0000040001007387 */ /* 0x0003e20000100800 */
[----:B------:R-:W-:-:S02]  /*0840*/  IMAD R185, R186, 0x2, R185 ;  /* 0x00000002bab97824 */ /* 0x000fc400078e02b9 */
[----:B------:R-:W-:Y:S02]  /*0850*/  IMAD R223, R17, 0x10, R223 ;  /* 0x0000001011df7824 */ /* 0x000fe400078e02df */
[----:B------:R-:W-:Y:S02]  /*0860*/  IMAD.SHL.U32 R186, R186, 0x2, RZ ;  /* 0x00000002baba7824 */ /* 0x000fe400078e00ff */
[----:B------:R-:W-:Y:S02]  /*0870*/  IMAD.IADD R226, R226, 0x1, R225 ;  /* 0x00000001e2e27824 */ /* 0x000fe400078e02e1 */
.L_x_387:
[----:B-12---:R-:W2:Y:S01]  /*0880*/  S2R R35, SR_CTAID.Y ;  /* 0x0000000000237919 */ /* 0x006ea20000002600 */
[----:B-1----:R-:W1:Y:S01]  /*0890*/  LDC.U8 R0, c[0x0][0x312] ;  /* 0x0000c480ff007b82 */ /* 0x002e620000000000 */
[----:B------:R-:W-:Y:S02]  /*08a0*/  ISETP.NE.U32.AND P2, PT, RZ, c[0x0][0x240], PT ;  /* 0x00009000ff007a0c */ /* 0x000fe40003f45070 */
[----:B------:R-:W-:Y:S02]  /*08b0*/  ISETP.EQ.U32.AND P5, PT, RZ, c[0x0][0x248], PT ;  /* 0x00009200ff007a0c */ /* 0x000fe40003fa2070 */
[----:B------:R-:W-:-:S02]  /*08c0*/  ISETP.NE.AND.EX P2, PT, RZ, c[0x0][0x244], PT, P2 ;  /* 0x00009100ff007a0c */ /* 0x000fc40003f45320 */
[----:B------:R-:W-:Y:S01]  /*08d0*/  ISETP.NE.U32.AND P3, PT, RZ, c[0x0][0x250], PT ;  /* 0x00009400ff007a0c */ /* 0x000fe20003f65070 */
[----:B------:R-:W-:-:S03]  /*08e0*/  IMAD.MOV.U32 R37, RZ, RZ, -0x1 ;  /* 0xffffffffff257424 */ /* 0x000fc600078e00ff */
[----:B------:R-:W-:Y:S01]  /*08f0*/  ISETP.NE.AND.EX P3, PT, RZ, c[0x0][0x254], PT, P3 ;  /* 0x00009500ff007a0c */ /* 0x000fe20003f65330 */
[C---:B--2---:R-:W-:Y:S01]  /*0900*/  IMAD.SHL.U32 R8, R35.reuse, 0x4, RZ ;  /* 0x0000000423087824 */ /* 0x044fe200078e00ff */
        /* <DEDUP_REMOVED lines=26> */
.L_x_341:
        /* <DEDUP_REMOVED lines=45> */
.L_x_343:
        /* <DEDUP_REMOVED lines=15> */
.L_x_344:
[----:B------:R-:W-:Y:S01]  /*0e70*/  IABS R11, c[0x0][0x1c8] ;  /* 0x00007200000b7a13 */ /* 0x000fe20000000000 */
[----:B------:R-:W2:Y:S01]  /*0e80*/  S2R R36, SR_CTAID.Z ;  /* 0x0000000000247919 */ /* 0x000ea20000002700 */
[----:B------:R-:W3:Y:S01]  /*0e90*/  LDC.U8 R18, c[0x0][0x328] ;  /* 0x0000ca00ff127b82 */ /* 0x000ee20000000000 */
[----:B------:R-:W-:Y:S01]  /*0ea0*/  IMAD.MOV.U32 R14, RZ, RZ, c[0x0][0x224] ;  /* 0x00008900ff0e7624 */ /* 0x000fe200078e00ff */
[----:B------:R-:W4:Y:S01]  /*0eb0*/  I2F.RP R2, R11 ;  /* 0x0000000b00027306 */ /* 0x000f220000209400 */
[C---:B------:R-:W-:Y:S01]  /*0ec0*/  @P1 IMAD.WIDE.U32 R4, R0.reuse, c[0x0][0x370], RZ ;  /* 0x0000dc0000041a25 */ /* 0x040fe200078e00ff */
[----:B------:R-:W5:Y:S02]  /*0ed0*/  S2R R17, SR_CTAID.X ;  /* 0x0000000000117919 */ /* 0x000f640000002500 */
[----:B------:R-:W-:Y:S01]  /*0ee0*/  SHF.R.S32.HI R14, RZ, 0x1f, R14 ;  /* 0x0000001fff0e7819 */ /* 0x000fe2000001140e */
        /* <DEDUP_REMOVED lines=26> */
[----:B------:R-:W-:Y:S02]  /*1090*/  IMAD R3, R11, R3, R7 ;  /* 0x000000030b037224 */ /* 0x000fe400078e0207 */
[----:B------:R-:W-:Y:S02]  /*10a0*/  IMAD R7, R14, R35, RZ ;  /* 0x000000230e077224 */ /* 0x000fe400078e02ff */
[----:B------:R-:W-:Y:S01]  /*10b0*/  IMAD.WIDE.U32 R14, R35, c[0x0][0x224], RZ ;  /* 0x00008900230e7a25 */ /* 0x000fe200078e00ff */
[----:B------:R-:W-:-:S03]  /*10c0*/  ISETP.GT.U32.AND P5, PT, R11, R3, PT ;  /* 0x000000030b00720c */ /* 0x000fc60003fa4070 */
[----:B------:R-:W-:Y:S02]  /*10d0*/  IMAD R5, R30, c[0x0][0x224], R7 ;  /* 0x000089001e057a24 */ /* 0x000fe400078e0207 */
[----:B------:R-:W-:Y:S02]  /*10e0*/  IMAD.SHL.U32 R6, R35, 0x80, RZ ;  /* 0x0000008023067824 */ /* 0x000fe400078e00ff */
[-C--:B------:R-:W-:Y:S01]  /*10f0*/  IMAD R7, R21, R14.reuse, RZ ;  /* 0x0000000e15077224 */ /* 0x080fe200078e02ff */
[----:B------:R-:W-:Y:S01]  /*1100*/  IADD3 R4, R15, R5, RZ ;  /* 0x000000050f047210 */ /* 0x000fe20007ffe0ff */
[----:B------:R-:W-:Y:S01]  /*1110*/  IMAD.WIDE.U32 R14, R20, R14, RZ ;  /* 0x0000000e140e7225 */ /* 0x000fe200078e00ff */
[----:B------:R-:W-:-:S03]  /*1120*/  SEL R6, R6, RZ, P2 ;  /* 0x000000ff06067207 */ /* 0x000fc60001000000 */
[-C--:B------:R-:W-:Y:S01]  /*1130*/  @!P5 IADD3 R3, R3, -R11.reuse, RZ ;  /* 0x8000000b0303d210 */ /* 0x080fe20007ffe0ff */
[C---:B------:R-:W-:Y:S01]  /*1140*/  IMAD R7, R20.reuse, R4, R7 ;  /* 0x0000000414077224 */ /* 0x040fe200078e0207 */
[----:B------:R-:W-:Y:S01]  /*1150*/  IADD3 R6, P2, R9, R6, RZ ;  /* 0x0000000609067210 */ /* 0x000fe20007f5e0ff */
[----:B------:R-:W-:Y:S01]  /*1160*/  IMAD.WIDE.U32 R4, R20, R0, RZ ;  /* 0x0000000014047225 */ /* 0x000fe200078e00ff */
[----:B------:R-:W-:Y:S02]  /*1170*/  ISETP.GE.U32.AND P6, PT, R3, R11, PT ;  /* 0x0000000b0300720c */ /* 0x000fe40003fc6070 */
[----:B------:R-:W-:Y:S01]  /*1180*/  @!P5 IADD3 R2, R2, 0x1, RZ ;  /* 0x000000010202d810 */ /* 0x000fe20007ffe0ff */
[----:B------:R-:W-:Y:S01]  /*1190*/  IMAD.X R8, R13, 0x1, R8, P2 ;  /* 0x000000010d087824 */ /* 0x000fe200010e0608 */
[----:B------:R-:W-:Y:S01]  /*11a0*/  ISETP.NE.AND P5, PT, RZ, c[0x0][0x1c8], PT ;  /* 0x00007200ff007a0c */ /* 0x000fe20003fa5270 */
[C---:B------:R-:W-:Y:S01]  /*11b0*/  IMAD R11, R21.reuse, R6, RZ ;  /* 0x00000006150b7224 */ /* 0x040fe200078e02ff */
[----:B------:R-:W-:Y:S01]  /*11c0*/  SEL R18, R14, R4, !P1 ;  /* 0x000000040e127207 */ /* 0x000fe20004800000 */
[----:B------:R-:W-:Y:S01]  /*11d0*/  IMAD R3, R21, R0, RZ ;  /* 0x0000000015037224 */ /* 0x000fe200078e02ff */
[----:B------:R-:W-:Y:S01]  /*11e0*/  IADD3 R15, R15, R7, RZ ;  /* 0x000000070f0f7210 */ /* 0x000fe20007ffe0ff */
[----:B------:R-:W-:Y:S01]  /*11f0*/  @P3 IMAD R4, R35, c[0x0][0x214], RZ ;  /* 0x0000850023043a24 */ /* 0x000fe200078e02ff */
[----:B-1----:R-:W-:Y:S01]  /*1200*/  ISETP.NE.AND P2, PT, R19, RZ, PT ;  /* 0x000000ff1300720c */ /* 0x002fe20003f45270 */
[----:B------:R-:W-:Y:S01]  /*1210*/  IMAD.WIDE.U32 R6, R20, R6, RZ ;  /* 0x0000000614067225 */ /* 0x000fe200078e00ff */
[----:B------:R-:W-:-:S02]  /*1220*/  @P1 IADD3 R15, R5, R3, RZ ;  /* 0x00000003050f1210 */ /* 0x000fc40007ffe0ff */
[----:B------:R-:W-:Y:S01]  /*1230*/  @P6 IADD3 R2, R2, 0x1, RZ ;  /* 0x0000000102026810 */ /* 0x000fe20007ffe0ff */
[----:B------:R-:W-:Y:S01]  /*1240*/  IMAD R8, R20, R8, R11 ;  /* 0x0000000814087224 */ /* 0x000fe200078e020b */
[----:B------:R-:W-:Y:S01]  /*1250*/  @P3 SEL R5, R4, R0, !P1 ;  /* 0x0000000004053207 */ /* 0x000fe20004800000 */
[----:B-----5:R-:W-:-:S03]  /*1260*/  IMAD.WIDE.U32 R20, R17, c[0x0][0x3d8], RZ ;  /* 0x0000f60011147a25 */ /* 0x020fc600078e00ff */
[----:B------:R-:W-:Y:S01]  /*1270*/  IADD3 R8, R7, R8, RZ ;  /* 0x0000000807087210 */ /* 0x000fe20007ffe0ff */
[----:B------:R-:W-:Y:S01]  /*1280*/  IMAD.MOV.U32 R14, RZ, RZ, R2 ;  /* 0x000000ffff0e7224 */ /* 0x000fe200078e0002 */
[----:B------:R-:W-:Y:S01]  /*1290*/  SEL R25, R20, RZ, P2 ;  /* 0x000000ff14197207 */ /* 0x000fe20001000000 */
[----:B------:R-:W-:Y:S01]  /*12a0*/  IMAD R3, R17, c[0x0][0x3dc], R21 ;  /* 0x0000f70011037a24 */ /* 0x000fe200078e0215 */
[----:B------:R-:W-:Y:S01]  /*12b0*/  SHF.R.S32.HI R20, RZ, 0x1f, R16 ;  /* 0x0000001fff147819 */ /* 0x000fe20000011410 */
[----:B------:R-:W-:Y:S01]  /*12c0*/  IMAD R19, R36, c[0x0][0x22c], RZ ;  /* 0x00008b0024137a24 */ /* 0x000fe200078e02ff */
[----:B------:R-:W-:Y:S01]  /*12d0*/  @!P4 IADD3 R14, -R14, RZ, RZ ;  /* 0x000000ff0e0ec210 */ /* 0x000fe20007ffe1ff */
[----:B------:R-:W-:Y:S01]  /*12e0*/  @!P3 IMAD R4, R35, c[0x0][0x1c0], R36 ;  /* 0x000070002304ba24 */ /* 0x000fe200078e0224 */
[----:B------:R-:W-:Y:S01]  /*12f0*/  @!P5 LOP3.LUT R14, RZ, c[0x0][0x1c8], RZ, 0x33, !PT ;  /* 0x00007200ff0eda12 */ /* 0x000fe200078e33ff */
        /* <DEDUP_REMOVED lines=13> */
.L_x_345:
[----:B------:R-:W-:-:S04]  /*13d0*/  IMAD R0, R35, c[0x0][0x1c0], R36 ;  /* 0x0000700023007a24 */ /* 0x000fc800078e0224 */
[----:B------:R-:W-:Y:S02]  /*13e0*/  IMAD R0, R0, c[0x0][0x224], RZ ;  /* 0x0000890000007a24 */ /* 0x000fe400078e02ff */
.L_x_346:
[----:B------:R-:W1:Y:S01]  /*13f0*/  S2R R31, SR_TID.X ;  /* 0x00000000001f7919 */ /* 0x000e620000002100 */
[----:B------:R-:W-:Y:S01]  /*1400*/  IMAD R33, R33, c[0x0][0x1c0], RZ ;  /* 0x0000700021217a24 */ /* 0x000fe200078e02ff */
[C---:B------:R-:W-:Y:S01]  /*1410*/  IADD3 R2, P4, R218.reuse, R10, RZ ;  /* 0x0000000ada027210 */ /* 0x040fe20007f9e0ff */
[----:B------:R-:W-:Y:S01]  /*1420*/  IMAD.IADD R0, R9, 0x1, R0 ;  /* 0x0000000109007824 */ /* 0x000fe200078e0200 */
[----:B------:R-:W-:Y:S01]  /*1430*/  SHF.R.S32.HI R219, RZ, 0x1f, R218 ;  /* 0x0000001fffdb7819 */ /* 0x000fe200000114da */
[----:B------:R-:W-:Y:S01]  /*1440*/  IMAD.SHL.U32 R4, R33, 0x40, RZ ;  /* 0x0000004021047824 */ /* 0x000fe200078e00ff */
[----:B------:R-:W-:Y:S01]  /*1450*/  BSSY B1, `(.L_x_342) ;  /* 0x000065d000017945 */ /* 0x000fe20003800000 */
[----:B------:R-:W-:Y:S01]  /*1460*/  IMAD.MOV.U32 R217, RZ, RZ, 0x4 ;  /* 0x00000004ffd97424 */ /* 0x000fe200078e00ff */
[----:B------:R-:W-:Y:S01]  /*1470*/  IADD3 R220, R218, 0x40, RZ ;  /* 0x00000040dadc7810 */ /* 0x000fe20007ffe0ff */
[----:B------:R-:W-:Y:S01]  /*1480*/  IMAD.X R3, R219, 0x1, R12, P4 ;  /* 0x00000001db037824 */ /* 0x000fe200020e060c */
[----:B------:R-:W-:Y:S01]  /*1490*/  IADD3 R7, P3, P1, R6, R4, R19 ;  /* 0x0000000406077210 */ /* 0x000fe2000797e013 */
[----:B------:R-:W-:Y:S01]  /*14a0*/  IMAD.WIDE R10, R0, R217, c[0x0][0x3c8] ;  /* 0x0000f200000a7625 */ /* 0x000fe200078e02d9 */
[----:B------:R-:W-:-:S03]  /*14b0*/  SHF.R.S32.HI R4, RZ, 0x1f, R4 ;  /* 0x0000001fff047819 */ /* 0x000fc60000011404 */
[----:B------:R-:W-:Y:S01]  /*14c0*/  IMAD.MOV.U32 R229, RZ, RZ, R10 ;  /* 0x000000ffffe57224 */ /* 0x000fe200078e000a */
[----:B------:R-:W-:Y:S01]  /*14d0*/  IADD3.X R10, R8, R4, R29, P3, P1 ;  /* 0x00000004080a7210 */ /* 0x000fe20001fe241d */
[----:B------:R-:W-:Y:S01]  /*14e0*/  IMAD R0, R13, c[0x0][0x370], RZ ;  /* 0x0000dc000d007a24 */ /* 0x000fe200078e02ff */
[----:B------:R-:W-:Y:S01]  /*14f0*/  IADD3 R6, P1, R243, R9, RZ ;  /* 0x00000009f3067210 */ /* 0x000fe20007f3e0ff */
[----:B------:R-:W-:Y:S01]  /*1500*/  IMAD.WIDE.U32 R2, R9, c[0x0][0x370], R2 ;  /* 0x0000dc0009027a25 */ /* 0x000fe200078e0002 */
[----:B------:R-:W-:-:S03]  /*1510*/  SHF.R.S32.HI R29, RZ, 0x1f, R243 ;  /* 0x0000001fff1d7819 */ /* 0x000fc600000114f3 */
[C---:B------:R-:W-:Y:S01]  /*1520*/  IMAD R4, R9.reuse, c[0x0][0x374], R0 ;  /* 0x0000dd0009047a24 */ /* 0x040fe200078e0200 */
[----:B-1----:R-:W-:Y:S01]  /*1530*/  SHF.R.S32.HI R32, RZ, 0x1f, R31 ;  /* 0x0000001fff207819 */ /* 0x002fe2000001141f */
[----:B------:R-:W-:Y:S02]  /*1540*/  IMAD.IADD R216, R9, 0x1, R5 ;  /* 0x0000000109d87824 */ /* 0x000fe400078e0205 */
[----:B------:R-:W-:Y:S01]  /*1550*/  IMAD.X R5, R29, 0x1, R13, P1 ;  /* 0x000000011d057824 */ /* 0x000fe200008e060d */
[----:B------:R-:W-:Y:S01]  /*1560*/  LEA.HI R8, R32, R31, RZ, 0x5 ;  /* 0x0000001f20087211 */ /* 0x000fe200078f28ff */
[----:B------:R-:W-:Y:S01]  /*1570*/  IMAD R9, R34, c[0x0][0x378], RZ ;  /* 0x0000de0022097a24 */ /* 0x000fe200078e02ff */
[----:B------:R-:W-:Y:S01]  /*1580*/  IADD3 R3, R3, R4, RZ ;  /* 0x0000000403037210 */ /* 0x000fe20007ffe0ff */
[----:B------:R-:W-:Y:S01]  /*1590*/  IMAD R5, R5, c[0x0][0x190], RZ ;  /* 0x0000640005057a24 */ /* 0x000fe200078e02ff */
[----:B------:R-:W-:Y:S01]  /*15a0*/  LOP3.LUT R0, R8, 0xffffffe0, RZ, 0xc0, !PT ;  /* 0xffffffe008007812 */ /* 0x000fe200078ec0ff */
[----:B------:R-:W-:Y:S01]  /*15b0*/  IMAD.MOV.U32 R228, RZ, RZ, R11 ;  /* 0x000000ffffe47224 */ /* 0x000fe200078e000b */
[----:B------:R-:W-:Y:S01]  /*15c0*/  SHF.R.S32.HI R4, RZ, 0x5, R8 ;  /* 0x00000005ff047819 */ /* 0x000fe20000011408 */
[----:B------:R-:W-:Y:S01]  /*15d0*/  IMAD R11, R6, c[0x0][0x194], R5 ;  /* 0x00006500060b7a24 */ /* 0x000fe200078e0205 */
[----:B------:R-:W-:Y:S01]  /*15e0*/  IADD3 R8, P3, P1, R25, R7, R18 ;  /* 0x0000000719087210 */ /* 0x000fe2000797e012 */
[----:B------:R-:W-:Y:S01]  /*15f0*/  IMAD.IADD R19, R31, 0x1, -R0 ;  /* 0x000000011f137824 */ /* 0x000fe200078e0a00 */
[----:B------:R-:W-:Y:S01]  /*1600*/  IADD3 R0, -R215, R247, R16 ;  /* 0x000000f7d7007210 */ /* 0x000fe20007ffe110 */
[C---:B------:R-:W-:Y:S01]  /*1610*/  IMAD R5, R36.reuse, c[0x0][0x37c], R9 ;  /* 0x0000df0024057a24 */ /* 0x040fe200078e0209 */
[----:B------:R-:W-:Y:S01]  /*1620*/  IADD3.X R10, R17, R10, R15, P3, P1 ;  /* 0x0000000a110a7210 */ /* 0x000fe20001fe240f */
[----:B------:R-:W-:Y:S01]  /*1630*/  IMAD.WIDE.U32 R2, R36, c[0x0][0x378], R2 ;  /* 0x0000de0024027a25 */ /* 0x000fe200078e0002 */
[----:B------:R-:W-:-:S03]  /*1640*/  IADD3 R0, R0, -c[0x0][0x2e8], RZ ;  /* 0x8000ba0000007a10 */ /* 0x000fc60007ffe0ff */
[----:B------:R-:W-:Y:S01]  /*1650*/  IMAD.IADD R5, R3, 0x1, R5 ;  /* 0x0000000103057824 */ /* 0x000fe200078e0205 */
[----:B------:R-:W-:Y:S01]  /*1660*/  SHF.R.S32.HI R9, RZ, 0x1f, R0 ;  /* 0x0000001fff097819 */ /* 0x000fe20000011400 */
[----:B------:R-:W-:Y:S02]  /*1670*/  IMAD R4, R4, R33, R19 ;  /* 0x0000002104047224 */ /* 0x000fe400078e0213 */
[----:B------:R-:W-:Y:S01]  /*1680*/  IMAD.WIDE.U32 R6, R6, c[0x0][0x190], R218 ;  /* 0x0000640006067a25 */ /* 0x000fe200078e00da */
[----:B------:R-:W-:Y:S02]  /*1690*/  LEA.HI R3, R9, R0, RZ, 0x6 ;  /* 0x0000000009037211 */ /* 0x000fe400078f30ff */
[----:B------:R-:W-:Y:S01]  /*16a0*/  IADD3 R8, P1, R4, R8, RZ ;  /* 0x0000000804087210 */ /* 0x000fe20007f3e0ff */
[----:B------:R-:W-:Y:S01]  /*16b0*/  IMAD R0, R34, c[0x0][0x1a8], RZ ;  /* 0x00006a0022007a24 */ /* 0x000fe200078e02ff */
[----:B------:R-:W-:Y:S01]  /*16c0*/  SHF.R.S32.HI R3, RZ, 0x6, R3 ;  /* 0x00000006ff037819 */ /* 0x000fe20000011403 */
[----:B------:R-:W-:Y:S01]  /*16d0*/  IMAD.WIDE R216, R216, R217, c[0x0][0x200] ;  /* 0x00008000d8d87625 */ /* 0x000fe200078e02d9 */
[----:B------:R-:W-:-:S02]  /*16e0*/  IADD3 R6, P3, R26, R6, RZ ;  /* 0x000000061a067210 */ /* 0x000fc40007f7e0ff */
[----:B------:R-:W-:Y:S02]  /*16f0*/  IMNMX R242, RZ, R3, !PT ;  /* 0x00000003fff27217 */ /* 0x000fe40007800200 */
[----:B------:R-:W-:Y:S02]  /*1700*/  LEA.HI.X.SX32 R9, R4, R10, 0x1, P1 ;  /* 0x0000000a04097211 */ /* 0x000fe400008f0eff */
[----:B------:R-:W-:Y:S01]  /*1710*/  MOV R4, R2 ;  /* 0x0000000200047202 */ /* 0x000fe20000000f00 */
[----:B------:R-:W-:Y:S01]  /*1720*/  IMAD R2, R36, c[0x0][0x1ac], R0 ;  /* 0x00006b0024027a24 */ /* 0x000fe200078e0200 */
[----:B------:R-:W-:Y:S01]  /*1730*/  ISETP.GT.AND P4, PT, R208, R242, PT ;  /* 0x000000f2d000720c */ /* 0x000fe20003f84270 */
[----:B------:R-:W-:Y:S01]  /*1740*/  IMAD R0, R29, c[0x0][0x370], RZ ;  /* 0x0000dc001d007a24 */ /* 0x000fe200078e02ff */
[----:B------:R-:W-:Y:S01]  /*1750*/  IADD3.X R7, R23, R7, R11, P3, !PT ;  /* 0x0000000717077210 */ /* 0x000fe20001ffe40b */
[----:B------:R-:W-:Y:S01]  /*1760*/  IMAD.WIDE.U32 R4, R243, c[0x0][0x370], R4 ;  /* 0x0000dc00f3047a25 */ /* 0x000fe200078e0004 */
[----:B------:R-:W-:-:S02]  /*1770*/  LEA R204, P1, R8, c[0x0][0x350], 0x2 ;  /* 0x0000d40008cc7a11 */ /* 0x000fc400078210ff */
[----:B------:R-:W-:Y:S01]  /*1780*/  IADD3 R208, R208, -0x1, RZ ;  /* 0xffffffffd0d07810 */ /* 0x000fe20007ffe0ff */
[----:B------:R-:W-:Y:S01]  /*1790*/  IMAD.WIDE.U32 R10, R36, c[0x0][0x1a8], R6 ;  /* 0x00006a00240a7a25 */ /* 0x000fe200078e0006 */
[----:B------:R-:W-:Y:S02]  /*17a0*/  LEA.HI.X R205, R8, c[0x0][0x354], R9, 0x2, P1 ;  /* 0x0000d50008cd7a11 */ /* 0x000fe400008f1409 */
[----:B------:R-:W-:Y:S01]  /*17b0*/  LEA R210, P1, R4, c[0x0][0x330], 0x1 ;  /* 0x0000cc0004d27a11 */ /* 0x000fe200078208ff */
[----:B------:R-:W-:Y:S01]  /*17c0*/  IMAD R0, R243, c[0x0][0x374], R0 ;  /* 0x0000dd00f3007a24 */ /* 0x000fe200078e0200 */
[----:B------:R-:W-:Y:S01]  /*17d0*/  LEA R212, P3, R10, c[0x0][0x160], 0x1 ;  /* 0x000058000ad47a11 */ /* 0x000fe200078608ff */
[----:B------:R-:W-:Y:S02]  /*17e0*/  IMAD.IADD R17, R11, 0x1, R2 ;  /* 0x000000010b117824 */ /* 0x000fe400078e0202 */
[----:B------:R-:W-:-:S03]  /*17f0*/  IMAD.IADD R15, R5, 0x1, R0 ;  /* 0x00000001050f7824 */ /* 0x000fc600078e0200 */
        /* <DEDUP_REMOVED lines=18> */
.L_x_348:
        /* <DEDUP_REMOVED lines=15> */
.L_x_349:
        /* <DEDUP_REMOVED lines=25> */
.L_x_351:
[----:B------:R-:W-:Y:S05]  /*1ba0*/  BSYNC B0 ;  /* 0x0000000000007941 */ /* 0x000fea0003800000 */
.L_x_350:
        /* <DEDUP_REMOVED lines=17> */
.L_x_353:
[----:B------:R-:W-:Y:S05]  /*1cc0*/  BSYNC B0 ;  /* 0x0000000000007941 */ /* 0x000fea0003800000 */
.L_x_352:
        /* <DEDUP_REMOVED lines=23> */
.L_x_355:
[----:B------:R-:W-:Y:S05]  /*1e40*/  BSYNC B0 ;  /* 0x0000000000007941 */ /* 0x000fea0003800000 */
.L_x_354:
        /* <DEDUP_REMOVED lines=16> */
.L_x_347:
        /* <DEDUP_REMOVED lines=43> */
.L_x_358:
[----:B------:R-:W-:Y:S05]  /*2200*/  BSYNC B0 ;  /* 0x0000000000007941 */ /* 0x000fea0003800000 */
.L_x_357:
        /* <DEDUP_REMOVED lines=30> */
.L_x_360:
[----:B------:R-:W-:Y:S05]  /*23f0*/  BSYNC B0 ;  /* 0x0000000000007941 */ /* 0x000fea0003800000 */
.L_x_359:
        /* <DEDUP_REMOVED lines=20> */
.L_x_362:
[----:B------:R-:W-:Y:S05]  /*2540*/  BSYNC B0 ;  /* 0x0000000000007941 */ /* 0x000fea0003800000 */
.L_x_361:
[----:B------:R-:W-:Y:S01]  /*2550*/  ISETP.GE.AND P3, PT, R8, R0, PT ;  /* 0x000000000800720c */ /* 0x000fe20003f66270 */
[----:B------:R-:W-:-:S12]  /*2560*/  BSSY B0, `(.L_x_363) ;  /* 0x000001b000007945 */ /* 0x000fd80003800000 */
[----:B------:R1:W-:Y:S04]  /*2570*/  @P3 STS.128 [R207+0x9000], RZ ;  /* 0x009000ffcf003388 */ /* 0x0003e80000000c00 */
[----:B------:R1:W-:Y:S01]  /*2580*/  @P3 STS.128 [R207+0xb000], RZ ;  /* 0x00b000ffcf003388 */ /* 0x0003e20000000c00 */
[----:B------:R-:W-:Y:S05]  /*2590*/  @P3 BRA `(.L_x_364) ;  /* 0x0000017000003947 */ /* 0x000fea0003800000 */
[----:B------:R-:W-:-:S13]  /*25a0*/  ISETP.GE.AND P2, PT, R218, c[0x0][0x220], PT ;  /* 0x00008800da007a0c */ /* 0x000fda0003f46270 */
[----:B---3--:R-:W-:Y:S01]  /*25b0*/  @!P2 IMAD.MOV.U32 R3, RZ, RZ, c[0x0][0x370] ;  /* 0x0000dc00ff03a624 */ /* 0x008fe200078e00ff */
[----:B------:R3:W-:Y:S01]  /*25c0*/  @P2 STS.128 [R207+0x9000], RZ ;  /* 0x009000ffcf002388 */ /* 0x0007e20000000c00 */
[----:B------:R-:W-:-:S03]  /*25d0*/  @!P2 IMAD.MOV.U32 R6, RZ, RZ, c[0x0][0x374] ;  /* 0x0000dd00ff06a624 */ /* 0x000fc600078e00ff */
        /* <DEDUP_REMOVED lines=9> */
[----:B---3--:R-:W-:Y:S02]  /*2670*/  IMAD.MOV.U32 R3, RZ, RZ, c[0x0][0x370] ;  /* 0x0000dc00ff037624 */ /* 0x008fe400078e00ff */
        /* <DEDUP_REMOVED lines=9> */
.L_x_364:
[----:B------:R-:W-:Y:S05]  /*2710*/  BSYNC B0 ;  /* 0x0000000000007941 */ /* 0x000fea0003800000 */
.L_x_363:
[----:B---3--:R-:W3:Y:S01]  /*2720*/  LDL R3, [R1+0x14] ;  /* 0x0000140001037983 */ /* 0x008ee20000100800 */
        /* <DEDUP_REMOVED lines=14> */
.L_x_366:
        /* <DEDUP_REMOVED lines=19> */
.L_x_367:
[----:B------:R-:W-:Y:S05]  /*2940*/  BSYNC B0 ;  /* 0x0000000000007941 */ /* 0x000fea0003800000 */
.L_x_365:
        /* <DEDUP_REMOVED lines=14> */
.L_x_369:
        /* <DEDUP_REMOVED lines=27> */
.L_x_370:
[----:B------:R-:W-:Y:S05]  /*2be0*/  BSYNC B0 ;  /* 0x0000000000007941 */ /* 0x000fea0003800000 */
.L_x_368:
[C---:B-1----:R-:W-:Y:S02]  /*2bf0*/  IADD3 R2, R223.reuse, 0x8, RZ ;  /* 0x00000008df027810 */ /* 0x042fe40007ffe0ff */
[CC--:B------:R-:W-:Y:S02]  /*2c00*/  ISETP.GE.AND P2, PT, R223.reuse, R0.reuse, PT ;  /* 0x00000000df00720c */ /* 0x0c0fe40003f46270 */
[----:B------:R-:W-:Y:S01]  /*2c10*/  ISETP.GE.AND P1, PT, R2, R0, PT ;  /* 0x000000000200720c */ /* 0x000fe20003f26270 */
[----:B------:R-:W-:Y:S01]  /*2c20*/  IMAD.WIDE R2, R223, 0x4, R216 ;  /* 0x00000004df027825 */ /* 0x000fe200078e02d8 */
[----:B------:R-:W-:Y:S02]  /*2c30*/  MOV R221, 0x7f800000 ;  /* 0x7f80000000dd7802 */ /* 0x000fe40000000f00 */
[----:B------:R-:W-:Y:S01]  /*2c40*/  MOV R222, 0x7f800000 ;  /* 0x7f80000000de7802 */ /* 0x000fe20000000f00 */
[----:B------:R1:W-:Y:S01]  /*2c50*/  @P6 STS.128 [R207+0xc000], RZ ;  /* 0x00c000ffcf006388 */ /* 0x0003e20000000c00 */
[----:B------:R-:W-:-:S03]  /*2c60*/  IMAD R0, R20, c[0x0][0x198], RZ ;  /* 0x0000660014007a24 */ /* 0x000fc600078e02ff */
[----:B------:R1:W-:Y:S04]  /*2c70*/  @P6 STS.128 [R207+0xe000], RZ ;  /* 0x00e000ffcf006388 */ /* 0x0003e80000000c00 */
[----:B------:R2:W5:Y:S04]  /*2c80*/  @!P2 LDG.E R221, [R2.64] ;  /* 0x0000000802dda981 */ /* 0x000568000c1e1900 */
[----:B------:R2:W5:Y:S01]  /*2c90*/  @!P1 LDG.E R222, [R2.64+0x20] ;  /* 0x0000200802de9981 */ /* 0x000562000c1e1900 */
[C---:B------:R-:W-:Y:S01]  /*2ca0*/  IMAD R0, R16.reuse, c[0x0][0x19c], R0 ;  /* 0x0000670010007a24 */ /* 0x040fe200078e0200 */
[----:B------:R-:W-:Y:S01]  /*2cb0*/  BSSY B0, `(.L_x_371) ;  /* 0x0000020000007945 */ /* 0x000fe20003800000 */
[----:B--2---:R-:W-:-:S05]  /*2cc0*/  IMAD.WIDE.U32 R2, R16, c[0x0][0x198], R218 ;  /* 0x0000660010027a25 */ /* 0x004fca00078e00da */
[----:B------:R-:W-:-:S04]  /*2cd0*/  IADD3 R4, P1, R27, R2, RZ ;  /* 0x000000021b047210 */ /* 0x000fc80007f3e0ff */
[----:B------:R-:W-:Y:S01]  /*2ce0*/  IADD3.X R5, R28, R3, R0, P1, !PT ;  /* 0x000000031c057210 */ /* 0x000fe20000ffe400 */
        /* <DEDUP_REMOVED lines=28> */
.L_x_372:
[----:B-1----:R-:W-:Y:S05]  /*2eb0*/  BSYNC B0 ;  /* 0x0000000000007941 */ /* 0x002fea0003800000 */
.L_x_371:
        /* <DEDUP_REMOVED lines=28> */
.L_x_374:
[----:B------:R-:W-:Y:S05]  /*3080*/  BSYNC B0 ;  /* 0x0000000000007941 */ /* 0x000fea0003800000 */
.L_x_373:
[----:B------:R-:W0:Y:S01]  /*3090*/  LDGDEPBAR ;  /* 0x00000000000079af */ /* 0x000e220000000000 */
[----:B------:R-:W-:Y:S02]  /*30a0*/  IMAD.MOV.U32 R244, RZ, RZ, c[0x0][0x308] ;  /* 0x0000c200fff47624 */ /* 0x000fe400078e00ff */
[----:B------:R-:W-:Y:S01]  /*30b0*/  IMAD.MOV.U32 R245, RZ, RZ, c[0x0][0x30c] ;  /* 0x0000c300fff57624 */ /* 0x000fe200078e00ff */
[----:B------:R-:W-:-:S04]  /*30c0*/  DEPBAR.LE SB0, 0x1 ;  /* 0x000080400000791a */ /* 0x000fc80000000000 */
[----:B------:R-:W-:Y:S06]  /*30d0*/  BAR.SYNC.DEFER_BLOCKING 0x0 ;  /* 0x0000000000007b1d */ /* 0x000fec0000010000 */
[----:B--23--:R2:W3:Y:S01]  /*30e0*/  LDG.E.64 R2, [R244.64+0x8] ;  /* 0x00000808f4027981 */ /* 0x00c4e2000c1e1b00 */
[----:B------:R-:W-:-:S03]  /*30f0*/  LEA.HI R0, R32, R31, RZ, 0x4 ;  /* 0x0000001f20007211 */ /* 0x000fc600078f20ff */
[----:B------:R-:W1:Y:S01]  /*3100*/  S2R R8, SR_TID.X ;  /* 0x0000000000087919 */ /* 0x000e620000002100 */
[----:B------:R-:W-:-:S03]  /*3110*/  LEA.HI R6, R32, R31, RZ, 0x3 ;  /* 0x0000001f20067211 */ /* 0x000fc600078f18ff */
[----:B------:R-:W4:Y:S01]  /*3120*/  S2R R9, SR_TID.X ;  /* 0x0000000000097919 */ /* 0x000f220000002100 */
[----:B------:R-:W-:Y:S02]  /*3130*/  IMAD R7, R35, c[0x0][0x1c0], R36 ;  /* 0x0000700023077a24 */ /* 0x000fe400078e0224 */
[----:B------:R-:W-:Y:S01]  /*3140*/  IMAD.MOV.U32 R164, RZ, RZ, 0x20 ;  /* 0x00000020ffa47424 */ /* 0x000fe200078e00ff */
[----:B------:R-:W3:Y:S04]  /*3150*/  LDSM.16.M88.4 R104, [R190+0x10000] ;  /* 0x01000000be68783b */ /* 0x000ee80000000200 */
[----:B------:R-:W3:Y:S04]  /*3160*/  LDSM.16.M88.4 R108, [R190+0x10800] ;  /* 0x01080000be6c783b */ /* 0x000ee80000000200 */
[----:B------:R-:W3:Y:S04]  /*3170*/  LDSM.16.M88.4 R112, [R189+0x10000] ;  /* 0x01000000bd70783b */ /* 0x000ee80000000200 */
[----:B------:R-:W3:Y:S04]  /*3180*/  LDSM.16.M88.4 R116, [R189+0x10800] ;  /* 0x01080000bd74783b */ /* 0x000ee80000000200 */
[----:B--2---:R-:W2:Y:S01]  /*3190*/  LDG.E.64 R244, [R244.64] ;  /* 0x00000008f4f47981 */ /* 0x004ea2000c1e1b00 */
[----:B------:R-:W-:Y:S01]  /*31a0*/  LOP3.LUT R0, R0, 0xfffffff0, RZ, 0xc0, !PT ;  /* 0xfffffff000007812 */ /* 0x000fe200078ec0ff */
[----:B------:R-:W-:Y:S01]  /*31b0*/  IMAD.MOV.U32 R192, RZ, RZ, 0x40 ;  /* 0x00000040ffc07424 */ /* 0x000fe200078e00ff */
[----:B------:R-:W-:Y:S01]  /*31c0*/  LOP3.LUT R6, R6, 0xfffffff8, RZ, 0xc0, !PT ;  /* 0xfffffff806067812 */ /* 0x000fe200078ec0ff */
[----:B------:R-:W2:Y:S01]  /*31d0*/  LDSM.16.M88.4 R120, [R188+0x10000] ;  /* 0x01000000bc78783b */ /* 0x000ea20000000200 */
[----:B-1----:R-:W-:Y:S01]  /*31e0*/  SHF.R.S32.HI R8, RZ, 0x1f, R8 ;  /* 0x0000001fff087819 */ /* 0x002fe20000011408 */
[----:B------:R-:W-:Y:S01]  /*31f0*/  IMAD.IADD R0, R31, 0x1, -R0 ;  /* 0x000000011f007824 */ /* 0x000fe200078e0a00 */
[----:B------:R-:W-:Y:S01]  /*3200*/  IADD3 R248, R247, 0x40, R16 ;  /* 0x00000040f7f87810 */ /* 0x000fe20007ffe010 */
[----:B------:R-:W-:Y:S01]  /*3210*/  IMAD.IADD R6, R31, 0x1, -R6 ;  /* 0x000000011f067824 */ /* 0x000fe200078e0a06 */
[----:B----4-:R-:W-:Y:S01]  /*3220*/  LEA.HI R8, R8, R9, RZ, 0x7 ;  /* 0x0000000908087211 */ /* 0x010fe200078f38ff */
[----:B------:R-:W1:Y:S01]  /*3230*/  LDSM.16.M88.4 R124, [R188+0x10800] ;  /* 0x01080000bc7c783b */ /* 0x000e620000000200 */
[----:B------:R-:W-:Y:S01]  /*3240*/  SHF.R.S32.HI R4, RZ, 0x1f, R0 ;  /* 0x0000001fff047819 */ /* 0x000fe20000011400 */
[----:B------:R-:W-:Y:S01]  /*3250*/  IMAD.SHL.U32 R193, R203, 0x2, RZ ;  /* 0x00000002cbc17824 */ /* 0x000fe200078e00ff */
[----:B------:R-:W-:Y:S01]  /*3260*/  LOP3.LUT P3, RZ, R6, 0x2, RZ, 0xc0, !PT ;  /* 0x0000000206ff7812 */ /* 0x000fe2000786c0ff */
[----:B------:R-:W4:Y:S01]  /*3270*/  LDSM.16.M88.4 R136, [R190+0x12000] ;  /* 0x01200000be88783b */ /* 0x000f220000000200 */
[----:B------:R-:W-:Y:S01]  /*3280*/  LEA.HI R4, R4, R0, RZ, 0x3 ;  /* 0x0000000004047211 */ /* 0x000fe200078f18ff */
[----:B------:R-:W-:Y:S01]  /*3290*/  IMAD.MOV.U32 R209, RZ, RZ, R206 ;  /* 0x000000ffffd17224 */ /* 0x000fe200078e00ce */
[----:B------:R-:W-:Y:S01]  /*32a0*/  SEL R164, R164, 0xffffffe0, !P3 ;  /* 0xffffffe0a4a47807 */ /* 0x000fe20005800000 */
[----:B------:R-:W1:Y:S01]  /*32b0*/  LDSM.16.M88.4 R140, [R190+0x12800] ;  /* 0x01280000be8c783b */ /* 0x000e620000000200 */
[----:B------:R-:W-:Y:S01]  /*32c0*/  LOP3.LUT R5, R4, 0xfffffff8, RZ, 0xc0, !PT ;  /* 0xfffffff804057812 */ /* 0x000fe200078ec0ff */
[----:B------:R-:W-:Y:S01]  /*32d0*/  IMAD.SHL.U32 R4, R7, 0x20, RZ ;  /* 0x0000002007047824 */ /* 0x000fe200078e00ff */
[----:B------:R-:W-:Y:S01]  /*32e0*/  SHF.R.S32.HI R8, RZ, 0x7, R8 ;  /* 0x00000007ff087819 */ /* 0x000fe20000011408 */
[----:B------:R-:W-:Y:S01]  /*32f0*/  IMAD.IADD R164, R164, 0x1, R188 ;  /* 0x00000001a4a47824 */ /* 0x000fe200078e02bc */
[----:B------:R-:W1:Y:S01]  /*3300*/  LDSM.16.M88.4 R144, [R189+0x12000] ;  /* 0x01200000bd90783b */ /* 0x000e620000000200 */
[----:B------:R-:W-:Y:S01]  /*3310*/  IMAD.IADD R0, R0, 0x1, -R5 ;  /* 0x0000000100007824 */ /* 0x000fe200078e0a05 */
[----:B------:R-:W-:Y:S01]  /*3320*/  SHF.R.S32.HI R5, RZ, 0x1f, R19 ;  /* 0x0000001fff057819 */ /* 0x000fe20000011413 */
[----:B------:R-:W-:Y:S01]  /*3330*/  CS2R R94, SRZ ;  /* 0x00000000005e7805 */ /* 0x000fe2000001ff00 */
[----:B------:R-:W1:Y:S01]  /*3340*/  LDSM.16.M88.4 R128, [R164+0x10000] ;  /* 0x01000000a480783b */ /* 0x000e620000000200 */
[----:B------:R-:W-:Y:S01]  /*3350*/  CS2R R92, SRZ ;  /* 0x00000000005c7805 */ /* 0x000fe2000001ff00 */
[----:B------:R-:W-:Y:S01]  /*3360*/  CS2R R98, SRZ ;  /* 0x0000000000627805 */ /* 0x000fe2000001ff00 */
        /* <DEDUP_REMOVED lines=36> */
[----:B---3--:R-:W-:-:S02]  /*35b0*/  IADD3 R232, P5, P4, R4, R2, R19 ;  /* 0x0000000204e87210 */ /* 0x008fc40007cbe013 */
[----:B------:R-:W-:Y:S02]  /*35c0*/  IADD3 R2, R203, 0x2000, RZ ;  /* 0x00002000cb027810 */ /* 0x000fe40007ffe0ff */
[----:B------:R-:W-:Y:S01]  /*35d0*/  R2P PR, R0, 0x6 ;  /* 0x0000000600007804 */ /* 0x000fe20000000000 */
[----:B------:R-:W-:Y:S01]  /*35e0*/  IMAD.WIDE.U32 R232, R232, -0x2daee0ad, RZ ;  /* 0xd2511f53e8e87825 */ /* 0x000fe200078e00ff */
[----:B------:R-:W-:Y:S02]  /*35f0*/  IADD3 R0, R202, 0x2000, RZ ;  /* 0x00002000ca007810 */ /* 0x000fe40007ffe0ff */
[----:B------:R-:W-:Y:S02]  /*3600*/  SEL R2, R2, R203, !P0 ;  /* 0x000000cb02027207 */ /* 0x000fe40004000000 */
[----:B------:R-:W-:Y:S02]  /*3610*/  SEL R0, R0, R202, !P0 ;  /* 0x000000ca00007207 */ /* 0x000fe40004000000 */
[----:B------:R-:W-:Y:S01]  /*3620*/  SHF.R.S32.HI R4, RZ, 0x1f, R4 ;  /* 0x0000001fff047819 */ /* 0x000fe20000011404 */
[----:B------:R-:W-:Y:S01]  /*3630*/  IMAD.SHL.U32 R187, R2, 0x2, RZ ;  /* 0x0000000202bb7824 */ /* 0x000fe200078e00ff */
[----:B------:R-:W-:Y:S01]  /*3640*/  SEL R201, R201, 0xffffffe0, !P1 ;  /* 0xffffffe0c9c97807 */ /* 0x000fe20004800000 */
[----:B------:R-:W-:Y:S01]  /*3650*/  IMAD.SHL.U32 R184, R0, 0x2, RZ ;  /* 0x0000000200b87824 */ /* 0x000fe200078e00ff */
[----:B------:R-:W-:Y:S01]  /*3660*/  MOV R0, c[0x0][0x22c] ;  /* 0x00008b0000007a02 */ /* 0x000fe20000000f00 */
[----:B------:R-:W-:Y:S01]  /*3670*/  IMAD.SHL.U32 R2, R8, 0x20, RZ ;  /* 0x0000002008027824 */ /* 0x000fe200078e00ff */
[----:B------:R-:W-:Y:S01]  /*3680*/  IADD3.X R249, R4, R3, R5, P5, P4 ;  /* 0x0000000304f97210 */ /* 0x000fe20002fe8405 */
[----:B------:R-:W-:Y:S01]  /*3690*/  IMAD.IADD R196, R194, 0x1, R201 ;  /* 0x00000001c2c47824 */ /* 0x000fe200078e02c9 */
[----:B------:R-:W-:Y:S01]  /*36a0*/  SEL R192, R192, 0xffffffc0, !P2 ;  /* 0xffffffc0c0c07807 */ /* 0x000fe20005000000 */
[----:B------:R-:W-:Y:S01]  /*36b0*/  IMAD R0, R0, c[0x0][0x1c0], RZ ;  /* 0x0000700000007a24 */ /* 0x000fe200078e02ff */
[----:B------:R3:W-:Y:S01]  /*36c0*/  STL [R1+0x10], R2 ;  /* 0x0000100201007387 */ /* 0x0007e20000100800 */
[----:B------:R-:W-:-:S02]  /*36d0*/  IMAD.IADD R195, R201, 0x1, R193 ;  /* 0x00000001c9c37824 */ /* 0x000fc400078e02c1 */
[C---:B------:R-:W-:Y:S01]  /*36e0*/  IMAD.SHL.U32 R250, R0.reuse, 0x10, RZ ;  /* 0x0000001000fa7824 */ /* 0x040fe200078e00ff */
[----:B------:R-:W-:Y:S01]  /*36f0*/  SHF.L.U32 R214, R0, 0x3, RZ ;  /* 0x0000000300d67819 */ /* 0x000fe200000006ff */
[----:B------:R-:W-:Y:S01]  /*3700*/  IMAD.IADD R199, R194, 0x1, R192 ;  /* 0x00000001c2c77824 */ /* 0x000fe200078e02c0 */
[C---:B--2---:R-:W-:Y:S01]  /*3710*/  IADD3 R3, R245.reuse, -0x4498517b, RZ ;  /* 0xbb67ae85f5037810 */ /* 0x044fe20007ffe0ff */
[----:B------:R-:W-:Y:S01]  /*3720*/  IMAD.IADD R198, R192, 0x1, R193 ;  /* 0x00000001c0c67824 */ /* 0x000fe200078e02c1 */
[----:B------:R-:W-:Y:S01]  /*3730*/  IADD3 R3, R244, -0x255992d5, RZ ;  /* 0xdaa66d2bf4037810 */ /* 0x000fe20007ffe0ff */
[----:B------:R-:W-:Y:S01]  /*3740*/  IMAD.IADD R200, R192, 0x1, R196 ;  /* 0x00000001c0c87824 */ /* 0x000fe200078e02c4 */
[----:B------:R-:W-:Y:S01]  /*3750*/  IADD3 R4, R244, -0x61c88647, RZ ;  /* 0x9e3779b9f4047810 */ /* 0x000fe20007ffe0ff */
[----:B------:R-:W-:Y:S01]  /*3760*/  IMAD.IADD R197, R192, 0x1, R195 ;  /* 0x00000001c0c57824 */ /* 0x000fe200078e02c3 */
[C---:B------:R-:W-:Y:S02]  /*3770*/  IADD3 R3, R245.reuse, -0x126145ec, RZ ;  /* 0xed9eba14f5037810 */ /* 0x040fe40007ffe0ff */
[----:B------:R-:W-:-:S02]  /*3780*/  IADD3 R4, R245, 0x76cf5d0a, RZ ;  /* 0x76cf5d0af5047810 */ /* 0x000fc40007ffe0ff */
[C---:B------:R-:W-:Y:S02]  /*3790*/  IADD3 R3, R244.reuse, -0x4ab325aa, RZ ;  /* 0xb54cda56f4037810 */ /* 0x040fe40007ffe0ff */
[----:B------:R-:W-:Y:S02]  /*37a0*/  IADD3 R4, R244, 0x78dde6e4, RZ ;  /* 0x78dde6e4f4047810 */ /* 0x000fe40007ffe0ff */
[C---:B------:R-:W-:Y:S02]  /*37b0*/  IADD3 R3, R250.reuse, 0x60, RZ ;  /* 0x00000060fa037810 */ /* 0x040fe40007ffe0ff */
[----:B------:R-:W-:Y:S02]  /*37c0*/  IADD3 R4, R245, -0x56f99767, RZ ;  /* 0xa9066899f5047810 */ /* 0x000fe40007ffe0ff */
[----:B------:R-:W-:Y:S01]  /*37d0*/  IADD3 R4, R250, 0x40, RZ ;  /* 0x00000040fa047810 */ /* 0x000fe20007ffe0ff */
[----:B------:R-:W-:Y:S01]  /*37e0*/  IMAD.IADD R251, R214, 0x1, R3 ;  /* 0x00000001d6fb7824 */ /* 0x000fe200078e0203 */
[----:B---3--:R-:W-:-:S02]  /*37f0*/  IADD3 R2, R244, 0x3c6ef372, RZ ;  /* 0x3c6ef372f4027810 */ /* 0x008fc40007ffe0ff */
[C---:B------:R-:W-:Y:S01]  /*3800*/  IADD3 R2, R245.reuse, 0x32370b8f, RZ ;  /* 0x32370b8ff5027810 */ /* 0x040fe20007ffe0ff */
[----:B------:R-:W-:Y:S01]  /*3810*/  IMAD.IADD R252, R214, 0x1, R4 ;  /* 0x00000001d6fc7824 */ /* 0x000fe200078e0204 */
[----:B------:R-:W-:Y:S02]  /*3820*/  IADD3 R2, R244, 0x1715609d, RZ ;  /* 0x1715609df4027810 */ /* 0x000fe40007ffe0ff */
[----:B------:R-:W-:Y:S01]  /*3830*/  IADD3 R2, R245, 0x646e171e, RZ ;  /* 0x646e171ef5027810 */ /* 0x000fe20007ffe0ff */
[----:B------:R-:W-:Y:S01]  /*3840*/  IMAD.IADD R3, R214, 0x1, R252 ;  /* 0x00000001d6037824 */ /* 0x000fe200078e02fc */
[----:B------:R-:W-:-:S03]  /*3850*/  IADD3 R2, R250, 0x20, RZ ;  /* 0x00000020fa027810 */ /* 0x000fc60007ffe0ff */
[C---:B------:R-:W-:Y:S02]  /*3860*/  IMAD.IADD R236, R214.reuse, 0x1, R3 ;  /* 0x00000001d6ec7824 */ /* 0x040fe400078e0203 */
[C---:B------:R-:W-:Y:S02]  /*3870*/  IMAD.IADD R2, R214.reuse, 0x1, R2 ;  /* 0x00000001d6027824 */ /* 0x040fe400078e0202 */
[C---:B------:R-:W-:Y:S02]  /*3880*/  IMAD.IADD R235, R214.reuse, 0x1, R236 ;  /* 0x00000001d6eb7824 */ /* 0x040fe400078e02ec */
[C---:B------:R-:W-:Y:S02]  /*3890*/  IMAD.IADD R4, R214.reuse, 0x1, R2 ;  /* 0x00000001d6047824 */ /* 0x040fe400078e0202 */
[C---:B------:R-:W-:Y:S02]  /*38a0*/  IMAD.IADD R2, R214.reuse, 0x1, R251 ;  /* 0x00000001d6027824 */ /* 0x040fe400078e02fb */
[----:B------:R-:W-:-:S02]  /*38b0*/  IMAD.IADD R238, R214, 0x1, R4 ;  /* 0x00000001d6ee7824 */ /* 0x000fc400078e0204 */
[C---:B------:R-:W-:Y:S01]  /*38c0*/  IMAD.IADD R240, R214.reuse, 0x1, R235 ;  /* 0x00000001d6f07824 */ /* 0x040fe200078e02eb */
[C---:B------:R-:W-:Y:S01]  /*38d0*/  IADD3 R234, R214.reuse, R2, RZ ;  /* 0x00000002d6ea7210 */ /* 0x040fe20007ffe0ff */
[----:B------:R-:W-:-:S04]  /*38e0*/  IMAD.IADD R237, R214, 0x1, R238 ;  /* 0x00000001d6ed7824 */ /* 0x000fc800078e02ee */
[C---:B------:R-:W-:Y:S02]  /*38f0*/  IMAD.IADD R231, R214.reuse, 0x1, R234 ;  /* 0x00000001d6e77824 */ /* 0x040fe400078e02ea */
[C---:B------:R-:W-:Y:S02]  /*3900*/  IMAD.IADD R241, R214.reuse, 0x1, R237 ;  /* 0x00000001d6f17824 */ /* 0x040fe400078e02ed */
[----:B-1--4-:R-:W-:Y:S02]  /*3910*/  IMAD.IADD R239, R214, 0x1, R231 ;  /* 0x00000001d6ef7824 */ /* 0x012fe400078e02e7 */
.L_x_377:
[----:B------:R-:W0:Y:S01]  /*3920*/  LDGDEPBAR ;  /* 0x00000000000079af */ /* 0x000e220000000000 */
[----:B------:R-:W-:Y:S01]  /*3930*/  IMAD.IADD R0, R187, 0x1, R201 ;  /* 0x00000001bb007824 */ /* 0x000fe200078e02c9 */
[----:B-----5:R-:W-:Y:S01]  /*3940*/  FSETP.NEU.FTZ.AND P0, PT, R221, -INF , PT ;  /* 0xff800000dd00780b */ /* 0x020fe20003f1d000 */
[--C-:B------:R-:W-:Y:S02]  /*3950*/  IMAD.IADD R2, R187, 0x1, R192.reuse ;  /* 0x00000001bb027824 */ /* 0x100fe400078e02c0 */
[----:B------:R-:W-:Y:S03]  /*3960*/  IMAD.IADD R3, R0, 0x1, R192 ;  /* 0x0000000100037824 */ /* 0x000fe600078e02c0 */
[----:B------:R-:W2:Y:S04]  /*3970*/  LDL R169, [R1+0x10] ;  /* 0x0000100001a97983 */ /* 0x000ea80000100800 */
[----:B------:R-:W3:Y:S01]  /*3980*/  LDL R168, [R1+0x8] ;  /* 0x0000080001a87983 */ /* 0x000ee20000100800 */
[----:B------:R-:W-:Y:S04]  /*3990*/  DEPBAR.LE SB0, 0x0 ;  /* 0x000080000000791a */ /* 0x000fe80000000000 */
[----:B------:R-:W-:Y:S08]  /*39a0*/  BAR.SYNC.DEFER_BLOCKING 0x0 ;  /* 0x0000000000007b1d */ /* 0x000ff00000010000 */
[----:B------:R-:W-:Y:S08]  /*39b0*/  LDSM.16.M88.4 R16, [R187] ;  /* 0x00000000bb10783b */ /* 0x000ff00000000200 */
[----:B------:R-:W1:Y:S08]  /*39c0*/  LDSM.16.M88.4 R8, [R190+0xc000] ;  /* 0x00c00000be08783b */ /* 0x000e700000000200 */
[----:B------:R-:W4:Y:S08]  /*39d0*/  LDSM.16.M88.4 R52, [R190+0xc800] ;  /* 0x00c80000be34783b */ /* 0x000f300000000200 */
[----:B------:R-:W-:Y:S08]  /*39e0*/  LDSM.16.M88.4 R56, [R0] ;  /* 0x000000000038783b */ /* 0x000ff00000000200 */
[----:B------:R-:W4:Y:S08]  /*39f0*/  LDSM.16.M88.4 R60, [R189+0xc000] ;  /* 0x00c00000bd3c783b */ /* 0x000f300000000200 */
[----:B------:R-:W-:Y:S01]  /*3a00*/  LDSM.16.M88.4 R64, [R2] ;  /* 0x000000000240783b */ /* 0x000fe20000000200 */
[C---:B-1----:R-:W-:Y:S07]  /*3a10*/  HMMA.16816.F32.BF16 R4, R16.reuse, R8, RZ ;  /* 0x000000081004723c */ /* 0x042fee00000418ff */
[----:B------:R-:W-:Y:S01]  /*3a20*/  LDSM.16.M88.4 R100, [R188+0xe000] ;  /* 0x00e00000bc64783b */ /* 0x000fe20000000200 */
[C---:B------:R-:W-:Y:S08]  /*3a30*/  HMMA.16816.F32.BF16 R8, R16.reuse, R10, RZ ;  /* 0x0000000a1008723c */ /* 0x040ff000000418ff */
[C---:B----4-:R-:W-:Y:S08]  /*3a40*/  HMMA.16816.F32.BF16 R12, R16.reuse, R52, RZ ;  /* 0x00000034100c723c */ /* 0x050ff000000418ff */
[----:B------:R-:W-:Y:S01]  /*3a50*/  HMMA.16816.F32.BF16 R16, R16, R54, RZ ;  /* 0x000000361010723c */ /* 0x000fe200000418ff */
[----:B------:R-:W1:Y:S07]  /*3a60*/  LDSM.16.M88.4 R52, [R189+0xc800] ;  /* 0x00c80000bd34783b */ /* 0x000e6e0000000200 */
[C---:B------:R-:W-:Y:S08]  /*3a70*/  HMMA.16816.F32.BF16 R4, R56.reuse, R60, R4 ;  /* 0x0000003c3804723c */ /* 0x040ff00000041804 */
[C---:B------:R-:W-:Y:S01]  /*3a80*/  HMMA.16816.F32.BF16 R8, R56.reuse, R62, R8 ;  /* 0x0000003e3808723c */ /* 0x040fe20000041808 */
[----:B------:R-:W4:Y:S07]  /*3a90*/  LDSM.16.M88.4 R60, [R188+0xc000] ;  /* 0x00c00000bc3c783b */ /* 0x000f2e0000000200 */
[C---:B-1----:R-:W-:Y:S08]  /*3aa0*/  HMMA.16816.F32.BF16 R12, R56.reuse, R52, R12 ;  /* 0x00000034380c723c */ /* 0x042ff0000004180c */
[----:B------:R-:W-:Y:S01]  /*3ab0*/  HMMA.16816.F32.BF16 R16, R56, R54, R16 ;  /* 0x000000363810723c */ /* 0x000fe20000041810 */
[----:B------:R-:W1:Y:S07]  /*3ac0*/  LDSM.16.M88.4 R52, [R188+0xc800] ;  /* 0x00c80000bc34783b */ /* 0x000e6e0000000200 */
[C---:B----4-:R-:W-:Y:S01]  /*3ad0*/  HMMA.16816.F32.BF16 R4, R64.reuse, R60, R4 ;  /* 0x0000003c4004723c */ /* 0x050fe20000041804 */
[----:B------:R-:W-:Y:S07]  /*3ae0*/  LDSM.16.M88.4 R56, [R3] ;  /* 0x000000000338783b */ /* 0x000fee0000000200 */
[C---:B------:R-:W-:Y:S01]  /*3af0*/  HMMA.16816.F32.BF16 R8, R64.reuse, R62, R8 ;  /* 0x0000003e4008723c */ /* 0x040fe20000041808 */
[----:B------:R-:W4:Y:S07]  /*3b00*/  LDSM.16.M88.4 R60, [R191+0xc000] ;  /* 0x00c00000bf3c783b */ /* 0x000f2e0000000200 */
[C---:B-1----:R-:W-:Y:S08]  /*3b10*/  HMMA.16816.F32.BF16 R12, R64.reuse, R52, R12 ;  /* 0x00000034400c723c */ /* 0x042ff0000004180c */
[----:B------:R-:W-:Y:S01]  /*3b20*/  HMMA.16816.F32.BF16 R16, R64, R54, R16 ;  /* 0x000000364010723c */ /* 0x000fe20000041810 */
[----:B------:R-:W1:Y:S07]  /*3b30*/  LDSM.16.M88.4 R52, [R191+0xc800] ;  /* 0x00c80000bf34783b */ /* 0x000e6e0000000200 */
[C---:B----4-:R-:W-:Y:S01]  /*3b40*/  HMMA.16816.F32.BF16 R4, R56.reuse, R60, R4 ;  /* 0x0000003c3804723c */ /* 0x050fe20000041804 */
[----:B------:R-:W-:Y:S07]  /*3b50*/  LDSM.16.M88.4 R64, [R187+0x2000] ;  /* 0x00200000bb40783b */ /* 0x000fee0000000200 */
[C---:B------:R-:W-:Y:S01]  /*3b60*/  HMMA.16816.F32.BF16 R8, R56.reuse, R62, R8 ;  /* 0x0000003e3808723c */ /* 0x040fe20000041808 */
[----:B------:R-:W4:Y:S07]  /*3b70*/  LDSM.16.M88.4 R60, [R190+0xe000] ;  /* 0x00e00000be3c783b */ /* 0x000f2e0000000200 */
[C---:B-1----:R-:W-:Y:S08]  /*3b80*/  HMMA.16816.F32.BF16 R12, R56.reuse, R52, R12 ;  /* 0x00000034380c723c */ /* 0x042ff0000004180c */
[----:B------:R-:W-:Y:S01]  /*3b90*/  HMMA.16816.F32.BF16 R16, R56, R54, R16 ;  /* 0x000000363810723c */ /* 0x000fe20000041810 */
[----:B------:R-:W1:Y:S07]  /*3ba0*/  LDSM.16.M88.4 R52, [R190+0xe800] ;  /* 0x00e80000be34783b */ /* 0x000e6e0000000200 */
[C---:B----4-:R-:W-:Y:S01]  /*3bb0*/  HMMA.16816.F32.BF16 R4, R64.reuse, R60, R4 ;  /* 0x0000003c4004723c */ /* 0x050fe20000041804 */
[----:B------:R4:W-:Y:S07]  /*3bc0*/  LDSM.16.M88.4 R56, [R0+0x2000] ;  /* 0x002000000038783b */ /* 0x0009ee0000000200 */
[C---:B------:R-:W-:Y:S01]  /*3bd0*/  HMMA.16816.F32.BF16 R8, R64.reuse, R62, R8 ;  /* 0x0000003e4008723c */ /* 0x040fe20000041808 */
[----:B------:R-:W2:Y:S03]  /*3be0*/  LDSM.16.M88.4 R60, [R189+0xe000] ;  /* 0x00e00000bd3c783b */ /* 0x000ea60000000200 */
[----:B----4-:R-:W-:Y:S05]  /*3bf0*/  IMAD.SHL.U32 R0, R230, 0x40, RZ ;  /* 0x00000040e6007824 */ /* 0x010fea00078e00ff */
[----:B------:R-:W-:Y:S01]  /*3c00*/  IADD3 R0, R0, 0x40, RZ ;  /* 0x0000004000007810 */ /* 0x000fe20007ffe0ff */
[C---:B-1----:R-:W-:Y:S08]  /*3c10*/  HMMA.16816.F32.BF16 R12, R64.reuse, R52, R12 ;  /* 0x00000034400c723c */ /* 0x042ff0000004180c */
[----:B------:R-:W-:Y:S01]  /*3c20*/  HMMA.16816.F32.BF16 R16, R64, R54, R16 ;  /* 0x000000364010723c */ /* 0x000fe20000041810 */
[----:B------:R-:W1:Y:S07]  /*3c30*/  LDSM.16.M88.4 R52, [R189+0xe800] ;  /* 0x00e80000bd34783b */ /* 0x000e6e0000000200 */
[C---:B--2---:R-:W-:Y:S01]  /*3c40*/  HMMA.16816.F32.BF16 R4, R56.reuse, R60, R4 ;  /* 0x0000003c3804723c */ /* 0x044fe20000041804 */
[----:B------:R2:W4:Y:S07]  /*3c50*/  LDSM.16.M88.4 R64, [R2+0x2000] ;  /* 0x002000000240783b */ /* 0x00052e0000000200 */
[C---:B------:R-:W-:Y:S01]  /*3c60*/  HMMA.16816.F32.BF16 R8, R56.reuse, R62, R8 ;  /* 0x0000003e3808723c */ /* 0x040fe20000041808 */
[----:B------:R-:W-:Y:S03]  /*3c70*/  LDSM.16.M88.4 R60, [R191+0xe000] ;  /* 0x00e00000bf3c783b */ /* 0x000fe60000000200 */
[----:B--2---:R-:W-:Y:S05]  /*3c80*/  IMAD.SHL.U32 R2, R208, 0x40, RZ ;  /* 0x00000040d0027824 */ /* 0x004fea00078e00ff */
[----:B------:R-:W-:Y:S01]  /*3c90*/  ISETP.GE.AND P6, PT, R2, R248, PT ;  /* 0x000000f80200720c */ /* 0x000fe20003fc6270 */
[C---:B-1----:R-:W-:Y:S03]  /*3ca0*/  HMMA.16816.F32.BF16 R12, R56.reuse, R52, R12 ;  /* 0x00000034380c723c */ /* 0x042fe6000004180c */
[-C--:B------:R-:W-:Y:S05]  /*3cb0*/  ISETP.LT.AND P6, PT, R0, R215.reuse, P6 ;  /* 0x000000d70000720c */ /* 0x080fea00037c1270 */
[----:B------:R-:W-:Y:S01]  /*3cc0*/  HMMA.16816.F32.BF16 R16, R56, R54, R16 ;  /* 0x000000363810723c */ /* 0x000fe20000041810 */
[----:B------:R-:W1:Y:S07]  /*3cd0*/  LDSM.16.M88.4 R52, [R188+0xe800] ;  /* 0x00e80000bc34783b */ /* 0x000e6e0000000200 */
[----:B------:R-:W-:Y:S01]  /*3ce0*/  @!P6 IADD3 R0, -R247, 0x1, R223 ;  /* 0x00000001f700e810 */ /* 0x000fe20007ffe1df */
[----:B------:R2:W3:Y:S01]  /*3cf0*/  LDSM.16.M88.4 R56, [R3+0x2000] ;  /* 0x002000000338783b */ /* 0x0004e20000000200 */
[C---:B----4-:R-:W-:Y:S05]  /*3d00*/  HMMA.16816.F32.BF16 R4, R64.reuse, R100, R4 ;  /* 0x000000644004723c */ /* 0x050fea0000041804 */
[----:B------:R-:W-:Y:S02]  /*3d10*/  @!P6 IADD3 R2, R2, R0, R215 ;  /* 0x000000000202e210 */ /* 0x000fe40007ffe0d7 */
[----:B------:R-:W-:Y:S01]  /*3d20*/  IADD3 R100, R244, 0x3c6ef372, RZ ;  /* 0x3c6ef372f4647810 */ /* 0x000fe20007ffe0ff */
[C---:B------:R-:W-:Y:S01]  /*3d30*/  HMMA.16816.F32.BF16 R8, R64.reuse, R102, R8 ;  /* 0x000000664008723c */ /* 0x040fe20000041808 */
[----:B--2---:R-:W2:Y:S07]  /*3d40*/  @!P6 S2R R3, SR_TID.X ;  /* 0x000000000003e919 */ /* 0x004eae0000002100 */
[C---:B-1----:R-:W-:Y:S08]  /*3d50*/  HMMA.16816.F32.BF16 R12, R64.reuse, R52, R12 ;  /* 0x00000034400c723c */ /* 0x042ff0000004180c */
[----:B------:R-:W-:Y:S01]  /*3d60*/  HMMA.16816.F32.BF16 R16, R64, R54, R16 ;  /* 0x000000364010723c */ /* 0x000fe20000041810 */
[----:B------:R-:W1:Y:S03]  /*3d70*/  LDSM.16.M88.4 R52, [R191+0xe800] ;  /* 0x00e80000bf34783b */ /* 0x000e660000000200 */
[----:B--2---:R-:W-:Y:S04]  /*3d80*/  @!P6 IMAD.SHL.U32 R3, R3, 0x2, RZ ;  /* 0x000000020303e824 */ /* 0x004fe800078e00ff */
[C---:B---3--:R-:W-:Y:S05]  /*3d90*/  HMMA.16816.F32.BF16 R4, R56.reuse, R60, R4 ;  /* 0x0000003c3804723c */ /* 0x048fea0000041804 */
[----:B------:R-:W-:Y:S01]  /*3da0*/  @!P6 LOP3.LUT R0, R169, 0x6, R3, 0xf8, !PT ;  /* 0x00000006a900e812 */ /* 0x000fe200078ef803 */
[----:B------:R-:W-:Y:S01]  /*3db0*/  IMAD R66, R208, 0x4, R168 ;  /* 0x00000004d0427824 */ /* 0x000fe200078e02a8 */
[CC--:B------:R-:W-:Y:S01]  /*3dc0*/  @!P6 IMNMX R60, R2.reuse, R215.reuse, PT ;  /* 0x000000d7023ce217 */ /* 0x0c0fe20003800200 */
[----:B------:R-:W-:Y:S01]  /*3dd0*/  FMUL.FTZ R61, R221, 1.4426950216293334961 ;  /* 0x3fb8aa3bdd3d7820 */ /* 0x000fe20000410000 */
[----:B------:R-:W-:Y:S01]  /*3de0*/  @!P6 IADD3 R2, R2, 0x8, RZ ;  /* 0x000000080202e810 */ /* 0x000fe20007ffe0ff */
[----:B------:R-:W2:Y:S01]  /*3df0*/  S2R R168, SR_TID.X ;  /* 0x0000000000a87919 */ /* 0x000ea20000002100 */
[C---:B------:R-:W-:Y:S03]  /*3e00*/  HMMA.16816.F32.BF16 R8, R56.reuse, R62, R8 ;  /* 0x0000003e3808723c */ /* 0x040fe60000041808 */
[----:B------:R-:W-:Y:S01]  /*3e10*/  FSEL R61, R61, RZ, P0 ;  /* 0x000000ff3d3d7208 */ /* 0x000fe20000000000 */
[----:B------:R-:W-:Y:S01]  /*3e20*/  @!P6 IMAD R0, R230, 0x40, R0 ;  /* 0x00000040e600e824 */ /* 0x000fe200078e0200 */
[----:B------:R-:W-:Y:S01]  /*3e30*/  @!P6 IMNMX R2, R2, R215, PT ;  /* 0x000000d70202e217 */ /* 0x000fe20003800200 */
[----:B------:R-:W-:Y:S01]  /*3e40*/  IMAD.WIDE.U32 R66, R66, -0x326172a9, RZ ;  /* 0xcd9e8d5742427825 */ /* 0x000fe200078e00ff */
[----:B------:R-:W-:Y:S01]  /*3e50*/  FSETP.NEU.FTZ.AND P0, PT, R222, -INF , PT ;  /* 0xff800000de00780b */ /* 0x000fe20003f1d000 */
[----:B------:R-:W3:Y:S01]  /*3e60*/  S2R R169, SR_TID.X ;  /* 0x0000000000a97919 */ /* 0x000ee20000002100 */
[CC--:B------:R-:W-:Y:S03]  /*3e70*/  @!P6 ISETP.GE.AND P1, PT, R0.reuse, R60.reuse, PT ;  /* 0x0000003c0000e20c */ /* 0x0c0fe60003f26270 */
[----:B------:R-:W-:Y:S02]  /*3e80*/  @!P6 IADD3 R62, R0, 0x1, RZ ;  /* 0x00000001003ee810 */ /* 0x000fe40007ffe0ff */
[----:B------:R-:W-:Y:S02]  /*3e90*/  @!P6 FSEL R4, R4, -INF , !P1 ;  /* 0xff8000000404e808 */ /* 0x000fe40004800000 */
[----:B------:R-:W-:Y:S02]  /*3ea0*/  @!P6 ISETP.GE.AND P1, PT, R62, R60, PT ;  /* 0x0000003c3e00e20c */ /* 0x000fe40003f26270 */
[----:B------:R-:W-:Y:S01]  /*3eb0*/  LOP3.LUT R64, R67, R249, R244, 0x96, !PT ;  /* 0x000000f943407212 */ /* 0x000fe200078e96f4 */
[--C-:B------:R-:W-:Y:S01]  /*3ec0*/  FFMA.FTZ R4, R4, c[0x0][0x23c], -R61.reuse ;  /* 0x00008f0004047a23 */ /* 0x100fe2000001083d */
[----:B------:R-:W-:Y:S02]  /*3ed0*/  @!P6 FSEL R5, R5, -INF , !P1 ;  /* 0xff8000000505e808 */ /* 0x000fe40004800000 */
[-C--:B------:R-:W-:Y:S01]  /*3ee0*/  @!P6 ISETP.GE.AND P1, PT, R0, R2.reuse, PT ;  /* 0x000000020000e20c */ /* 0x080fe20003f26270 */
[----:B------:R4:W-:Y:S01]  /*3ef0*/  MUFU.EX2 R103, R4 ;  /* 0x0000000400677308 */ /* 0x0009e20000000800 */
[----:B--2---:R-:W-:Y:S01]  /*3f00*/  SHF.R.S32.HI R168, RZ, 0x1f, R168 ;  /* 0x0000001fffa87819 */ /* 0x004fe200000114a8 */
[----:B------:R-:W-:Y:S01]  /*3f10*/  FFMA.FTZ R5, R5, c[0x0][0x23c], -R61 ;  /* 0x00008f0005057a23 */ /* 0x000fe2000001083d */
[----:B------:R-:W-:Y:S01]  /*3f20*/  @!P6 FSEL R6, R6, -INF , !P1 ;  /* 0xff8000000606e808 */ /* 0x000fe20004800000 */
[C---:B-1----:R-:W-:Y:S03]  /*3f30*/  HMMA.16816.F32.BF16 R12, R56.reuse, R52, R12 ;  /* 0x00000034380c723c */ /* 0x042fe6000004180c */
[----:B------:R-:W-:Y:S01]  /*3f40*/  IMAD.WIDE.U32 R64, R64, -0x2daee0ad, RZ ;  /* 0xd2511f5340407825 */ /* 0x000fe200078e00ff */
[----:B---3--:R-:W-:Y:S02]  /*3f50*/  LEA.HI R168, R168, R169, RZ, 0x7 ;  /* 0x000000a9a8a87211 */ /* 0x008fe400078f38ff */
[----:B------:R1:W-:Y:S01]  /*3f60*/  MUFU.EX2 R102, R5 ;  /* 0x0000000500667308 */ /* 0x0003e20000000800 */
[C---:B------:R-:W-:Y:S01]  /*3f70*/  IADD3 R169, R245.reuse, -0x126145ec, RZ ;  /* 0xed9eba14f5a97810 */ /* 0x040fe20007ffe0ff */
[----:B------:R-:W-:Y:S04]  /*3f80*/  HMMA.16816.F32.BF16 R16, R56, R54, R16 ;  /* 0x000000363810723c */ /* 0x000fe80000041810 */
[----:B------:R-:W-:Y:S05]  /*3f90*/  SHF.R.S32.HI R168, RZ, 0x7, R168 ;  /* 0x00000007ffa87819 */ /* 0x000fea00000114a8 */
[----:B------:R-:W-:Y:S03]  /*3fa0*/  IMAD R3, R230, 0x2, R168 ;  /* 0x00000002e6037824 */ /* 0x000fe600078e02a8 */
[----:B------:R-:W-:Y:S01]  /*3fb0*/  IADD3 R168, R245, -0x4498517b, RZ ;  /* 0xbb67ae85f5a87810 */ /* 0x000fe20007ffe0ff */
[----:B----4-:R-:W-:Y:S01]  /*3fc0*/  FMUL.FTZ R4, R222, 1.4426950216293334961 ;  /* 0x3fb8aa3bde047820 */ /* 0x010fe20000410000 */
[----:B------:R-:W-:Y:S04]  /*3fd0*/  LOP3.LUT R63, R233, R245, R3, 0x96, !PT ;  /* 0x000000f5e93f7212 */ /* 0x000fe800078e9603 */
[----:B------:R-:W-:Y:S02]  /*3fe0*/  FSEL R3, R4, RZ, P0 ;  /* 0x000000ff04037208 */ /* 0x000fe40000000000 */
[----:B------:R-:W-:Y:S02]  /*3ff0*/  @!P6 ISETP.GE.AND P0, PT, R62, R2, PT ;  /* 0x000000023e00e20c */ /* 0x000fe40003f06270 */
[----:B------:R-:W-:Y:S01]  /*4000*/  LOP3.LUT R62, R65, R232, R168, 0x96, !PT ;  /* 0x000000e8413e7212 */ /* 0x000fe200078e96a8 */
[--C-:B------:R-:W-:Y:S01]  /*4010*/  FFMA.FTZ R6, R6, c[0x0][0x23c], -R3.reuse ;  /* 0x00008f0006067a23 */ /* 0x100fe20000010803 */
[----:B------:R-:W-:Y:S01]  /*4020*/  IADD3 R168, R244, -0x61c88647, RZ ;  /* 0x9e3779b9f4a87810 */ /* 0x000fe20007ffe0ff */
[----:B-1----:R-:W-:Y:S01]  /*4030*/  IMAD.WIDE.U32 R4, R63, -0x326172a9, RZ ;  /* 0xcd9e8d573f047825 */ /* 0x002fe200078e00ff */
[----:B------:R-:W-:Y:S01]  /*4040*/  @!P6 FSEL R7, R7, -INF , !P0 ;  /* 0xff8000000707e808 */ /* 0x000fe20004000000 */
[----:B------:R1:W2:Y:S02]  /*4050*/  MUFU.EX2 R101, R6 ;  /* 0x0000000600657308 */ /* 0x0002a40000000800 */
[----:B------:R-:W-:Y:S01]  /*4060*/  IMAD.WIDE.U32 R62, R62, -0x326172a9, RZ ;  /* 0xcd9e8d573e3e7825 */ /* 0x000fe200078e00ff */
[----:B------:R-:W-:Y:S02]  /*4070*/  LOP3.LUT R66, R5, R66, R168, 0x96, !PT ;  /* 0x0000004205427212 */ /* 0x000fe400078e96a8 */
[----:B------:R-:W-:Y:S01]  /*4080*/  @!P6 IADD3 R5, R0, 0x8, RZ ;  /* 0x000000080005e810 */ /* 0x000fe20007ffe0ff */
[----:B------:R-:W-:Y:S01]  /*4090*/  FFMA.FTZ R7, R7, c[0x0][0x23c], -R3 ;  /* 0x00008f0007077a23 */ /* 0x000fe20000010803 */
[----:B------:R-:W-:Y:S02]  /*40a0*/  LOP3.LUT R52, R63, R4, R100, 0x96, !PT ;  /* 0x000000043f347212 */ /* 0x000fe400078e9664 */
[C---:B------:R-:W-:Y:S01]  /*40b0*/  @!P6 ISETP.GE.AND P1, PT, R5.reuse, R60, PT ;  /* 0x0000003c0500e20c */ /* 0x040fe20003f26270 */
[----:B------:R3:W4:Y:S01]  /*40c0*/  MUFU.EX2 R100, R7 ;  /* 0x0000000700647308 */ /* 0x0007220000000800 */
[----:B------:R-:W-:Y:S01]  /*40d0*/  @!P6 ISETP.GE.AND P0, PT, R5, R2, PT ;  /* 0x000000020500e20c */ /* 0x000fe20003f06270 */
[----:B------:R-:W-:Y:S01]  /*40e0*/  IMAD.WIDE.U32 R4, R66, -0x2daee0ad, RZ ;  /* 0xd2511f5342047825 */ /* 0x000fe200078e00ff */
[----:B------:R-:W-:Y:S02]  /*40f0*/  @!P6 FSEL R8, R8, -INF , !P1 ;  /* 0xff8000000808e808 */ /* 0x000fe40004800000 */
[----:B------:R-:W-:Y:S01]  /*4100*/  @!P6 FSEL R10, R10, -INF , !P0 ;  /* 0xff8000000a0ae808 */ /* 0x000fe20004000000 */
[----:B------:R-:W-:Y:S01]  /*4110*/  IMAD.WIDE.U32 R52, R52, -0x2daee0ad, RZ ;  /* 0xd2511f5334347825 */ /* 0x000fe200078e00ff */
[----:B------:R-:W-:Y:S03]  /*4120*/  IADD3 R168, R245, 0x76cf5d0a, RZ ;  /* 0x76cf5d0af5a87810 */ /* 0x000fe60007ffe0ff */
[----:B------:R-:W-:Y:S02]  /*4130*/  FFMA.FTZ R8, R8, c[0x0][0x23c], -R61 ;  /* 0x00008f0008087a23 */ /* 0x000fe4000001083d */
[----:B------:R-:W-:Y:S01]  /*4140*/  FFMA.FTZ R10, R10, c[0x0][0x23c], -R3 ;  /* 0x00008f000a0a7a23 */ /* 0x000fe20000010803 */
[----:B-1----:R-:W-:Y:S01]  /*4150*/  @!P6 IADD3 R6, R0, 0x9, RZ ;  /* 0x000000090006e810 */ /* 0x002fe20007ffe0ff */
[----:B------:R1:W1:Y:S03]  /*4160*/  MUFU.EX2 R67, R8 ;  /* 0x0000000800437308 */ /* 0x0002660000000800 */
[C---:B------:R-:W-:Y:S02]  /*4170*/  @!P6 ISETP.GE.AND P2, PT, R6.reuse, R60, PT ;  /* 0x0000003c0600e20c */ /* 0x040fe40003f46270 */
[----:B------:R-:W-:Y:S02]  /*4180*/  @!P6 ISETP.GE.AND P1, PT, R6, R2, PT ;  /* 0x000000020600e20c */ /* 0x000fe40003f26270 */
[----:B------:R-:W-:Y:S02]  /*4190*/  @!P6 FSEL R9, R9, -INF , !P2 ;  /* 0xff8000000909e808 */ /* 0x000fe40005000000 */
[----:B---3--:R-:W-:Y:S01]  /*41a0*/  LOP3.LUT R7, R5, R64, R168, 0x96, !PT ;  /* 0x0000004005077212 */ /* 0x008fe200078e96a8 */
[----:B------:R-:W-:Y:S01]  /*41b0*/  MUFU.EX2 R65, R10 ;  /* 0x0000000a00417308 */ /* 0x000fe20000000800 */
[----:B------:R-:W-:Y:S01]  /*41c0*/  IADD3 R168, R245, 0x32370b8f, RZ ;  /* 0x32370b8ff5a87810 */ /* 0x000fe20007ffe0ff */
[----:B------:R-:W-:Y:S01]  /*41d0*/  FFMA.FTZ R9, R9, c[0x0][0x23c], -R61 ;  /* 0x00008f0009097a23 */ /* 0x000fe2000001083d */
[----:B------:R-:W-:Y:S01]  /*41e0*/  @!P6 IADD3 R5, R0, 0x10, RZ ;  /* 0x000000100005e810 */ /* 0x000fe20007ffe0ff */
[----:B------:R-:W-:Y:S01]  /*41f0*/  IMAD.WIDE.U32 R6, R7, -0x326172a9, RZ ;  /* 0xcd9e8d5707067825 */ /* 0x000fe200078e00ff */
[----:B------:R-:W-:Y:S02]  /*4200*/  LOP3.LUT R53, R53, R4, R168, 0x96, !PT ;  /* 0x0000000435357212 */ /* 0x000fe400078e96a8 */
[----:B------:R-:W-:Y:S02]  /*4210*/  IADD3 R168, R244, -0x255992d5, RZ ;  /* 0xdaa66d2bf4a87810 */ /* 0x000fe40007ffe0ff */
[C---:B------:R-:W-:Y:S01]  /*4220*/  @!P6 ISETP.GE.AND P2, PT, R5.reuse, R60, PT ;  /* 0x0000003c0500e20c */ /* 0x040fe20003f46270 */
[----:B------:R3:W2:Y:S01]  /*4230*/  MUFU.EX2 R66, R9 ;  /* 0x0000000900427308 */ /* 0x0006a20000000800 */
[----:B------:R-:W-:Y:S02]  /*4240*/  @!P6 IADD3 R4, R0, 0x11, RZ ;  /* 0x000000110004e810 */ /* 0x000fe40007ffe0ff */
[----:B------:R-:W-:Y:S02]  /*4250*/  @!P6 ISETP.GE.AND P3, PT, R5, R2, PT ;  /* 0x000000020500e20c */ /* 0x000fe40003f66270 */
[----:B-1----:R-:W-:Y:S02]  /*4260*/  LOP3.LUT R8, R7, R62, R168, 0x96, !PT ;  /* 0x0000003e07087212 */ /* 0x002fe400078e96a8 */
[C---:B------:R-:W-:Y:S02]  /*4270*/  @!P6 ISETP.GE.AND P4, PT, R4.reuse, R60, PT ;  /* 0x0000003c0400e20c */ /* 0x040fe40003f86270 */
[----:B------:R-:W-:Y:S01]  /*4280*/  @!P6 ISETP.GE.AND P0, PT, R4, R2, PT ;  /* 0x000000020400e20c */ /* 0x000fe20003f06270 */
[----:B------:R-:W-:Y:S01]  /*4290*/  IMAD.WIDE.U32 R4, R53, -0x326172a9, RZ ;  /* 0xcd9e8d5735047825 */ /* 0x000fe200078e00ff */
[----:B------:R-:W-:Y:S02]  /*42a0*/  @!P6 FSEL R11, R11, -INF , !P1 ;  /* 0xff8000000b0be808 */ /* 0x000fe40004800000 */
[----:B------:R-:W-:Y:S02]  /*42b0*/  @!P6 FSEL R12, R12, -INF , !P2 ;  /* 0xff8000000c0ce808 */ /* 0x000fe40005000000 */
[----:B------:R-:W-:Y:S01]  /*42c0*/  IADD3 R168, R244, 0x78dde6e4, RZ ;  /* 0x78dde6e4f4a87810 */ /* 0x000fe20007ffe0ff */
[----:B------:R-:W-:Y:S01]  /*42d0*/  FFMA.FTZ R64, R11, c[0x0][0x23c], -R3 ;  /* 0x00008f000b407a23 */ /* 0x000fe20000010803 */
[----:B------:R-:W-:Y:S01]  /*42e0*/  @!P6 FSEL R13, R13, -INF , !P4 ;  /* 0xff8000000d0de808 */ /* 0x000fe20006000000 */
[--C-:B------:R-:W-:Y:S01]  /*42f0*/  FFMA.FTZ R12, R12, c[0x0][0x23c], -R61.reuse ;  /* 0x00008f000c0c7a23 */ /* 0x100fe2000001083d */
[----:B------:R-:W-:Y:S02]  /*4300*/  LOP3.LUT R5, R5, R6, R168, 0x96, !PT ;  /* 0x0000000605057212 */ /* 0x000fe400078e96a8 */
[----:B------:R-:W-:Y:S01]  /*4310*/  IADD3 R168, R244, 0x1715609d, RZ ;  /* 0x1715609df4a87810 */ /* 0x000fe20007ffe0ff */
[----:B------:R1:W1:Y:S01]  /*4320*/  MUFU.EX2 R63, R12 ;  /* 0x0000000c003f7308 */ /* 0x0002620000000800 */
[----:B------:R-:W-:Y:S01]  /*4330*/  @!P6 IADD3 R6, R0, 0x18, RZ ;  /* 0x000000180006e810 */ /* 0x000fe20007ffe0ff */
[----:B---3--:R-:W-:Y:S01]  /*4340*/  IMAD.WIDE.U32 R8, R8, -0x2daee0ad, RZ ;  /* 0xd2511f5308087825 */ /* 0x008fe200078e00ff */
[----:B------:R-:W-:Y:S02]  /*4350*/  @!P6 IADD3 R0, R0, 0x19, RZ ;  /* 0x000000190000e810 */ /* 0x000fe40007ffe0ff */
[C---:B------:R-:W-:Y:S01]  /*4360*/  @!P6 ISETP.GE.AND P1, PT, R6.reuse, R60, PT ;  /* 0x0000003c0600e20c */ /* 0x040fe20003f26270 */
[----:B------:R-:W-:Y:S01]  /*4370*/  FFMA.FTZ R13, R13, c[0x0][0x23c], -R61 ;  /* 0x00008f000d0d7a23 */ /* 0x000fe2000001083d */
[----:B------:R-:W-:Y:S02]  /*4380*/  LOP3.LUT R10, R9, R52, R169, 0x96, !PT ;  /* 0x00000034090a7212 */ /* 0x000fe400078e96a9 */
[-C--:B------:R-:W-:Y:S01]  /*4390*/  @!P6 ISETP.GE.AND P5, PT, R6, R2.reuse, PT ;  /* 0x000000020600e20c */ /* 0x080fe20003fa6270 */
[----:B------:R3:W-:Y:S01]  /*43a0*/  MUFU.EX2 R62, R13 ;  /* 0x0000000d003e7308 */ /* 0x0007e20000000800 */
[----:B------:R-:W-:Y:S01]  /*43b0*/  @!P6 ISETP.GE.AND P4, PT, R0, R2, PT ;  /* 0x000000020000e20c */ /* 0x000fe20003f86270 */
[----:B------:R-:W-:Y:S01]  /*43c0*/  IMAD.WIDE.U32 R10, R10, -0x326172a9, RZ ;  /* 0xcd9e8d570a0a7825 */ /* 0x000fe200078e00ff */
[----:B------:R-:W-:Y:S02]  /*43d0*/  @!P6 ISETP.GE.AND P2, PT, R0, R60, PT ;  /* 0x0000003c0000e20c */ /* 0x000fe40003f46270 */
[----:B------:R-:W-:Y:S02]  /*43e0*/  @!P6 FSEL R19, R19, -INF , !P4 ;  /* 0xff8000001313e808 */ /* 0x000fe40006000000 */
[----:B------:R-:W-:Y:S01]  /*43f0*/  LOP3.LUT R7, R11, R4, R168, 0x96, !PT ;  /* 0x000000040b077212 */ /* 0x000fe200078e96a8 */
[----:B------:R-:W-:Y:S01]  /*4400*/  IMAD.WIDE.U32 R4, R5, -0x2daee0ad, RZ ;  /* 0xd2511f5305047825 */ /* 0x000fe200078e00ff */
[----:B------:R-:W-:Y:S01]  /*4410*/  IADD3 R168, R245, -0x56f99767, RZ ;  /* 0xa9066899f5a87810 */ /* 0x000fe20007ffe0ff */
[----:B------:R-:W1:Y:S01]  /*4420*/  MUFU.EX2 R64, R64 ;  /* 0x0000004000407308 */ /* 0x000e620000000800 */
[----:B------:R-:W-:Y:S01]  /*4430*/  @!P6 FSEL R18, R18, -INF , !P5 ;  /* 0xff8000001212e808 */ /* 0x000fe20006800000 */
[----:B------:R-:W-:Y:S01]  /*4440*/  IMAD.WIDE.U32 R6, R7, -0x2daee0ad, RZ ;  /* 0xd2511f5307067825 */ /* 0x000fe200078e00ff */
[----:B------:R-:W-:Y:S02]  /*4450*/  LOP3.LUT R5, R5, R8, R168, 0x96, !PT ;  /* 0x0000000805057212 */ /* 0x000fe400078e96a8 */
[----:B------:R-:W-:Y:S01]  /*4460*/  IADD3 R168, R245, 0x646e171e, RZ ;  /* 0x646e171ef5a87810 */ /* 0x000fe20007ffe0ff */
[--C-:B------:R-:W-:Y:S01]  /*4470*/  FFMA.FTZ R18, R18, c[0x0][0x23c], -R3.reuse ;  /* 0x00008f0012127a23 */ /* 0x100fe20000010803 */
[----:B------:R-:W-:Y:S02]  /*4480*/  LOP3.LUT R52, R6, 0xffff, RZ, 0xc0, !PT ;  /* 0x0000ffff06347812 */ /* 0x000fe400078ec0ff */
[----:B------:R-:W-:Y:S01]  /*4490*/  LOP3.LUT R2, R7, R4, R168, 0x96, !PT ;  /* 0x0000000407027212 */ /* 0x000fe200078e96a8 */
[----:B------:R-:W-:Y:S01]  /*44a0*/  IMAD.WIDE.U32 R4, R5, -0x326172a9, RZ ;  /* 0xcd9e8d5705047825 */ /* 0x000fe200078e00ff */
[----:B------:R-:W-:Y:S01]  /*44b0*/  IADD3 R168, R244, -0x4ab325aa, RZ ;  /* 0xb54cda56f4a87810 */ /* 0x000fe20007ffe0ff */
[----:B------:R-:W-:Y:S01]  /*44c0*/  MUFU.EX2 R57, R18 ;  /* 0x0000001200397308 */ /* 0x000fe20000000800 */
[----:B------:R-:W-:Y:S02]  /*44d0*/  @!P6 FSEL R15, R15, -INF , !P0 ;  /* 0xff8000000f0fe808 */ /* 0x000fe40004000000 */
[----:B------:R-:W-:Y:S01]  /*44e0*/  LOP3.LUT R0, R5, R10, R168, 0x96, !PT ;  /* 0x0000000a05007212 */ /* 0x000fe200078e96a8 */
[----:B------:R-:W-:Y:S01]  /*44f0*/  IMAD.MOV.U32 R168, RZ, RZ, c[0x0][0x22c] ;  /* 0x00008b00ffa87624 */ /* 0x000fe200078e00ff */
[----:B------:R-:W-:Y:S01]  /*4500*/  LOP3.LUT R7, R4, 0xffff, RZ, 0xc0, !PT ;  /* 0x0000ffff04077812 */ /* 0x000fe200078ec0ff */
[----:B------:R-:W-:Y:S01]  /*4510*/  FFMA.FTZ R15, R15, c[0x0][0x23c], -R3 ;  /* 0x00008f000f0f7a23 */ /* 0x000fe20000010803 */
[----:B------:R-:W-:Y:S01]  /*4520*/  LOP3.LUT R5, R0, 0xffff, RZ, 0xc0, !PT ;  /* 0x0000ffff00057812 */ /* 0x000fe200078ec0ff */
[----:B------:R-:W-:Y:S01]  /*4530*/  IMAD R168, R168, c[0x0][0x1c0], RZ ;  /* 0x00007000a8a87a24 */ /* 0x000fe200078e02ff */
[----:B------:R-:W-:Y:S01]  /*4540*/  LOP3.LUT R11, R4, 0xff, RZ, 0xc0, !PT ;  /* 0x000000ff040b7812 */ /* 0x000fe200078ec0ff */
[----:B------:R-:W2:Y:S01]  /*4550*/  MUFU.EX2 R59, R15 ;  /* 0x0000000f003b7308 */ /* 0x000ea20000000800 */
[--C-:B------:R-:W-:Y:S01]  /*4560*/  SHF.R.U32.HI R10, RZ, 0x18, R4.reuse ;  /* 0x00000018ff0a7819 */ /* 0x100fe20000011604 */
[----:B------:R-:W-:Y:S01]  /*4570*/  IMAD.U32 R168, R168, -0x40, RZ ;  /* 0xffffffc0a8a87824 */ /* 0x000fe200078e00ff */
[----:B-1----:R-:W-:Y:S02]  /*4580*/  SHF.R.U32.HI R12, RZ, 0x10, R4 ;  /* 0x00000010ff0c7819 */ /* 0x002fe40000011604 */
[----:B------:R-:W-:Y:S02]  /*4590*/  SHF.R.U32.HI R4, RZ, 0x8, R5 ;  /* 0x00000008ff047819 */ /* 0x000fe40000011605 */
[----:B------:R-:W-:Y:S02]  /*45a0*/  SHF.R.U32.HI R5, RZ, 0x10, R0 ;  /* 0x00000010ff057819 */ /* 0x000fe40000011600 */
[----:B------:R-:W-:Y:S02]  /*45b0*/  @!P6 FSEL R14, R14, -INF , !P3 ;  /* 0xff8000000e0ee808 */ /* 0x000fe40005800000 */
[----:B------:R-:W-:Y:S02]  /*45c0*/  LOP3.LUT R5, R5, 0xff, RZ, 0xc0, !PT ;  /* 0x000000ff05057812 */ /* 0x000fe400078ec0ff */
[----:B------:R-:W-:Y:S01]  /*45d0*/  LOP3.LUT R4, R4, 0xffff, RZ, 0xc0, !PT ;  /* 0x0000ffff04047812 */ /* 0x000fe200078ec0ff */
[--C-:B------:R-:W-:Y:S01]  /*45e0*/  FFMA.FTZ R14, R14, c[0x0][0x23c], -R3.reuse ;  /* 0x00008f000e0e7a23 */ /* 0x100fe20000010803 */
[----:B------:R-:W-:Y:S01]  /*45f0*/  @!P6 FSEL R17, R17, -INF , !P2 ;  /* 0xff8000001111e808 */ /* 0x000fe20005000000 */
[----:B------:R-:W-:Y:S01]  /*4600*/  FFMA.FTZ R3, R19, c[0x0][0x23c], -R3 ;  /* 0x00008f0013037a23 */ /* 0x000fe20000010803 */
[----:B------:R-:W-:Y:S01]  /*4610*/  ISETP.LE.U32.AND P5, PT, R5, UR6, PT ;  /* 0x0000000605007c0c */ /* 0x000fe2000bfa3070 */
[----:B------:R-:W1:Y:S01]  /*4620*/  MUFU.EX2 R60, R14 ;  /* 0x0000000e003c7308 */ /* 0x000e620000000800 */
[--C-:B------:R-:W-:Y:S02]  /*4630*/  SHF.R.U32.HI R8, RZ, 0x18, R6.reuse ;  /* 0x00000018ff087819 */ /* 0x100fe40000011606 */
[----:B------:R-:W-:Y:S02]  /*4640*/  LOP3.LUT R9, R6, 0xff, RZ, 0xc0, !PT ;  /* 0x000000ff06097812 */ /* 0x000fe400078ec0ff */
[----:B---3--:R-:W-:Y:S02]  /*4650*/  SHF.R.U32.HI R13, RZ, 0x10, R6 ;  /* 0x00000010ff0d7819 */ /* 0x008fe40000011606 */
[----:B------:R-:W-:Y:S02]  /*4660*/  LOP3.LUT R6, R0, 0xff, RZ, 0xc0, !PT ;  /* 0x000000ff00067812 */ /* 0x000fe400078ec0ff */
[----:B------:R-:W-:Y:S01]  /*4670*/  ISETP.LE.U32.AND P2, PT, R4, UR6, PT ;  /* 0x0000000604007c0c */ /* 0x000fe2000bf43070 */
[----:B------:R3:W-:Y:S01]  /*4680*/  MUFU.EX2 R56, R3 ;  /* 0x0000000300387308 */ /* 0x0007e20000000800 */
[----:B------:R-:W-:Y:S01]  /*4690*/  SHF.R.U32.HI R0, RZ, 0x18, R0 ;  /* 0x00000018ff007819 */ /* 0x000fe20000011600 */
[----:B--2---:R-:W-:Y:S01]  /*46a0*/  @!P5 FADD.FTZ R101, -R101, -RZ ;  /* 0x800000ff6565d221 */ /* 0x004fe20000010100 */
[----:B------:R-:W-:Y:S02]  /*46b0*/  @!P6 FSEL R16, R16, -INF , !P1 ;  /* 0xff8000001010e808 */ /* 0x000fe40004800000 */
[----:B------:R-:W-:Y:S02]  /*46c0*/  ISETP.LE.U32.AND P1, PT, R6, UR6, PT ;  /* 0x0000000606007c0c */ /* 0x000fe4000bf23070 */
[----:B------:R-:W-:Y:S01]  /*46d0*/  ISETP.LE.U32.AND P6, PT, R0, UR6, PT ;  /* 0x0000000600007c0c */ /* 0x000fe2000bfc3070 */
[----:B------:R-:W-:Y:S01]  /*46e0*/  FFMA.FTZ R16, R16, c[0x0][0x23c], -R61 ;  /* 0x00008f0010107a23 */ /* 0x000fe2000001083d */
[----:B------:R-:W-:Y:S01]  /*46f0*/  SHF.R.U32.HI R4, RZ, 0x8, R7 ;  /* 0x00000008ff047819 */ /* 0x000fe20000011607 */
[----:B------:R-:W-:Y:S01]  /*4700*/  FFMA.FTZ R61, R17, c[0x0][0x23c], -R61 ;  /* 0x00008f00113d7a23 */ /* 0x000fe2000001083d */
[----:B------:R-:W-:Y:S01]  /*4710*/  ISETP.LE.U32.AND P4, PT, R11, UR6, PT ;  /* 0x000000060b007c0c */ /* 0x000fe2000bf83070 */
[----:B------:R-:W-:Y:S01]  /*4720*/  @!P2 FADD.FTZ R102, -R102, -RZ ;  /* 0x800000ff6666a221 */ /* 0x000fe20000010100 */
[----:B------:R-:W-:Y:S01]  /*4730*/  LOP3.LUT R4, R4, 0xffff, RZ, 0xc0, !PT ;  /* 0x0000ffff04047812 */ /* 0x000fe200078ec0ff */
[----:B------:R-:W-:Y:S01]  /*4740*/  MUFU.EX2 R58, R16 ;  /* 0x00000010003a7308 */ /* 0x000fe20000000800 */
[----:B------:R-:W-:Y:S02]  /*4750*/  LOP3.LUT R0, R2, 0xff, RZ, 0xc0, !PT ;  /* 0x000000ff02007812 */ /* 0x000fe400078ec0ff */
[----:B------:R-:W-:Y:S01]  /*4760*/  ISETP.LE.U32.AND P5, PT, R4, UR6, PT ;  /* 0x0000000604007c0c */ /* 0x000fe2000bfa3070 */
[----:B------:R-:W-:Y:S01]  /*4770*/  @!P1 FADD.FTZ R103, -R103, -RZ ;  /* 0x800000ff67679221 */ /* 0x000fe20000010100 */
[----:B------:R-:W-:Y:S01]  /*4780*/  ISETP.LE.U32.AND P2, PT, R0, UR6, PT ;  /* 0x0000000600007c0c */ /* 0x000fe2000bf43070 */
[----:B----4-:R-:W-:Y:S01]  /*4790*/  @!P6 FADD.FTZ R100, -R100, -RZ ;  /* 0x800000ff6464e221 */ /* 0x010fe20000010100 */
[----:B------:R-:W-:Y:S02]  /*47a0*/  LOP3.LUT R0, R12, 0xff, RZ, 0xc0, !PT ;  /* 0x000000ff0c007812 */ /* 0x000fe400078ec0ff */
[----:B------:R-:W-:Y:S01]  /*47b0*/  ISETP.LE.U32.AND P1, PT, R10, UR6, PT ;  /* 0x000000060a007c0c */ /* 0x000fe2000bf23070 */
[----:B------:R-:W-:Y:S01]  /*47c0*/  @!P4 FADD.FTZ R67, -R67, -RZ ;  /* 0x800000ff4343c221 */ /* 0x000fe20000010100 */
[----:B------:R-:W-:Y:S01]  /*47d0*/  ISETP.LE.U32.AND P6, PT, R0, UR6, PT ;  /* 0x0000000600007c0c */ /* 0x000fe2000bfc3070 */
[----:B------:R-:W2:Y:S01]  /*47e0*/  MUFU.EX2 R61, R61 ;  /* 0x0000003d003d7308 */ /* 0x000ea20000000800 */
[--C-:B------:R-:W-:Y:S02]  /*47f0*/  SHF.R.U32.HI R4, RZ, 0x10, R2.reuse ;  /* 0x00000010ff047819 */ /* 0x100fe40000011602 */
[----:B------:R-:W-:Y:S01]  /*4800*/  SHF.R.U32.HI R0, RZ, 0x18, R2 ;  /* 0x00000018ff007819 */ /* 0x000fe20000011602 */
[----:B------:R-:W-:Y:S01]  /*4810*/  @!P5 FADD.FTZ R66, -R66, -RZ ;  /* 0x800000ff4242d221 */ /* 0x000fe20000010100 */
[----:B------:R-:W-:Y:S01]  /*4820*/  LOP3.LUT R2, R2, 0xffff, RZ, 0xc0, !PT ;  /* 0x0000ffff02027812 */ /* 0x000fe200078ec0ff */
[----:B------:R-:W-:Y:S01]  /*4830*/  @!P2 FADD.FTZ R63, -R63, -RZ ;  /* 0x800000ff3f3fa221 */ /* 0x000fe20000010100 */
[----:B------:R-:W-:Y:S02]  /*4840*/  ISETP.LE.U32.AND P4, PT, R0, UR6, PT ;  /* 0x0000000600007c0c */ /* 0x000fe4000bf83070 */
[----:B------:R-:W-:Y:S01]  /*4850*/  LOP3.LUT R0, R4, 0xff, RZ, 0xc0, !PT ;  /* 0x000000ff04007812 */ /* 0x000fe200078ec0ff */
[----:B------:R-:W-:Y:S01]  /*4860*/  @!P1 FADD.FTZ R64, -R64, -RZ ;  /* 0x800000ff40409221 */ /* 0x000fe20000010100 */
[----:B------:R-:W-:Y:S01]  /*4870*/  SHF.R.U32.HI R2, RZ, 0x8, R2 ;  /* 0x00000008ff027819 */ /* 0x000fe20000011602 */
[----:B------:R-:W-:Y:S01]  /*4880*/  @!P6 FADD.FTZ R65, -R65, -RZ ;  /* 0x800000ff4141e221 */ /* 0x000fe20000010100 */
[----:B------:R-:W-:Y:S02]  /*4890*/  ISETP.LE.U32.AND P5, PT, R0, UR6, PT ;  /* 0x0000000600007c0c */ /* 0x000fe4000bfa3070 */
[----:B------:R-:W-:Y:S02]  /*48a0*/  SHF.R.U32.HI R0, RZ, 0x8, R52 ;  /* 0x00000008ff007819 */ /* 0x000fe40000011634 */
[----:B------:R-:W-:Y:S02]  /*48b0*/  LOP3.LUT R2, R2, 0xffff, RZ, 0xc0, !PT ;  /* 0x0000ffff02027812 */ /* 0x000fe400078ec0ff */
[----:B---3--:R-:W-:Y:S01]  /*48c0*/  LOP3.LUT R3, R13, 0xff, RZ, 0xc0, !PT ;  /* 0x000000ff0d037812 */ /* 0x008fe200078ec0ff */
[----:B------:R-:W-:Y:S01]  /*48d0*/  @!P4 FADD.FTZ R59, -R59, -RZ ;  /* 0x800000ff3b3bc221 */ /* 0x000fe20000010100 */
[----:B------:R-:W-:Y:S02]  /*48e0*/  LOP3.LUT R0, R0, 0xffff, RZ, 0xc0, !PT ;  /* 0x0000ffff00007812 */ /* 0x000fe400078ec0ff */
[----:B------:R-:W-:Y:S02]  /*48f0*/  ISETP.LE.U32.AND P6, PT, R2, UR6, PT ;  /* 0x0000000602007c0c */ /* 0x000fe4000bfc3070 */
[----:B------:R-:W-:Y:S01]  /*4900*/  F2FP.RELU.BF16.PACK_AB R2, R100, R101 ;  /* 0x000000656402723e */ /* 0x000fe200000018ff */
[----:B-1----:R-:W-:Y:S01]  /*4910*/  @!P5 FADD.FTZ R60, -R60, -RZ ;  /* 0x800000ff3c3cd221 */ /* 0x002fe20000010100 */
[----:B------:R-:W-:Y:S02]  /*4920*/  ISETP.LE.U32.AND P1, PT, R3, UR6, PT ;  /* 0x0000000603007c0c */ /* 0x000fe4000bf23070 */
[----:B------:R-:W-:Y:S01]  /*4930*/  F2FP.RELU.BF16.PACK_AB R3, R102, R103 ;  /* 0x000000676603723e */ /* 0x000fe200000018ff */
[----:B------:R1:W-:Y:S01]  /*4940*/  STS [R224+0x12400], R2 ;  /* 0x01240002e0007388 */ /* 0x0003e20000000800 */
[----:B------:R-:W-:Y:S02]  /*4950*/  ISETP.LE.U32.AND P2, PT, R0, UR6, PT ;  /* 0x0000000600007c0c */ /* 0x000fe4000bf43070 */
[----:B------:R-:W-:Y:S01]  /*4960*/  F2FP.RELU.BF16.PACK_AB R0, R66, R67 ;  /* 0x000000434200723e */ /* 0x000fe200000018ff */
[----:B------:R3:W-:Y:S01]  /*4970*/  STS [R224+0x12000], R3 ;  /* 0x01200003e0007388 */ /* 0x0007e20000000800 */
[----:B------:R-:W-:Y:S01]  /*4980*/  ISETP.LE.U32.AND P0, PT, R8, UR6, PT ;  /* 0x0000000608007c0c */ /* 0x000fe2000bf03070 */
[----:B------:R-:W-:Y:S01]  /*4990*/  @!P6 FADD.FTZ R62, -R62, -RZ ;  /* 0x800000ff3e3ee221 */ /* 0x000fe20000010100 */
[----:B------:R-:W-:Y:S01]  /*49a0*/  ISETP.LE.U32.AND P3, PT, R9, UR6, PT ;  /* 0x0000000609007c0c */ /* 0x000fe2000bf63070 */
[----:B------:R4:W-:Y:S01]  /*49b0*/  STS [R227+0x12000], R0 ;  /* 0x01200000e3007388 */ /* 0x0009e20000000800 */
[----:B------:R-:W-:Y:S01]  /*49c0*/  F2FP.RELU.BF16.PACK_AB R5, R64, R65 ;  /* 0x000000414005723e */ /* 0x000fe200000018ff */
[----:B------:R-:W-:Y:S01]  /*49d0*/  @!P1 FADD.FTZ R57, -R57, -RZ ;  /* 0x800000ff39399221 */ /* 0x000fe20000010100 */
[----:B------:R-:W-:Y:S02]  /*49e0*/  F2FP.RELU.BF16.PACK_AB R4, R62, R63 ;  /* 0x0000003f3e04723e */ /* 0x000fe400000018ff */
[----:B------:R-:W-:Y:S01]  /*49f0*/  FSETP.GE.FTZ.AND P1, PT, R102, RZ, PT ;  /* 0x000000ff6600720b */ /* 0x000fe20003f36000 */
[----:B--2---:R-:W-:Y:S01]  /*4a00*/  @!P2 FADD.FTZ R61, -R61, -RZ ;  /* 0x800000ff3d3da221 */ /* 0x004fe20000010100 */
[----:B------:R-:W-:Y:S01]  /*4a10*/  STS [R227+0x12400], R5 ;  /* 0x01240005e3007388 */ /* 0x000fe20000000800 */
[----:B------:R-:W-:Y:S02]  /*4a20*/  FSETP.GE.FTZ.AND P2, PT, R103, RZ, PT ;  /* 0x000000ff6700720b */ /* 0x000fe40003f56000 */
[----:B------:R-:W-:Y:S01]  /*4a30*/  @!P0 FADD.FTZ R56, -R56, -RZ ;  /* 0x800000ff38388221 */ /* 0x000fe20000010100 */
[----:B------:R-:W-:Y:S01]  /*4a40*/  STS [R225+0x12000], R4 ;  /* 0x01200004e1007388 */ /* 0x000fe20000000800 */
[----:B------:R-:W-:Y:S01]  /*4a50*/  @!P3 FADD.FTZ R58, -R58, -RZ ;  /* 0x800000ff3a3ab221 */ /* 0x000fe20000010100 */
[----:B------:R-:W-:Y:S02]  /*4a60*/  FSETP.GE.FTZ.AND P5, PT, R67, RZ, PT ;  /* 0x000000ff4300720b */ /* 0x000fe40003fb6000 */
[----:B------:R-:W-:Y:S02]  /*4a70*/  FSETP.GE.FTZ.AND P3, PT, R63, RZ, PT ;  /* 0x000000ff3f00720b */ /* 0x000fe40003f76000 */
[----:B-1----:R-:W-:Y:S02]  /*4a80*/  F2FP.RELU.BF16.PACK_AB R2, R61, R58 ;  /* 0x0000003a3d02723e */ /* 0x002fe400000018ff */
[----:B------:R-:W-:Y:S02]  /*4a90*/  FSETP.GE.FTZ.AND P4, PT, R66, RZ, PT ;  /* 0x000000ff4200720b */ /* 0x000fe40003f96000 */
[----:B---3--:R-:W-:Y:S02]  /*4aa0*/  F2FP.RELU.BF16.PACK_AB R3, R59, R60 ;  /* 0x0000003c3b03723e */ /* 0x008fe400000018ff */
[----:B----4-:R-:W-:Y:S03]  /*4ab0*/  F2FP.RELU.BF16.PACK_AB R0, R56, R57 ;  /* 0x000000393800723e */ /* 0x010fe600000018ff */
[----:B------:R1:W-:Y:S04]  /*4ac0*/  STS [R225+0x12400], R3 ;  /* 0x01240003e1007388 */ /* 0x0003e80000000800 */
[----:B------:R-:W-:Y:S04]  /*4ad0*/  STS [R226+0x12400], R0 ;  /* 0x01240000e2007388 */ /* 0x000fe80000000800 */
[----:B------:R2:W-:Y:S04]  /*4ae0*/  STS [R226+0x12000], R2 ;  /* 0x01200002e2007388 */ /* 0x0005e80000000800 */
[----:B------:R-:W3:Y:S08]  /*4af0*/  LDSM.16.M88.4 R16, [R193+0x8000] ;  /* 0x00800000c110783b */ /* 0x000ef00000000200 */
[----:B------:R-:W4:Y:S01]  /*4b00*/  LDSM.16.M88.4 R52, [R195+0x8000] ;  /* 0x00800000c334783b */ /* 0x000f220000000200 */
[----:B-1----:R-:W-:Y:S02]  /*4b10*/  IMAD.MOV.U32 R3, RZ, RZ, R228 ;  /* 0x000000ffff037224 */ /* 0x002fe400078e00e4 */
[----:B--2---:R-:W-:Y:S01]  /*4b20*/  IMAD.MOV.U32 R2, RZ, RZ, R229 ;  /* 0x000000ffff027224 */ /* 0x004fe200078e00e5 */
        /* <DEDUP_REMOVED lines=37> */
[----:B------:R-:W-:Y:S07]  /*4d80*/  HMMA.16816.F32.BF16 R16, R52, R166, R16 ;  /* 0x000000a63410723c */ /* 0x000fee0000041810 */
[C---:B------:R-:W-:Y:S05]  /*4d90*/  LEA R52, P0, R223.reuse, R2, 0x2 ;  /* 0x00000002df347211 */ /* 0x040fea00078010ff */
[----:B------:R-:W-:Y:S02]  /*4da0*/  LEA.HI.X.SX32 R53, R223, R3, 0x2, P0 ;  /* 0x00000003df357211 */ /* 0x000fe400000f16ff */
[C---:B------:R-:W-:Y:S03]  /*4db0*/  LEA R204, P0, R168.reuse, R204, 0x2 ;  /* 0x000000cca8cc7211 */ /* 0x040fe600078010ff */
[----:B------:R-:W2:Y:S01]  /*4dc0*/  LDG.E R2, [R52.64] ;  /* 0x0000000834027981 */ /* 0x000ea2000c1e1900 */
[----:B------:R-:W-:Y:S02]  /*4dd0*/  LEA.HI.X.SX32 R205, R168, R205, 0x2, P0 ;  /* 0x000000cda8cd7211 */ /* 0x000fe400000f16ff */
[----:B------:R-:W-:Y:S01]  /*4de0*/  FSETP.GE.FTZ.AND P0, PT, R61, RZ, PT ;  /* 0x000000ff3d00720b */ /* 0x000fe20003f16000 */
[----:B------:R-:W3:Y:S01]  /*4df0*/  LDG.E R0, [R52.64+0x20] ;  /* 0x0000200834007981 */ /* 0x000ee2000c1e1900 */
[C---:B--2---:R-:W-:Y:S02]  /*4e00*/  FADD.FTZ R3, -R2.reuse, R5 ;  /* 0x0000000502037221 */ /* 0x044fe40000010100 */
[C---:B------:R-:W-:Y:S02]  /*4e10*/  FADD.FTZ R4, -R2.reuse, R4 ;  /* 0x0000000402047221 */ /* 0x040fe40000010100 */
[----:B------:R-:W-:Y:S01]  /*4e20*/  FADD.FTZ R5, -R2, R12 ;  /* 0x0000000c02057221 */ /* 0x000fe20000010100 */
[-C--:B------:R-:W-:Y:S01]  /*4e30*/  FSEL R3, R3, R2.reuse, P1 ;  /* 0x0000000203037208 */ /* 0x080fe20000800000 */
[----:B---3--:R-:W-:Y:S01]  /*4e40*/  FADD.FTZ R10, -R0, R10 ;  /* 0x0000000a000a7221 */ /* 0x008fe20000010100 */
[-C--:B------:R-:W-:Y:S01]  /*4e50*/  FSEL R4, R4, R2.reuse, P2 ;  /* 0x0000000204047208 */ /* 0x080fe20001000000 */
[----:B------:R-:W-:Y:S01]  /*4e60*/  FADD.FTZ R6, -R0, R6 ;  /* 0x0000000600067221 */ /* 0x000fe20000010100 */
[----:B------:R-:W-:Y:S01]  /*4e70*/  FSETP.GE.FTZ.AND P2, PT, R62, RZ, PT ;  /* 0x000000ff3e00720b */ /* 0x000fe20003f56000 */
[----:B------:R-:W-:Y:S01]  /*4e80*/  FMUL.FTZ R102, R102, R3 ;  /* 0x0000000366667220 */ /* 0x000fe20000410000 */
[----:B------:R-:W-:Y:S01]  /*4e90*/  FSETP.GE.FTZ.AND P1, PT, R58, RZ, PT ;  /* 0x000000ff3a00720b */ /* 0x000fe20003f36000 */
[C---:B------:R-:W-:Y:S01]  /*4ea0*/  FADD.FTZ R3, -R2.reuse, R8 ;  /* 0x0000000802037221 */ /* 0x040fe20000010100 */
[----:B------:R-:W-:Y:S01]  /*4eb0*/  FSEL R5, R5, R2, P3 ;  /* 0x0000000205057208 */ /* 0x000fe20001800000 */
[----:B------:R-:W-:Y:S01]  /*4ec0*/  FADD.FTZ R8, -R2, R9 ;  /* 0x0000000902087221 */ /* 0x000fe20000010100 */
[----:B------:R-:W-:Y:S01]  /*4ed0*/  FSETP.GE.FTZ.AND P3, PT, R60, RZ, PT ;  /* 0x000000ff3c00720b */ /* 0x000fe20003f76000 */
[----:B------:R-:W-:Y:S01]  /*4ee0*/  FMUL.FTZ R103, R103, R4 ;  /* 0x0000000467677220 */ /* 0x000fe20000410000 */
[-C--:B------:R-:W-:Y:S01]  /*4ef0*/  FSEL R9, R3, R2.reuse, P5 ;  /* 0x0000000203097208 */ /* 0x080fe20002800000 */
[----:B------:R-:W-:Y:S01]  /*4f00*/  FADD.FTZ R4, -R2, R13 ;  /* 0x0000000d02047221 */ /* 0x000fe20000010100 */
[-C--:B------:R-:W-:Y:S01]  /*4f10*/  FSEL R8, R8, R2.reuse, P4 ;  /* 0x0000000208087208 */ /* 0x080fe20002000000 */
[----:B------:R-:W-:Y:S01]  /*4f20*/  FADD.FTZ R3, -R2, R16 ;  /* 0x0000001002037221 */ /* 0x000fe20000010100 */
[----:B------:R-:W-:Y:S01]  /*4f30*/  FSETP.GE.FTZ.AND P4, PT, R64, RZ, PT ;  /* 0x000000ff4000720b */ /* 0x000fe20003f96000 */
[----:B------:R-:W-:Y:S01]  /*4f40*/  FMUL.FTZ R63, R63, R5 ;  /* 0x000000053f3f7220 */ /* 0x000fe20000410000 */
[-C--:B------:R-:W-:Y:S01]  /*4f50*/  FSEL R4, R4, R2.reuse, P2 ;  /* 0x0000000204047208 */ /* 0x080fe20001000000 */
[----:B------:R-:W-:Y:S01]  /*4f60*/  FADD.FTZ R5, -R0, R11 ;  /* 0x0000000b00057221 */ /* 0x000fe20000010100 */
[----:B------:R-:W-:Y:S01]  /*4f70*/  FSEL R3, R3, R2, P1 ;  /* 0x0000000203037208 */ /* 0x000fe20000800000 */
[----:B------:R-:W-:Y:S01]  /*4f80*/  @P0 FADD.FTZ R2, -R2, R17 ;  /* 0x0000001102020221 */ /* 0x000fe20000010100 */
[----:B------:R-:W-:Y:S01]  /*4f90*/  FSETP.GE.FTZ.AND P0, PT, R65, RZ, PT ;  /* 0x000000ff4100720b */ /* 0x000fe20003f16000 */
[----:B------:R-:W-:Y:S01]  /*4fa0*/  FMUL.FTZ R66, R66, R8 ;  /* 0x0000000842427220 */ /* 0x000fe20000410000 */
[----:B------:R-:W-:Y:S01]  /*4fb0*/  FSEL R5, R5, R0, P4 ;  /* 0x0000000005057208 */ /* 0x000fe20002000000 */
[----:B------:R-:W-:Y:S01]  /*4fc0*/  FMUL.FTZ R8, R61, R2 ;  /* 0x000000023d087220 */ /* 0x000fe20000410000 */
[----:B------:R-:W-:Y:S01]  /*4fd0*/  FSEL R2, R10, R0, P0 ;  /* 0x000000000a027208 */ /* 0x000fe20000000000 */
[----:B------:R-:W-:Y:S01]  /*4fe0*/  FADD.FTZ R7, -R0, R7 ;  /* 0x0000000700077221 */ /* 0x000fe20000010100 */
[----:B------:R-:W-:Y:S01]  /*4ff0*/  FSETP.GE.FTZ.AND P0, PT, R56, RZ, PT ;  /* 0x000000ff3800720b */ /* 0x000fe20003f16000 */
[----:B------:R-:W-:Y:S01]  /*5000*/  FMUL.FTZ R62, R62, R4 ;  /* 0x000000043e3e7220 */ /* 0x000fe20000410000 */
[----:B------:R-:W-:Y:S01]  /*5010*/  ISETP.GT.AND P4, PT, R208, R242, PT ;  /* 0x000000f2d000720c */ /* 0x000fe20003f84270 */
[----:B------:R-:W-:Y:S01]  /*5020*/  FMUL.FTZ R58, R58, R3 ;  /* 0x000000033a3a7220 */ /* 0x000fe20000410000 */
[----:B------:R-:W-:Y:S01]  /*5030*/  FSETP.GE.FTZ.AND P2, PT, R101, RZ, PT ;  /* 0x000000ff6500720b */ /* 0x000fe20003f56000 */
[----:B------:R-:W-:Y:S01]  /*5040*/  FADD.FTZ R4, -R0, R14 ;  /* 0x0000000e00047221 */ /* 0x000fe20000010100 */
[----:B------:R-:W-:Y:S01]  /*5050*/  FSETP.GE.FTZ.AND P1, PT, R100, RZ, PT ;  /* 0x000000ff6400720b */ /* 0x000fe20003f36000 */
[----:B------:R-:W-:Y:S01]  /*5060*/  FADD.FTZ R3, -R0, R15 ;  /* 0x0000000f00037221 */ /* 0x000fe20000010100 */
[----:B------:R-:W-:Y:S01]  /*5070*/  FSEL R6, R6, R0, P2 ;  /* 0x0000000006067208 */ /* 0x000fe20001000000 */
[----:B------:R-:W-:Y:S01]  /*5080*/  FMUL.FTZ R65, R65, R2 ;  /* 0x0000000241417220 */ /* 0x000fe20000410000 */
[----:B------:R-:W-:Y:S01]  /*5090*/  FSEL R7, R7, R0, P1 ;  /* 0x0000000007077208 */ /* 0x000fe20000800000 */
[----:B------:R-:W-:Y:S01]  /*50a0*/  FADD.FTZ R2, -R0, R18 ;  /* 0x0000001200027221 */ /* 0x000fe20000010100 */
[----:B------:R-:W-:Y:S01]  /*50b0*/  FSETP.GE.FTZ.AND P2, PT, R59, RZ, PT ;  /* 0x000000ff3b00720b */ /* 0x000fe20003f56000 */
[----:B------:R-:W-:Y:S01]  /*50c0*/  FMUL.FTZ R9, R67, R9 ;  /* 0x0000000943097220 */ /* 0x000fe20000410000 */
[----:B------:R-:W-:Y:S01]  /*50d0*/  FSETP.GE.FTZ.AND P1, PT, R57, RZ, PT ;  /* 0x000000ff3900720b */ /* 0x000fe20003f36000 */
[----:B------:R-:W-:Y:S01]  /*50e0*/  FMUL.FTZ R101, R101, R6 ;  /* 0x0000000665657220 */ /* 0x000fe20000410000 */
[-C--:B------:R-:W-:Y:S01]  /*50f0*/  FSEL R4, R4, R0.reuse, P3 ;  /* 0x0000000004047208 */ /* 0x080fe20001800000 */
[----:B------:R-:W-:Y:S01]  /*5100*/  FMUL.FTZ R100, R100, R7 ;  /* 0x0000000764647220 */ /* 0x000fe20000410000 */
[-C--:B------:R-:W-:Y:S01]  /*5110*/  FSEL R3, R3, R0.reuse, P2 ;  /* 0x0000000003037208 */ /* 0x080fe20001000000 */
[----:B------:R-:W-:Y:S01]  /*5120*/  FMUL.FTZ R64, R64, R5 ;  /* 0x0000000540407220 */ /* 0x000fe20000410000 */
[----:B------:R-:W-:Y:S01]  /*5130*/  FSEL R2, R2, R0, P1 ;  /* 0x0000000002027208 */ /* 0x000fe20000800000 */
[----:B------:R-:W-:Y:S02]  /*5140*/  @P0 FADD.FTZ R0, -R0, R19 ;  /* 0x0000001300000221 */ /* 0x000fe40000010100 */
[----:B------:R-:W-:Y:S02]  /*5150*/  FMUL.FTZ R60, R60, R4 ;  /* 0x000000043c3c7220 */ /* 0x000fe40000410000 */
[----:B------:R-:W-:Y:S02]  /*5160*/  FMUL.FTZ R59, R59, R3 ;  /* 0x000000033b3b7220 */ /* 0x000fe40000410000 */
[----:B------:R-:W-:Y:S02]  /*5170*/  FMUL.FTZ R57, R57, R2 ;  /* 0x0000000239397220 */ /* 0x000fe40000410000 */
[----:B------:R-:W-:Y:S01]  /*5180*/  FMUL.FTZ R7, R56, R0 ;  /* 0x0000000038077220 */ /* 0x000fe20000410000 */
[----:B------:R-:W-:-:S05]  /*5190*/  @!P4 BRA `(.L_x_375) ;  /* 0x000003800000c947 */ /* 0x000fca0003800000 */
[----:B------:R-:W-:Y:S01]  /*51a0*/  IMAD.MOV.U32 R5, RZ, RZ, c[0x0][0x190] ;  /* 0x00006400ff057624 */ /* 0x000fe200078e00ff */
[----:B------:R-:W-:Y:S01]  /*51b0*/  LOP3.LUT R0, R208, 0x1, RZ, 0xc0, !PT ;  /* 0x00000001d0007812 */ /* 0x000fe200078ec0ff */
[----:B------:R-:W-:Y:S01]  /*51c0*/  IMAD.MOV.U32 R2, RZ, RZ, -0x4000 ;  /* 0xffffc000ff027424 */ /* 0x000fe200078e00ff */
[----:B------:R-:W-:Y:S01]  /*51d0*/  ISETP.GE.AND P1, PT, R218, c[0x0][0x220], PT ;  /* 0x00008800da007a0c */ /* 0x000fe20003f26270 */
[----:B------:R-:W-:Y:S01]  /*51e0*/  IMAD.U32 R4, R5, -0x40, RZ ;  /* 0xffffffc005047824 */ /* 0x000fe200078e00ff */
[----:B------:R-:W-:Y:S01]  /*51f0*/  ISETP.NE.U32.AND P0, PT, R0, 0x1, PT ;  /* 0x000000010000780c */ /* 0x000fe20003f05070 */
[----:B------:R-:W-:Y:S03]  /*5200*/  IMAD.MOV.U32 R10, RZ, RZ, c[0x0][0x194] ;  /* 0x00006500ff0a7624 */ /* 0x000fe600078e00ff */
[----:B------:R-:W-:Y:S02]  /*5210*/  SEL R0, R2, 0x4000, !P0 ;  /* 0x0000400002007807 */ /* 0x000fe40004000000 */
[----:B------:R-:W-:Y:S02]  /*5220*/  LEA R2, P0, R4, R212, 0x1 ;  /* 0x000000d404027211 */ /* 0x000fe400078008ff */
[----:B------:R-:W-:Y:S01]  /*5230*/  SHF.R.S32.HI R6, RZ, 0x1f, R4 ;  /* 0x0000001fff067819 */ /* 0x000fe20000011404 */
[--C-:B------:R-:W-:Y:S01]  /*5240*/  IMAD.IADD R206, R206, 0x1, R0.reuse ;  /* 0x00000001cece7824 */ /* 0x100fe200078e0200 */
[----:B------:R-:W-:Y:S01]  /*5250*/  LEA.HI.X.SX32 R3, R4, R213, 0x1, P0 ;  /* 0x000000d504037211 */ /* 0x000fe200000f0eff */
[--C-:B------:R-:W-:Y:S01]  /*5260*/  IMAD.IADD R209, R209, 0x1, R0.reuse ;  /* 0x00000001d1d17824 */ /* 0x100fe200078e0200 */
[----:B------:R-:W-:Y:S01]  /*5270*/  ISETP.GE.AND P0, PT, R220, c[0x0][0x220], PT ;  /* 0x00008800dc007a0c */ /* 0x000fe20003f06270 */
[----:B------:R-:W-:Y:S01]  /*5280*/  IMAD.IADD R187, R187, 0x1, R0 ;  /* 0x00000001bbbb7824 */ /* 0x000fe200078e0200 */
[----:B------:R1:W-:Y:S01]  /*5290*/  @P1 STS [R206], RZ ;  /* 0x000000ffce001388 */ /* 0x0003e20000000800 */
[C---:B------:R-:W-:Y:S02]  /*52a0*/  LEA R0, P3, R5.reuse, R4, 0x5 ;  /* 0x0000000405007211 */ /* 0x040fe400078628ff */
[C---:B------:R-:W-:Y:S01]  /*52b0*/  @!P1 LEA R4, P2, R5.reuse, R2, 0x6 ;  /* 0x0000000205049211 */ /* 0x040fe200078430ff */
[----:B------:R1:W-:Y:S01]  /*52c0*/  @P1 STS [R206+0x4], RZ ;  /* 0x000004ffce001388 */ /* 0x0003e20000000800 */
[C-C-:B------:R-:W-:Y:S02]  /*52d0*/  LEA.HI.X R6, R5.reuse, R6, R10.reuse, 0x5, P3 ;  /* 0x0000000605067211 */ /* 0x140fe400018f2c0a */
[----:B------:R-:W-:Y:S01]  /*52e0*/  @!P1 LEA.HI.X R5, R5, R3, R10, 0x6, P2 ;  /* 0x0000000305059211 */ /* 0x000fe200010f340a */
        /* <DEDUP_REMOVED lines=25> */
[----:B------:R1:W-:Y:S01]  /*5480*/  @P0 STS [R206+0x300c], RZ ;  /* 0x00300cffce000388 */ /* 0x0003e20000000800 */
[C---:B--2---:R-:W-:Y:S01]  /*5490*/  @!P0 LEA R4, P1, R0.reuse, R212, 0x1 ;  /* 0x000000d400048211 */ /* 0x044fe200078208ff */
[----:B------:R-:W-:Y:S03]  /*54a0*/  IMAD.MOV.U32 R212, RZ, RZ, R2 ;  /* 0x000000ffffd47224 */ /* 0x000fe600078e0002 */
[----:B------:R-:W-:Y:S01]  /*54b0*/  @!P0 LEA.HI.X R5, R0, R213, R6, 0x1, P1 ;  /* 0x000000d500058211 */ /* 0x000fe200008f0c06 */
[----:B------:R-:W-:Y:S04]  /*54c0*/  IMAD.MOV.U32 R213, RZ, RZ, R3 ;  /* 0x000000ffffd57224 */ /* 0x000fe800078e0003 */
[----:B------:R-:W-:Y:S01]  /*54d0*/  @!PT LDS RZ, [RZ] ;  /* 0x00000000fffff984 */ /* 0x000fe20000000800 */
[----:B------:R-:W-:Y:S01]  /*54e0*/  @!PT LDS RZ, [RZ] ;  /* 0x00000000fffff984 */ /* 0x000fe20000000800 */
[----:B------:R-:W-:Y:S01]  /*54f0*/  @!PT LDS RZ, [RZ] ;  /* 0x00000000fffff984 */ /* 0x000fe20000000800 */
[----:B------:R1:W-:Y:S04]  /*5500*/  @!P0 LDGSTS.E.BYPASS.LTC128B.128 [R209+0x3000], [R4.64+0x80] ;  /* 0x0300008004d18fae */ /* 0x0003e8000b901d48 */
[----:B------:R-:W0:Y:S02]  /*5510*/  LDGDEPBAR ;  /* 0x00000000000079af */ /* 0x000e240000000000 */
.L_x_375:
[----:B------:R-:W-:Y:S02]  /*5520*/  F2FP.BF16.PACK_AB R6, R102, R103 ;  /* 0x000000676606723e */ /* 0x000fe400000010ff */
[----:B-1----:R-:W-:Y:S02]  /*5530*/  F2FP.BF16.PACK_AB R5, R100, R101 ;  /* 0x000000656405723e */ /* 0x002fe400000010ff */
        /* <DEDUP_REMOVED lines=20> */
[----:B------:R-:W-:Y:S01]  /*5680*/  LDSM.16.MT88.4 R52, [R185+0x12800] ;  /* 0x01280000b934783b */ /* 0x000fe20000004200 */
        /* <DEDUP_REMOVED lines=8> */
[----:B------:R-:W1:Y:S07]  /*5710*/  LDSM.16.MT88.4 R12, [R0+0x8800] ;  /* 0x00880000000c783b */ /* 0x000e6e0000004200 */
[----:B------:R-:W-:Y:S01]  /*5720*/  HMMA.16816.F32.BF16 R48, R4, R18, R48 ;  /* 0x000000120430723c */ /* 0x000fe20000041830 */
[----:B------:R-:W2:Y:S04]  /*5730*/  LDSM.16.MT88.4 R4, [R0+0xa800] ;  /* 0x00a800000004783b */ /* 0x000ea80000004200 */
[----:B------:R-:W-:Y:S03]  /*5740*/  LDSM.16.MT88.4 R16, [R0+0x9000] ;  /* 0x009000000010783b */ /* 0x000fe60000004200 */
        /* <DEDUP_REMOVED lines=8> */
[----:B------:R-:W2:Y:S07]  /*57d0*/  LDSM.16.MT88.4 R52, [R185+0x13000] ;  /* 0x01300000b934783b */ /* 0x000eae0000004200 */
[----:B------:R-:W-:Y:S01]  /*57e0*/  HMMA.16816.F32.BF16 R48, R8, R6, R48 ;  /* 0x000000060830723c */ /* 0x000fe20000041830 */
[----:B------:R-:W3:Y:S04]  /*57f0*/  LDSM.16.MT88.4 R4, [R0+0xb000] ;  /* 0x00b000000004783b */ /* 0x000ee80000004200 */
[----:B------:R-:W-:Y:S03]  /*5800*/  LDSM.16.MT88.4 R8, [R186+0x13800] ;  /* 0x01380000ba08783b */ /* 0x000fe60000004200 */
        /* <DEDUP_REMOVED lines=8> */
[----:B------:R-:W2:Y:S07]  /*5890*/  LDSM.16.MT88.4 R52, [R185+0x13800] ;  /* 0x01380000b934783b */ /* 0x000eae0000004200 */
[----:B------:R-:W-:Y:S01]  /*58a0*/  HMMA.16816.F32.BF16 R48, R12, R6, R48 ;  /* 0x000000060c30723c */ /* 0x000fe20000041830 */
[----:B------:R-:W3:Y:S04]  /*58b0*/  LDSM.16.MT88.4 R4, [R0+0xb800] ;  /* 0x00b800000004783b */ /* 0x000ee80000004200 */
[----:B------:R-:W-:Y:S03]  /*58c0*/  BAR.SYNC.DEFER_BLOCKING 0x0 ;  /* 0x0000000000007b1d */ /* 0x000fe60000010000 */
[-C--:B-1----:R-:W-:Y:S08]  /*58d0*/  HMMA.16816.F32.BF16 R20, R8, R16.reuse, R20 ;  /* 0x000000100814723c */ /* 0x082ff00000041814 */
[C---:B--2---:R-:W-:Y:S08]  /*58e0*/  HMMA.16816.F32.BF16 R24, R52.reuse, R16, R24 ;  /* 0x000000103418723c */ /* 0x044ff00000041818 */
[-C--:B------:R-:W-:Y:S08]  /*58f0*/  HMMA.16816.F32.BF16 R28, R52, R18.reuse, R28 ;  /* 0x00000012341c723c */ /* 0x080ff0000004181c */
[C---:B------:R-:W-:Y:S08]  /*5900*/  HMMA.16816.F32.BF16 R32, R8.reuse, R18, R32 ;  /* 0x000000120820723c */ /* 0x040ff00000041820 */
[-C--:B---3--:R-:W-:Y:S08]  /*5910*/  HMMA.16816.F32.BF16 R36, R8, R4.reuse, R36 ;  /* 0x000000040824723c */ /* 0x088ff00000041824 */
        /* <DEDUP_REMOVED lines=42> */
.L_x_376:
[----:B------:R-:W-:Y:S01]  /*5bc0*/  LDSM.16.M88.4 R64, [R194] ;  /* 0x00000000c240783b */ /* 0x000fe20000000200 */
[----:B-1----:R-:W-:Y:S03]  /*5bd0*/  @P4 IADD3 R2, P0, R216, -0x100, RZ ;  /* 0xffffff00d8024810 */ /* 0x002fe60007f1e0ff */
[----:B------:R-:W1:Y:S02]  /*5be0*/  LDSM.16.MT88.4 R16, [R0+0xc000] ;  /* 0x00c000000010783b */ /* 0x000e640000004200 */
[----:B------:R-:W-:Y:S01]  /*5bf0*/  @P4 IMAD.MOV.U32 R216, RZ, RZ, R2 ;  /* 0x000000ffffd84224 */ /* 0x000fe200078e0002 */
[CC--:B------:R-:W-:Y:S01]  /*5c00*/  LEA R2, P1, R214.reuse, R204.reuse, 0x2 ;  /* 0x000000ccd6027211 */ /* 0x0c0fe200078210ff */
[----:B------:R-:W2:Y:S03]  /*5c10*/  LDSM.16.M88.4 R60, [R194+0x1000] ;  /* 0x00100000c23c783b */ /* 0x000ea60000000200 */
[-C--:B------:R-:W-:Y:S01]  /*5c20*/  LEA.HI.X.SX32 R3, R214, R205.reuse, 0x2, P1 ;  /* 0x000000cdd6037211 */ /* 0x080fe200008f16ff */
        /* <DEDUP_REMOVED lines=43> */
[-C--:B------:R-:W-:Y:S02]  /*5ee0*/  LEA R168, P1, R171, R204.reuse, 0x2 ;  /* 0x000000ccaba87211 */ /* 0x080fe400078210ff */
[----:B--2---:R-:W-:Y:S02]  /*5ef0*/  @P4 IADD3.X R0, R217, -0x1, RZ, P0, !PT ;  /* 0xffffffffd9004810 */ /* 0x004fe400007fe4ff */
[-C--:B------:R-:W-:Y:S01]  /*5f00*/  LEA.HI.X.SX32 R169, R171, R205.reuse, 0x2, P1 ;  /* 0x000000cdaba97211 */ /* 0x080fe200008f16ff */
[----:B------:R-:W-:Y:S02]  /*5f10*/  IMAD.MOV.U32 R171, RZ, RZ, c[0x0][0x22c] ;  /* 0x00008b00ffab7624 */ /* 0x000fe400078e00ff */
[----:B------:R-:W-:Y:S02]  /*5f20*/  @P4 IMAD.MOV.U32 R217, RZ, RZ, R0 ;  /* 0x000000ffffd94224 */ /* 0x000fe400078e0000 */
[----:B------:R-:W-:Y:S01]  /*5f30*/  IMAD.IADD R0, R214, 0x1, R252 ;  /* 0x00000001d6007824 */ /* 0x000fe200078e02fc */
        /* <DEDUP_REMOVED lines=14> */
[----:B------:R-:W-:Y:S01]  /*6020*/  @P4 IMAD.WIDE R100, R223, 0x4, R216 ;  /* 0x00000004df644825 */ /* 0x000fe200078e02d8 */
[-C--:B------:R-:W-:Y:S04]  /*6030*/  HMMA.16816.F32.BF16 R60, R180, R102.reuse, R60 ;  /* 0x00000066b43c723c */ /* 0x080fe8000004183c */
[----:B------:R1:W5:Y:S04]  /*6040*/  @P4 LDG.E R221, [R100.64] ;  /* 0x0000000864dd4981 */ /* 0x000368000c1e1900 */
[----:B------:R-:W-:Y:S01]  /*6050*/  HMMA.16816.F32.BF16 R64, R172, R102, R64 ;  /* 0x00000066ac40723c */ /* 0x000fe20000041840 */
[----:B------:R1:W5:Y:S04]  /*6060*/  @P4 LDG.E R222, [R100.64+0x20] ;  /* 0x0000200864de4981 */ /* 0x000368000c1e1900 */
[----:B------:R2:W-:Y:S04]  /*6070*/  RED.E.ADD.F32.FTZ.RN.STRONG.GPU [R204.64], R4 ;  /* 0x00000004cc00798e */ /* 0x0005e8000c10e788 */
[----:B------:R3:W-:Y:S03]  /*6080*/  RED.E.ADD.F32.FTZ.RN.STRONG.GPU [R2.64], R5 ;  /* 0x000000050200798e */ /* 0x0007e6000c10e788 */
        /* <DEDUP_REMOVED lines=8> */
[----:B------:R-:W-:Y:S03]  /*6110*/  IADD3 R170, R250, 0x20, RZ ;  /* 0x00000020faaa7810 */ /* 0x000fe60007ffe0ff */
[----:B------:R3:W-:Y:S02]  /*6120*/  RED.E.ADD.F32.FTZ.RN.STRONG.GPU [R102.64], R8 ;  /* 0x000000086600798e */ /* 0x0007e4000c10e788 */
[----:B------:R-:W-:Y:S01]  /*6130*/  IMAD.IADD R170, R214, 0x1, R170 ;  /* 0x00000001d6aa7824 */ /* 0x000fe200078e02aa */
[-C--:B-1----:R-:W-:Y:S02]  /*6140*/  LEA R100, P2, R177, R204.reuse, 0x2 ;  /* 0x000000ccb1647211 */ /* 0x082fe400078410ff */
[-C--:B------:R-:W-:Y:S02]  /*6150*/  LEA R6, P0, R171, R204.reuse, 0x2 ;  /* 0x000000ccab067211 */ /* 0x080fe400078010ff */
[-C--:B------:R-:W-:Y:S02]  /*6160*/  LEA.HI.X.SX32 R101, R177, R205.reuse, 0x2, P2 ;  /* 0x000000cdb1657211 */ /* 0x080fe400010f16ff */
[-C--:B--2---:R-:W-:Y:S02]  /*6170*/  LEA.HI.X.SX32 R7, R171, R205.reuse, 0x2, P0 ;  /* 0x000000cdab077211 */ /* 0x084fe400000f16ff */
[C---:B------:R-:W-:Y:S01]  /*6180*/  IADD3 R177, R250.reuse, 0x20, RZ ;  /* 0x00000020fab17810 */ /* 0x040fe20007ffe0ff */
[----:B------:R1:W-:Y:S01]  /*6190*/  RED.E.ADD.F32.FTZ.RN.STRONG.GPU [R100.64], R9 ;  /* 0x000000096400798e */ /* 0x0003e2000c10e788 */
[----:B------:R-:W-:Y:S02]  /*61a0*/  IADD3 R171, R250, 0x20, RZ ;  /* 0x00000020faab7810 */ /* 0x000fe40007ffe0ff */
[-C--:B---3--:R-:W-:Y:S01]  /*61b0*/  LEA R8, P2, R238, R204.reuse, 0x2 ;  /* 0x000000ccee087211 */ /* 0x088fe200078410ff */
[----:B------:R2:W-:Y:S02]  /*61c0*/  RED.E.ADD.F32.FTZ.RN.STRONG.GPU [R4.64], R10 ;  /* 0x0000000a0400798e */ /* 0x0005e4000c10e788 */
[C---:B------:R-:W-:Y:S02]  /*61d0*/  IMAD.IADD R171, R214.reuse, 0x1, R171 ;  /* 0x00000001d6ab7824 */ /* 0x040fe400078e02ab */
[----:B------:R3:W-:Y:S02]  /*61e0*/  RED.E.ADD.F32.FTZ.RN.STRONG.GPU [R6.64], R11 ;  /* 0x0000000b0600798e */ /* 0x0007e4000c10e788 */
[----:B------:R-:W-:Y:S02]  /*61f0*/  IMAD.IADD R171, R214, 0x1, R171 ;  /* 0x00000001d6ab7824 */ /* 0x000fe400078e02ab */
[----:B------:R4:W-:Y:S04]  /*6200*/  RED.E.ADD.F32.FTZ.RN.STRONG.GPU [R204.64+0x80], R16 ;  /* 0x00008010cc00798e */ /* 0x0009e8000c10e788 */
        /* <DEDUP_REMOVED lines=10> */
[C---:B------:R-:W-:Y:S01]  /*62b0*/  IADD3 R170, R250.reuse, 0x40, RZ ;  /* 0x00000040faaa7810 */ /* 0x040fe20007ffe0ff */
[----:B------:R2:W-:Y:S01]  /*62c0*/  RED.E.ADD.F32.FTZ.RN.STRONG.GPU [R6.64], R19 ;  /* 0x000000130600798e */ /* 0x0005e2000c10e788 */
[----:B----4-:R-:W-:Y:S03]  /*62d0*/  IADD3 R16, R250, 0x60, RZ ;  /* 0x00000060fa107810 */ /* 0x010fe60007ffe0ff */
[----:B------:R-:W-:Y:S04]  /*62e0*/  RED.E.ADD.F32.FTZ.RN.STRONG.GPU [R10.64], R12 ;  /* 0x0000000c0a00798e */ /* 0x000fe8000c10e788 */
[----:B------:R3:W-:Y:S01]  /*62f0*/  RED.E.ADD.F32.FTZ.RN.STRONG.GPU [R8.64], R13 ;  /* 0x0000000d0800798e */ /* 0x0007e2000c10e788 */
        /* <DEDUP_REMOVED lines=39> */
[C---:B--2---:R-:W-:Y:S01]  /*6570*/  LEA R6, P2, R234.reuse, R204, 0x2 ;  /* 0x000000ccea067211 */ /* 0x044fe200078410ff */
[----:B------:R-:W-:Y:S03]  /*6580*/  LDSM.16.MT88.4 R16, [R184+0x2000] ;  /* 0x00200000b810783b */ /* 0x000fe60000004200 */
[-C--:B------:R-:W-:Y:S01]  /*6590*/  LEA.HI.X.SX32 R7, R234, R205.reuse, 0x2, P2 ;  /* 0x000000cdea077211 */ /* 0x080fe200010f16ff */
[----:B------:R1:W-:Y:S01]  /*65a0*/  RED.E.ADD.F32.FTZ.RN.STRONG.GPU [R4.64], R66 ;  /* 0x000000420400798e */ /* 0x0003e2000c10e788 */
[----:B------:R-:W-:Y:S02]  /*65b0*/  ISETP.GT.AND P2, PT, R208, R242, PT ;  /* 0x000000f2d000720c */ /* 0x000fe40003f44270 */
[CC--:B---3--:R-:W-:Y:S01]  /*65c0*/  LEA R2, P0, R239.reuse, R204.reuse, 0x2 ;  /* 0x000000ccef027211 */ /* 0x0c8fe200078010ff */
[----:B------:R-:W-:Y:S03]  /*65d0*/  RED.E.ADD.F32.FTZ.RN.STRONG.GPU [R10.64], R67 ;  /* 0x000000430a00798e */ /* 0x000fe6000c10e788 */
[-C--:B------:R-:W-:Y:S01]  /*65e0*/  LEA.HI.X.SX32 R3, R239, R205.reuse, 0x2, P0 ;  /* 0x000000cdef037211 */ /* 0x080fe200000f16ff */
[----:B------:R-:W-:Y:S01]  /*65f0*/  RED.E.ADD.F32.FTZ.RN.STRONG.GPU [R8.64], R60 ;  /* 0x0000003c0800798e */ /* 0x000fe2000c10e788 */
[----:B------:R-:W-:Y:S02]  /*6600*/  ISETP.NE.U32.AND P0, PT, R0, 0x1, PT ;  /* 0x000000010000780c */ /* 0x000fe40003f05070 */
[C---:B------:R-:W-:Y:S01]  /*6610*/  IADD3 R0, R184.reuse, -0x4000, RZ ;  /* 0xffffc000b8007810 */ /* 0x040fe20007ffe0ff */
[----:B------:R-:W-:Y:S04]  /*6620*/  RED.E.ADD.F32.FTZ.RN.STRONG.GPU [R6.64], R61 ;  /* 0x0000003d0600798e */ /* 0x000fe8000c10e788 */
[----:B------:R-:W-:Y:S04]  /*6630*/  LDSM.16.MT88.4 R8, [R184] ;  /* 0x00000000b808783b */ /* 0x000fe80000004200 */
        /* <DEDUP_REMOVED lines=10> */
[----:B--2---:R-:W-:Y:S05]  /*66e0*/  IADD3 R2, R208, -0x1, RZ ;  /* 0xffffffffd0027810 */ /* 0x004fea0007ffe0ff */
[----:B------:R-:W-:Y:S01]  /*66f0*/  IMAD.MOV.U32 R208, RZ, RZ, R2 ;  /* 0x000000ffffd07224 */ /* 0x000fe200078e0002 */
[-C--:B-1----:R-:W-:Y:S08]  /*6700*/  HMMA.16816.F32.BF16 R68, R4, R8.reuse, R68 ;  /* 0x000000080444723c */ /* 0x082ff00000041844 */
        /* <DEDUP_REMOVED lines=43> */
[----:B------:R-:W-:-:S02]  /*69c0*/  FMUL.FTZ R52, R32, c[0x0][0x2dc] ;  /* 0x0000b70020347a20 */ /* 0x000fc40000410000 */
[----:B------:R-:W-:Y:S02]  /*69d0*/  FMUL.FTZ R32, R30, c[0x0][0x2dc] ;  /* 0x0000b7001e207a20 */ /* 0x000fe40000410000 */
[----:B------:R-:W-:Y:S02]  /*69e0*/  FMUL.FTZ R10, R29, c[0x0][0x2dc] ;  /* 0x0000b7001d0a7a20 */ /* 0x000fe40000410000 */
[----:B------:R-:W-:Y:S02]  /*69f0*/  FMUL.FTZ R68, R68, c[0x0][0x2e0] ;  /* 0x0000b80044447a20 */ /* 0x000fe40000410000 */
[----:B------:R-:W-:Y:S02]  /*6a00*/  FMUL.FTZ R30, R69, c[0x0][0x2e0] ;  /* 0x0000b800451e7a20 */ /* 0x000fe40000410000 */
[----:B------:R-:W-:Y:S02]  /*6a10*/  FMUL.FTZ R53, R26, c[0x0][0x2dc] ;  /* 0x0000b7001a357a20 */ /* 0x000fe40000410000 */
[----:B------:R-:W-:Y:S01]  /*6a20*/  FMUL.FTZ R70, R70, c[0x0][0x2e0] ;  /* 0x0000b80046467a20 */ /* 0x000fe20000410000 */
[----:B------:R-:W-:Y:S01]  /*6a30*/  F2FP.BF16.PACK_AB R30, R30, R68 ;  /* 0x000000441e1e723e */ /* 0x000fe200000010ff */
[----:B------:R-:W-:Y:S01]  /*6a40*/  BAR.SYNC.DEFER_BLOCKING 0x0 ;  /* 0x0000000000007b1d */ /* 0x000fe20000010000 */
[----:B------:R-:W-:-:S02]  /*6a50*/  FMUL.FTZ R29, R71, c[0x0][0x2e0] ;  /* 0x0000b800471d7a20 */ /* 0x000fc40000410000 */
[----:B------:R-:W-:Y:S02]  /*6a60*/  FMUL.FTZ R14, R25, c[0x0][0x2dc] ;  /* 0x0000b700190e7a20 */ /* 0x000fe40000410000 */
        /* <DEDUP_REMOVED lines=8> */
[----:B------:R-:W-:Y:S01]  /*6af0*/  FMUL.FTZ R25, R83, c[0x0][0x2e0] ;  /* 0x0000b80053197a20 */ /* 0x000fe20000410000 */
[----:B------:R-:W-:Y:S01]  /*6b00*/  F2FP.BF16.PACK_AB R10, R10, R33 ;  /* 0x000000210a0a723e */ /* 0x000fe200000010ff */
[----:B------:R-:W-:-:S02]  /*6b10*/  FMUL.FTZ R13, R27, c[0x0][0x2dc] ;  /* 0x0000b7001b0d7a20 */ /* 0x000fc40000410000 */
[----:B------:R-:W-:Y:S01]  /*6b20*/  FMUL.FTZ R72, R72, c[0x0][0x2e0] ;  /* 0x0000b80048487a20 */ /* 0x000fe20000410000 */
[----:B------:R-:W-:Y:S01]  /*6b30*/  F2FP.BF16.PACK_AB R25, R25, R82 ;  /* 0x000000521919723e */ /* 0x000fe200000010ff */
        /* <DEDUP_REMOVED lines=10> */
[----:B------:R-:W-:Y:S02]  /*6be0*/  FMUL.FTZ R24, R77, c[0x0][0x2e0] ;  /* 0x0000b8004d187a20 */ /* 0x000fe40000410000 */
        /* <DEDUP_REMOVED lines=95> */
[----:B-1----:R-:W1:Y:S01]  /*71e0*/  S2R R168, SR_CTAID.Y ;  /* 0x0000000000a87919 */ /* 0x002e620000002600 */
[----:B------:R-:W-:-:S05]  /*71f0*/  @P0 IADD3 R0, R246, R169, RZ ;  /* 0x000000a9f6000210 */ /* 0x000fca0007ffe0ff */
[----:B------:R-:W-:-:S04]  /*7200*/  @P0 IMAD.WIDE.U32 R2, R0, c[0x0][0x3a0], RZ ;  /* 0x0000e80000020a25 */ /* 0x000fc800078e00ff */
[----:B------:R-:W-:Y:S01]  /*7210*/  @P0 IMAD R8, R0, c[0x0][0x3a4], R3 ;  /* 0x0000e90000080a24 */ /* 0x000fe200078e0203 */
[----:B------:R-:W-:Y:S02]  /*7220*/  @P0 MOV R7, R2 ;  /* 0x0000000200070202 */ /* 0x000fe40000000f00 */
        /* <DEDUP_REMOVED lines=12> */
.L_x_378:
        /* <DEDUP_REMOVED lines=15> */
.L_x_379:
[----:B------:R-:W-:Y:S01]  /*73e0*/  BAR.SYNC.DEFER_BLOCKING 0x0 ;  /* 0x0000000000007b1d */ /* 0x000fe20000010000 */
[C---:B------:R-:W-:Y:S01]  /*73f0*/  IMAD.SHL.U32 R0, R230.reuse, 0x40, RZ ;  /* 0x00000040e6007824 */ /* 0x040fe200078e00ff */
[----:B------:R-:W-:Y:S01]  /*7400*/  SHF.R.S32.HI R3, RZ, 0x1f, R218 ;  /* 0x0000001fff037819 */ /* 0x000fe200000114da */
[----:B------:R-:W-:Y:S01]  /*7410*/  IMAD R11, R230, -0x40, R215 ;  /* 0xffffffc0e60b7824 */ /* 0x000fe200078e02d7 */
[----:B------:R-:W-:Y:S02]  /*7420*/  MOV R2, R218 ;  /* 0x000000da00027202 */ /* 0x000fe40000000f00 */
[----:B------:R-:W1:Y:S01]  /*7430*/  S2R R51, SR_CTAID.Z ;  /* 0x0000000000337919 */ /* 0x000e620000002700 */
[----:B------:R-:W-:Y:S01]  /*7440*/  SHF.R.S32.HI R21, RZ, 0x1f, R0 ;  /* 0x0000001fff157819 */ /* 0x000fe20000011400 */
[----:B------:R-:W-:Y:S01]  /*7450*/  BSSY B0, `(.L_x_380) ;  /* 0x0000023000007945 */ /* 0x000fe20003800000 */
[----:B------:R-:W-:Y:S01]  /*7460*/  IMAD.WIDE.U32 R4, R0, c[0x0][0x3a0], R2 ;  /* 0x0000e80000047a25 */ /* 0x000fe200078e0002 */
[----:B------:R-:W-:-:S02]  /*7470*/  ISETP.GE.AND P3, PT, R243, R11, PT ;  /* 0x0000000bf300720c */ /* 0x000fc40003f66270 */
[----:B------:R-:W-:Y:S01]  /*7480*/  IADD3 R20, R218, 0x40, RZ ;  /* 0x00000040da147810 */ /* 0x000fe20007ffe0ff */
[----:B------:R-:W-:Y:S01]  /*7490*/  IMAD R6, R21, c[0x0][0x3a0], RZ ;  /* 0x0000e80015067a24 */ /* 0x000fe200078e02ff */
[----:B------:R-:W-:Y:S02]  /*74a0*/  IADD3 R4, P0, R7, R4, RZ ;  /* 0x0000000407047210 */ /* 0x000fe40007f1e0ff */
[----:B------:R-:W-:Y:S01]  /*74b0*/  SHF.R.S32.HI R48, RZ, 0x1f, R243 ;  /* 0x0000001fff307819 */ /* 0x000fe200000114f3 */
[----:B------:R-:W-:-:S05]  /*74c0*/  IMAD R6, R0, c[0x0][0x3a4], R6 ;  /* 0x0000e90000067a24 */ /* 0x000fca00078e0206 */
        /* <DEDUP_REMOVED lines=9> */
[----:B------:R2:W1:Y:S02]  /*7560*/  LDS.128 R32, [R207+0x12000] ;  /* 0x01200000cf207984 */ /* 0x0004640000000c00 */
[----:B------:R-:W-:Y:S02]  /*7570*/  IMAD.IADD R10, R6, 0x1, R5 ;  /* 0x00000001060a7824 */ /* 0x000fe400078e0205 */
[----:B------:R2:W1:Y:S01]  /*7580*/  LDS.128 R40, [R207+0x13000] ;  /* 0x01300000cf287984 */ /* 0x0004620000000c00 */
[----:B------:R-:W-:Y:S05]  /*7590*/  @P3 BRA `(.L_x_381) ;  /* 0x000000e000003947 */ /* 0x000fea0003800000 */
[----:B------:R-:W-:Y:S01]  /*75a0*/  ISETP.GE.AND P1, PT, R218, c[0x0][0x220], PT ;  /* 0x00008800da007a0c */ /* 0x000fe20003f26270 */
[----:B------:R-:W2:Y:S01]  /*75b0*/  LDS.128 R16, [R207+0xe000] ;  /* 0x00e00000cf107984 */ /* 0x000ea20000000c00 */
[----:B------:R-:W-:Y:S01]  /*75c0*/  MOV R7, R10 ;  /* 0x0000000a00077202 */ /* 0x000fe20000000f00 */
[----:B------:R-:W-:Y:S01]  /*75d0*/  IMAD.MOV.U32 R6, RZ, RZ, R4 ;  /* 0x000000ffff067224 */ /* 0x000fe200078e0004 */
[----:B------:R-:W-:Y:S01]  /*75e0*/  ISETP.GE.AND P0, PT, R20, c[0x0][0x220], PT ;  /* 0x0000880014007a0c */ /* 0x000fe20003f06270 */
[----:B------:R-:W-:-:S02]  /*75f0*/  IMAD R49, R48, c[0x0][0x3a0], RZ ;  /* 0x0000e80030317a24 */ /* 0x000fc400078e02ff */
[----:B------:R-:W-:-:S04]  /*7600*/  IMAD.WIDE.U32 R8, R243, c[0x0][0x3a0], R6 ;  /* 0x0000e800f3087a25 */ /* 0x000fc800078e0006 */
[----:B------:R-:W-:Y:S02]  /*7610*/  IMAD R6, R243, c[0x0][0x3a4], R49 ;  /* 0x0000e900f3067a24 */ /* 0x000fe400078e0231 */
[----:B------:R-:W4:Y:S02]  /*7620*/  @!P1 LDS.128 R12, [R207+0xc000] ;  /* 0x00c00000cf0c9984 */ /* 0x000f240000000c00 */
[----:B------:R-:W-:Y:S01]  /*7630*/  IMAD.IADD R7, R6, 0x1, R9 ;  /* 0x0000000106077824 */ /* 0x000fe200078e0209 */
[----:B------:R-:W-:-:S04]  /*7640*/  LEA R6, P2, R8, c[0x0][0x340], 0x1 ;  /* 0x0000d00008067a11 */ /* 0x000fc800078408ff */
[----:B------:R-:W-:-:S05]  /*7650*/  LEA.HI.X R7, R8, c[0x0][0x344], R7, 0x1, P2 ;  /* 0x0000d10008077a11 */ /* 0x000fca00010f0c07 */
[----:B--2---:R2:W-:Y:S04]  /*7660*/  @!P0 STG.E.128 [R6.64+0x80], R16 ;  /* 0x0000801006008986 */ /* 0x0045e8000c101d08 */
[----:B----4-:R2:W-:Y:S02]  /*7670*/  @!P1 STG.E.128 [R6.64], R12 ;  /* 0x0000000c06009986 */ /* 0x0105e4000c101d08 */
.L_x_381:
[----:B------:R-:W-:Y:S05]  /*7680*/  BSYNC B0 ;  /* 0x0000000000007941 */ /* 0x000fea0003800000 */
.L_x_380:
[----:B--2---:R-:W-:Y:S01]  /*7690*/  IADD3 R6, R243, 0x20, RZ ;  /* 0x00000020f3067810 */ /* 0x004fe20007ffe0ff */
        /* <DEDUP_REMOVED lines=15> */
[----:B---3--:R2:W-:Y:S04]  /*7790*/  @!P1 STG.E.128 [R4.64], R28 ;  /* 0x0000001c04009986 */ /* 0x0085e8000c101d08 */
[----:B----4-:R2:W-:Y:S02]  /*77a0*/  @!P0 STG.E.128 [R4.64+0x80], R24 ;  /* 0x0000801804008986 */ /* 0x0105e4000c101d08 */
.L_x_383:
[----:B------:R-:W-:Y:S05]  /*77b0*/  BSYNC B0 ;  /* 0x0000000000007941 */ /* 0x000fea0003800000 */
.L_x_382:
[----:B------:R-:W-:Y:S01]  /*77c0*/  IMAD.WIDE.U32 R2, R0, c[0x0][0x3a8], R2 ;  /* 0x0000ea0000027a25 */ /* 0x000fe200078e0002 */
[----:B------:R-:W-:Y:S03]  /*77d0*/  BSSY B0, `(.L_x_384) ;  /* 0x0000016000007945 */ /* 0x000fe60003800000 */
[----:B--2---:R-:W-:Y:S01]  /*77e0*/  IMAD R4, R21, c[0x0][0x3a8], RZ ;  /* 0x0000ea0015047a24 */ /* 0x004fe200078e02ff */
        /* <DEDUP_REMOVED lines=20> */
.L_x_385:
[----:B------:R-:W-:Y:S05]  /*7930*/  BSYNC B0 ;  /* 0x0000000000007941 */ /* 0x000fea0003800000 */
.L_x_384:
        /* <DEDUP_REMOVED lines=14> */
.L_x_356:
[----:B------:R-:W-:Y:S05]  /*7a20*/  BSYNC B1 ;  /* 0x0000000000017941 */ /* 0x000fea0003800000 */
.L_x_342:
        /* <DEDUP_REMOVED lines=9> */
.L_x_386:
[----:B------:R-:W-:Y:S05]  /*7ac0*/  EXIT ;  /* 0x000000000000794d */ /* 0x000fea0003800000 */
.L_x_388:
        /* <DEDUP_REMOVED lines=11> */
.L_x_1071:


//--------------------- .text._ZN5flash44flash_bwd_dq_dk_dv_loop_seqk_parallel_kernelI23Flash_bwd_kernel_traitsILi128ELi64ELi64ELi8ELi4ELi2ELi2ELb1ELb0EN7cutlass10bfloat16_tE19Flash_kernel_traitsILi128ELi64ELi64ELi8ES3_EELb0ELb1ELb0ELb0ELb0ELb0ELb1EEEvNS_16Flash_bwd_paramsE --------------------------
	.section	.text._ZN5flash44flash_bwd_dq_dk_dv_loop_seqk_parallel_kernelI23Flash_bwd_kernel_traitsILi128ELi64ELi64ELi8ELi4ELi2ELi2ELb1ELb0EN7cutlass10bfloat16_tE19Flash_kernel_traitsILi128ELi64ELi64ELi8ES3_EELb0ELb1ELb0ELb0ELb0ELb0ELb1EEEvNS_16Flash_bwd_paramsE,"ax",@progbits
	.sectioninfo	@"SHI_REGISTERS=255"
	.align	128
        .global         _ZN5flash44flash_bwd_dq_dk_dv_loop_seqk_parallel_kernelI23Flash_bwd_kernel_traitsILi128ELi64ELi64ELi8ELi4ELi2ELi2ELb1ELb0EN7cutlass10bfloat16_tE19Flash_kernel_traitsILi128ELi64ELi64ELi8ES3_EELb0ELb1ELb0ELb0ELb0ELb0ELb1EEEvNS_16Flash_bwd_paramsE
        .type           _ZN5flash44flash_bwd_dq_dk_dv_loop_seqk_parallel_kernelI23Flash_bwd_kernel_traitsILi128ELi64ELi64ELi8ELi4ELi2ELi2ELb1ELb0EN7cutlass10bfloat16_tE19Flash_kernel_traitsILi128ELi64ELi64ELi8ES3_EELb0ELb1ELb0ELb0ELb0ELb0ELb1EEEvNS_16Flash_bwd_paramsE,@function
        .size           _ZN5flash44flash_bwd_dq_dk_dv_loop_seqk_parallel_kernelI23Flash_bwd_kernel_traitsILi128ELi64ELi64ELi8ELi4ELi2ELi2ELb1ELb0EN7cutlass10bfloat16_tE19Flash_kernel_traitsILi128ELi64ELi64ELi8ES3_EELb0ELb1ELb0ELb0ELb0ELb0ELb1EEEvNS_16Flash_bwd_paramsE,(.L_x_1072 - _ZN5flash44flash_bwd_dq_dk_dv_loop_seqk_parallel_kernelI23Flash_bwd_kernel_traitsILi128ELi64ELi64ELi8ELi4ELi2ELi2ELb1ELb0EN7cutlass10bfloat16_tE19Flash_kernel_traitsILi128ELi64ELi64ELi8ES3_EELb0ELb1ELb0ELb0ELb0ELb0ELb1EEEvNS_16Flash_bwd_paramsE)
        .other          _ZN5flash44flash_bwd_dq_dk_dv_loop_seqk_parallel_kernelI23Flash_bwd_kernel_traitsILi128ELi64ELi64ELi8ELi4ELi2ELi2ELb1ELb0EN7cutlass10bfloat16_tE19Flash_kernel_traitsILi128ELi64ELi64ELi8ES3_EELb0ELb1ELb0ELb0ELb0ELb0ELb1EEEvNS_16Flash_bwd_paramsE,@"STO_CUDA_ENTRY STV_DEFAULT"
_ZN5flash44flash_bwd_dq_dk_dv_loop_seqk_parallel_kernelI23Flash_bwd_kernel_traitsILi128ELi64ELi64ELi8ELi4ELi2ELi2ELb1ELb0EN7cutlass10bfloat16_tE19Flash_kernel_traitsILi128ELi64ELi64ELi8ES3_EELb0ELb1ELb0ELb0ELb0ELb0ELb1EEEvNS_16Flash_bwd_paramsE:
.text._ZN5flash44flash_bwd_dq_dk_dv_loop_seqk_parallel_kernelI23Flash_bwd_kernel_traitsILi128ELi64ELi64ELi8ELi4ELi2ELi2ELb1ELb0EN7cutlass10bfloat16_tE19Flash_kernel_traitsILi128ELi64ELi64ELi8ES3_EELb0ELb1ELb0ELb0ELb0ELb0ELb1EEEvNS_16Flash_bwd_paramsE:
        /* <DEDUP_REMOVED lines=16> */
[-C--:B------:R-:W-:Y:S02]  /*0100*/  LEA.HI R10, R14, R13.reuse, RZ, 0x3 ;  /* 0x0000000d0e0a7211 */ /* 0x080fe400078f18ff */
        /* <DEDUP_REMOVED lines=41> */
[----:B------:R-:W-:-:S02]  /*03a0*/  LOP3.LUT R6, R12, 0xfffffff8, RZ, 0xc0, !PT ;  /* 0xfffffff80c067812 */ /* 0x000fc400078ec0ff */
[----:B------:R-:W-:Y:S02]  /*03b0*/  LOP3.LUT R188, R188, R0, RZ, 0x3c, !PT ;  /* 0x00000000bcbc7212 */ /* 0x000fe400078e3cff */
[----:B------:R-:W-:Y:S01]  /*03c0*/  LOP3.LUT R185, R185, R4, R0, 0xf6, !PT ;  /* 0x00000004b9b97212 */ /* 0x000fe200078ef600 */
[----:B------:R-:W-:Y:S01]  /*03d0*/  IMAD.IADD R10, R2, 0x1, -R6 ;  /* 0x00000001020a7824 */ /* 0x000fe200078e0a06 */
[----:B------:R-:W-:Y:S01]  /*03e0*/  LEA.HI R0, R14, R13, RZ, 0x6 ;  /* 0x0000000d0e007211 */ /* 0x000fe200078f30ff */
[----:B------:R-:W-:Y:S01]  /*03f0*/  IMAD.IADD R188, R3, 0x1, R188 ;  /* 0x0000000103bc7824 */ /* 0x000fe200078e02bc */
[----:B------:R-:W-:Y:S01]  /*0400*/  LOP3.LUT R4, R15, 0xffffffe0, RZ, 0xc0, !PT ;  /* 0xffffffe00f047812 */ /* 0x000fe200078ec0ff */
[----:B------:R-:W-:Y:S01]  /*0410*/  IMAD.SHL.U32 R6, R11, 0x20, RZ ;  /* 0x000000200b067824 */ /* 0x000fe200078e00ff */
[----:B------:R-:W-:Y:S01]  /*0420*/  LOP3.LUT R5, R7, 0x1, RZ, 0xc0, !PT ;  /* 0x0000000107057812 */ /* 0x000fe200078ec0ff */
[----:B------:R-:W-:Y:S01]  /*0430*/  IMAD.SHL.U32 R188, R188, 0x2, RZ ;  /* 0x00000002bcbc7824 */ /* 0x000fe200078e00ff */
[----:B------:R-:W-:Y:S01]  /*0440*/  LOP3.LUT R2, R16, 0x7ffffffc, RZ, 0xc0, !PT ;  /* 0x7ffffffc10027812 */ /* 0x000fe200078ec0ff */
[----:B------:R-:W-:Y:S01]  /*0450*/  IMAD.IADD R18, R13, 0x1, -R4 ;  /* 0x000000010d127824 */ /* 0x000fe200078e0a04 */
[----:B------:R-:W-:-:S02]  /*0460*/  SHF.R.S32.HI R3, RZ, 0x1f, R15 ;  /* 0x0000001fff037819 */ /* 0x000fc4000001140f */
[----:B------:R-:W-:Y:S02]  /*0470*/  SHF.R.S32.HI R0, RZ, 0x6, R0 ;  /* 0x00000006ff007819 */ /* 0x000fe40000011400 */
[----:B------:R-:W-:Y:S01]  /*0480*/  ISETP.NE.U32.AND P0, PT, R5, 0x1, PT ;  /* 0x000000010500780c */ /* 0x000fe20003f05070 */
[----:B------:R-:W-:Y:S01]  /*0490*/  IMAD.IADD R5, R13, 0x1, -R2 ;  /* 0x000000010d057824 */ /* 0x000fe200078e0a02 */
[----:B------:R-:W-:Y:S01]  /*04a0*/  LEA.HI R4, R3, R19, RZ, 0x2 ;  /* 0x0000001303047211 */ /* 0x000fe200078f10ff */
[----:B------:R-:W-:Y:S01]  /*04b0*/  IMAD.SHL.U32 R13, R13, 0x2, RZ ;  /* 0x000000020d0d7824 */ /* 0x000fe200078e00ff */
[----:B------:R-:W-:Y:S01]  /*04c0*/  STL [R1+0x18], R18 ;  /* 0x0000181201007387 */ /* 0x000fe20000100800 */
[----:B------:R-:W-:Y:S01]  /*04d0*/  IMAD.SHL.U32 R3, R8, 0x20, RZ ;  /* 0x0000002008037824 */ /* 0x000fe200078e00ff */
[----:B------:R-:W-:Y:S01]  /*04e0*/  LOP3.LUT R4, R4, 0xfffffffc, RZ, 0xc0, !PT ;  /* 0xfffffffc04047812 */ /* 0x000fe200078ec0ff */
[C---:B------:R-:W-:Y:S01]  /*04f0*/  IMAD R17, R0.reuse, 0x200, R9 ;  /* 0x0000020000117824 */ /* 0x040fe200078e0209 */
[C---:B------:R-:W-:Y:S01]  /*0500*/  R2P PR, R7.reuse, 0x6 ;  /* 0x0000000607007804 */ /* 0x040fe20000000000 */
[----:B------:R-:W-:Y:S01]  /*0510*/  IMAD.SHL.U32 R2, R0, 0x8, RZ ;  /* 0x0000000800027824 */ /* 0x000fe200078e00ff */
[----:B------:R-:W-:Y:S01]  /*0520*/  SEL R184, R184, 0xffffffc0, !P3 ;  /* 0xffffffc0b8b87807 */ /* 0x000fe20005800000 */
[----:B------:R-:W-:Y:S01]  /*0530*/  IMAD.SHL.U32 R0, R7, 0x40, RZ ;  /* 0x0000004007007824 */ /* 0x000fe200078e00ff */
[----:B------:R-:W-:Y:S01]  /*0540*/  STL [R1+0x14], R17 ;  /* 0x0000141101007387 */ /* 0x000fe20000100800 */
[----:B------:R-:W-:Y:S01]  /*0550*/  IMAD.SHL.U32 R9, R5, 0x2, RZ ;  /* 0x0000000205097824 */ /* 0x000fe200078e00ff */
[----:B------:R-:W-:Y:S01]  /*0560*/  LOP3.LUT R5, R3, 0x6, R13, 0xf8, !PT ;  /* 0x0000000603057812 */ /* 0x000fe200078ef80d */
[----:B------:R-:W-:Y:S01]  /*0570*/  IMAD.SHL.U32 R7, R10, 0x40, RZ ;  /* 0x000000400a077824 */ /* 0x000fe200078e00ff */
[----:B------:R-:W-:Y:S01]  /*0580*/  LOP3.LUT R0, R0, 0x1c0, RZ, 0xc0, !PT ;  /* 0x000001c000007812 */ /* 0x000fe200078ec0ff */
[----:B------:R-:W-:Y:S01]  /*0590*/  IMAD.IADD R4, R19, 0x1, -R4 ;  /* 0x0000000113047824 */ /* 0x000fe200078e0a04 */
[----:B------:R-:W-:Y:S01]  /*05a0*/  LOP3.LUT R2, R2, 0x18, RZ, 0xc0, !PT ;  /* 0x0000001802027812 */ /* 0x000fe200078ec0ff */
[----:B------:R1:W-:Y:S01]  /*05b0*/  STL [R1+0x8], R5 ;  /* 0x0000080501007387 */ /* 0x0003e20000100800 */
[----:B------:R-:W-:Y:S01]  /*05c0*/  SEL R222, R222, 0x10, !P0 ;  /* 0x00000010dede7807 */ /* 0x000fe20004000000 */
[----:B------:R-:W-:Y:S01]  /*05d0*/  IMAD R8, R4, 0x400, R9 ;  /* 0x0000040004087824 */ /* 0x000fe200078e0209 */
[----:B------:R-:W-:Y:S01]  /*05e0*/  LOP3.LUT R6, R2, 0x20, R6, 0xf8, !PT ;  /* 0x0000002002067812 */ /* 0x000fe200078ef806 */
[----:B------:R-:W-:Y:S01]  /*05f0*/  IMAD.IADD R187, R188, 0x1, R184 ;  /* 0x00000001bcbb7824 */ /* 0x000fe200078e02b8 */
[----:B------:R-:W-:Y:S01]  /*0600*/  IADD3 R224, R216, 0x40, RZ ;  /* 0x00000040d8e07810 */ /* 0x000fe20007ffe0ff */
[----:B------:R-:W-:Y:S01]  /*0610*/  IMAD.SHL.U32 R204, R17, 0x2, RZ ;  /* 0x0000000211cc7824 */ /* 0x000fe200078e00ff */
[----:B-1----:R-:W-:-:S02]  /*0620*/  LOP3.LUT R5, R0, 0x20, R3, 0xf8, !PT ;  /* 0x0000002000057812 */ /* 0x002fc400078ef803 */
[----:B------:R-:W-:-:S04]  /*0630*/  SHF.R.U32.HI R3, RZ, 0x3, R0 ;  /* 0x00000003ff037819 */ /* 0x000fc80000011600 */
[----:B------:R-:W-:Y:S02]  /*0640*/  LOP3.LUT R5, R5, R3, RZ, 0x3c, !PT ;  /* 0x0000000305057212 */ /* 0x000fe400078e3cff */
[----:B------:R-:W-:Y:S01]  /*0650*/  LOP3.LUT R10, R3, R0, R2, 0x1e, !PT ;  /* 0x00000000030a7212 */ /* 0x000fe200078e1e02 */
[----:B------:R-:W-:Y:S01]  /*0660*/  IMAD.SHL.U32 R0, R11, 0x8, RZ ;  /* 0x000000080b007824 */ /* 0x000fe200078e00ff */
[----:B------:R-:W-:Y:S01]  /*0670*/  LOP3.LUT R2, R7, 0x1c0, RZ, 0xc0, !PT ;  /* 0x000001c007027812 */ /* 0x000fe200078ec0ff */
[----:B------:R-:W-:Y:S01]  /*0680*/  IMAD.IADD R220, R8, 0x1, R5 ;  /* 0x0000000108dc7824 */ /* 0x000fe200078e0205 */
[----:B------:R-:W-:Y:S02]  /*0690*/  SHF.R.S32.HI R7, RZ, 0x1f, R18 ;  /* 0x0000001fff077819 */ /* 0x000fe40000011412 */
[----:B------:R-:W-:Y:S01]  /*06a0*/  SHF.R.U32.HI R3, RZ, 0x3, R2 ;  /* 0x00000003ff037819 */ /* 0x000fe20000011602 */
[----:B------:R-:W-:Y:S01]  /*06b0*/  IMAD.SHL.U32 R220, R220, 0x2, RZ ;  /* 0x00000002dcdc7824 */ /* 0x000fe200078e00ff */
[----:B------:R-:W-:Y:S01]  /*06c0*/  LEA.HI R5, R7, R18, RZ, 0x2 ;  /* 0x0000001207057211 */ /* 0x000fe200078f10ff */
[----:B------:R-:W-:Y:S01]  /*06d0*/  IMAD.SHL.U32 R7, R12, 0x40, RZ ;  /* 0x000000400c077824 */ /* 0x000fe200078e00ff */
[----:B------:R-:W-:Y:S01]  /*06e0*/  LOP3.LUT R8, R2, 0x8, R0, 0xf8, !PT ;  /* 0x0000000802087812 */ /* 0x000fe200078ef800 */
[----:B------:R-:W-:Y:S01]  /*06f0*/  IMAD.IADD R223, R220, 0x1, R222 ;  /* 0x00000001dcdf7824 */ /* 0x000fe200078e02de */
[----:B------:R-:W-:-:S02]  /*0700*/  LOP3.LUT R2, R3, R6, R2, 0x1e, !PT ;  /* 0x0000000603027212 */ /* 0x000fc400078e1e02 */
[----:B------:R-:W-:Y:S02]  /*0710*/  LOP3.LUT R0, R7, 0xfffffe00, RZ, 0xc0, !PT ;  /* 0xfffffe0007007812 */ /* 0x000fe400078ec0ff */
[----:B------:R-:W-:Y:S01]  /*0720*/  SHF.R.S32.HI R6, RZ, 0x2, R5 ;  /* 0x00000002ff067819 */ /* 0x000fe20000011405 */
[C---:B------:R-:W-:Y:S01]  /*0730*/  IMAD R5, R193.reuse, 0x400, R9 ;  /* 0x00000400c1057824 */ /* 0x040fe200078e0209 */
        /* <DEDUP_REMOVED lines=8> */
[----:B------:R-:W-:Y:S01]  /*07c0*/  IMAD R6, R4, 0x10, R6 ;  /* 0x0000001004067824 */ /* 0x000fe200078e0206 */
        /* <DEDUP_REMOVED lines=11> */
[----:B------:R1:W-:Y:S01]  /*0880*/  STL [R1], R2 ;  /* 0x0000000201007387 */ /* 0x0003e20000100800 */
[----:B------:R-:W-:-:S02]  /*0890*/  IMAD.SHL.U32 R185, R185, 0x2, RZ ;  /* 0x00000002b9b97824 */ /* 0x000fc400078e00ff */
[----:B------:R-:W-:Y:S01]  /*08a0*/  IMAD.IADD R222, R222, 0x1, R221 ;  /* 0x00000001dede7824 */ /* 0x000fe200078e02dd */
[----:B------:R1:W-:Y:S04]  /*08b0*/  STL [R1+0x4], R0 ;  /* 0x0000040001007387 */ /* 0x0003e80000100800 */
.L_x_435:
        /* <DEDUP_REMOVED lines=35> */
.L_x_389:
        /* <DEDUP_REMOVED lines=45> */
.L_x_391:
        /* <DEDUP_REMOVED lines=15> */
.L_x_392:
        /* <DEDUP_REMOVED lines=18> */
[----:B---3--:R-:W-:Y:S01]  /*0fd0*/  ISETP.NE.AND P3, PT, R23, RZ, PT ;  /* 0x000000ff1700720c */ /* 0x008fe20003f65270 */
[----:B-----5:R-:W-:Y:S01]  /*0fe0*/  IMAD.WIDE.U32 R30, R20, c[0x0][0x3d8], RZ ;  /* 0x0000f600141e7a25 */ /* 0x020fe200078e00ff */
        /* <DEDUP_REMOVED lines=17> */
[----:B------:R-:W-:Y:S01]  /*1100*/  IMAD.SHL.U32 R6, R36, 0x80, RZ ;  /* 0x0000008024067824 */ /* 0x000fe200078e00ff */
[----:B------:R-:W-:Y:S01]  /*1110*/  ISETP.GT.U32.AND P5, PT, R14, R3, PT ;  /* 0x000000030e00720c */ /* 0x000fe20003fa4070 */
[----:B------:R-:W-:-:S03]  /*1120*/  IMAD.WIDE.U32 R12, R36, c[0x0][0x224], RZ ;  /* 0x00008900240c7a25 */ /* 0x000fc600078e00ff */
[----:B------:R-:W-:Y:S01]  /*1130*/  SEL R6, R6, RZ, P2 ;  /* 0x000000ff06067207 */ /* 0x000fe20001000000 */
[----:B------:R-:W-:Y:S02]  /*1140*/  IMAD R5, R29, c[0x0][0x224], R7 ;  /* 0x000089001d057a24 */ /* 0x000fe400078e0207 */
[----:B------:R-:W-:Y:S01]  /*1150*/  IMAD R7, R17, R12, RZ ;  /* 0x0000000c11077224 */ /* 0x000fe200078e02ff */
[----:B------:R-:W-:Y:S02]  /*1160*/  IADD3 R6, P2, R9, R6, RZ ;  /* 0x0000000609067210 */ /* 0x000fe40007f5e0ff */
[----:B------:R-:W-:Y:S01]  /*1170*/  IADD3 R4, R13, R5, RZ ;  /* 0x000000050d047210 */ /* 0x000fe20007ffe0ff */
[----:B------:R-:W-:Y:S02]  /*1180*/  IMAD.WIDE.U32 R12, R16, R12, RZ ;  /* 0x0000000c100c7225 */ /* 0x000fe400078e00ff */
[----:B------:R-:W-:Y:S02]  /*1190*/  @!P5 IADD3 R3, R3, -R14, RZ ;  /* 0x8000000e0303d210 */ /* 0x000fe40007ffe0ff */
[----:B------:R-:W-:Y:S01]  /*11a0*/  @!P5 IADD3 R2, R2, 0x1, RZ ;  /* 0x000000010202d810 */ /* 0x000fe20007ffe0ff */
[C---:B------:R-:W-:Y:S01]  /*11b0*/  IMAD R7, R16.reuse, R4, R7 ;  /* 0x0000000410077224 */ /* 0x040fe200078e0207 */
[----:B------:R-:W-:Y:S01]  /*11c0*/  ISETP.GE.U32.AND P6, PT, R3, R14, PT ;  /* 0x0000000e0300720c */ /* 0x000fe20003fc6070 */
[----:B------:R-:W-:Y:S01]  /*11d0*/  IMAD.WIDE.U32 R4, R16, R0, RZ ;  /* 0x0000000010047225 */ /* 0x000fe200078e00ff */
[----:B------:R-:W-:-:S03]  /*11e0*/  ISETP.NE.AND P5, PT, RZ, c[0x0][0x1c8], PT ;  /* 0x00007200ff007a0c */ /* 0x000fc60003fa5270 */
[----:B------:R-:W-:Y:S01]  /*11f0*/  IMAD.X R8, R15, 0x1, R8, P2 ;  /* 0x000000010f087824 */ /* 0x000fe200010e0608 */
[----:B-1----:R-:W-:Y:S01]  /*1200*/  ISETP.NE.AND P2, PT, R24, RZ, PT ;  /* 0x000000ff1800720c */ /* 0x002fe20003f45270 */
[C---:B------:R-:W-:Y:S02]  /*1210*/  IMAD R14, R17.reuse, R6, RZ ;  /* 0x00000006110e7224 */ /* 0x040fe400078e02ff */
[----:B------:R-:W-:Y:S01]  /*1220*/  IMAD R3, R17, R0, RZ ;  /* 0x0000000011037224 */ /* 0x000fe200078e02ff */
[----:B------:R-:W-:Y:S01]  /*1230*/  SEL R17, R12, R4, !P1 ;  /* 0x000000040c117207 */ /* 0x000fe20004800000 */
[----:B------:R-:W-:Y:S01]  /*1240*/  IMAD R8, R16, R8, R14 ;  /* 0x0000000810087224 */ /* 0x000fe200078e020e */
[----:B------:R-:W-:Y:S01]  /*1250*/  IADD3 R12, R13, R7, RZ ;  /* 0x000000070d0c7210 */ /* 0x000fe20007ffe0ff */
[----:B------:R-:W-:Y:S01]  /*1260*/  @P3 IMAD R4, R36, c[0x0][0x214], RZ ;  /* 0x0000850024043a24 */ /* 0x000fe200078e02ff */
[----:B------:R-:W-:Y:S01]  /*1270*/  @P6 IADD3 R2, R2, 0x1, RZ ;  /* 0x0000000102026810 */ /* 0x000fe20007ffe0ff */
[----:B------:R-:W-:Y:S01]  /*1280*/  IMAD.WIDE.U32 R6, R16, R6, RZ ;  /* 0x0000000610067225 */ /* 0x000fe200078e00ff */
[----:B------:R-:W-:-:S02]  /*1290*/  @P1 IADD3 R12, R5, R3, RZ ;  /* 0x00000003050c1210 */ /* 0x000fc40007ffe0ff */
[----:B------:R-:W-:Y:S01]  /*12a0*/  @P3 SEL R3, R4, R0, !P1 ;  /* 0x0000000004033207 */ /* 0x000fe20004800000 */
[----:B------:R-:W-:Y:S01]  /*12b0*/  IMAD.MOV.U32 R14, RZ, RZ, R2 ;  /* 0x000000ffff0e7224 */ /* 0x000fe200078e0002 */
[----:B------:R-:W-:Y:S01]  /*12c0*/  SEL R24, R30, RZ, P2 ;  /* 0x000000ff1e187207 */ /* 0x000fe20001000000 */
[----:B------:R-:W-:Y:S01]  /*12d0*/  IMAD R4, R20, c[0x0][0x3dc], R31 ;  /* 0x0000f70014047a24 */ /* 0x000fe200078e021f */
[----:B------:R-:W-:Y:S01]  /*12e0*/  SHF.R.S32.HI R20, RZ, 0x1f, R252 ;  /* 0x0000001fff147819 */ /* 0x000fe200000114fc */
[C---:B------:R-:W-:Y:S01]  /*12f0*/  IMAD R16, R35.reuse, c[0x0][0x22c], RZ ;  /* 0x00008b0023107a24 */ /* 0x040fe200078e02ff */
[----:B------:R-:W-:Y:S01]  /*1300*/  @!P4 IADD3 R14, -R14, RZ, RZ ;  /* 0x000000ff0e0ec210 */ /* 0x000fe20007ffe1ff */
[----:B------:R-:W-:Y:S01]  /*1310*/  @!P3 IMAD R5, R36, c[0x0][0x1c0], R35 ;  /* 0x000070002405ba24 */ /* 0x000fe200078e0223 */
[----:B------:R-:W-:Y:S01]  /*1320*/  @!P5 LOP3.LUT R14, RZ, c[0x0][0x1c8], RZ, 0x33, !PT ;  /* 0x00007200ff0eda12 */ /* 0x000fe200078e33ff */
[----:B------:R-:W-:Y:S01]  /*1330*/  @P3 IMAD R2, R35, c[0x0][0x234], R3 ;  /* 0x00008d0023023a24 */ /* 0x000fe200078e0203 */
[----:B------:R-:W-:Y:S01]  /*1340*/  SHF.R.S32.HI R33, RZ, 0x1f, R16 ;  /* 0x0000001fff217819 */ /* 0x000fe20000011410 */
[----:B------:R-:W-:Y:S01]  /*1350*/  @!P3 IMAD R2, R5, c[0x0][0x214], RZ ;  /* 0x000085000502ba24 */ /* 0x000fe200078e02ff */
[----:B------:R-:W-:-:S02]  /*1360*/  SEL R13, R4, RZ, P2 ;  /* 0x000000ff040d7207 */ /* 0x000fc40001000000 */
        /* <DEDUP_REMOVED lines=10> */
.L_x_393:
[----:B------:R-:W-:-:S04]  /*1410*/  IMAD R0, R36, c[0x0][0x1c0], R35 ;  /* 0x0000700024007a24 */ /* 0x000fc800078e0223 */
[----:B------:R-:W-:Y:S02]  /*1420*/  IMAD R0, R0, c[0x0][0x224], RZ ;  /* 0x0000890000007a24 */ /* 0x000fe400078e02ff */
.L_x_394:
[----:B------:R-:W2:Y:S01]  /*1430*/  LDL R40, [R1+0x18] ;  /* 0x0000180001287983 */ /* 0x000ea20000100800 */
[----:B------:R-:W-:Y:S01]  /*1440*/  IMAD R31, R28, c[0x0][0x1c0], RZ ;  /* 0x000070001c1f7a24 */ /* 0x000fe200078e02ff */
[----:B------:R-:W-:Y:S01]  /*1450*/  SHF.R.S32.HI R217, RZ, 0x1f, R216 ;  /* 0x0000001fffd97819 */ /* 0x000fe200000114d8 */
[----:B------:R-:W-:Y:S01]  /*1460*/  IMAD.IADD R5, R9, 0x1, R2 ;  /* 0x0000000109057824 */ /* 0x000fe200078e0202 */
[----:B------:R-:W1:Y:S01]  /*1470*/  S2R R38, SR_TID.X ;  /* 0x0000000000267919 */ /* 0x000e620000002100 */
[----:B------:R-:W-:Y:S01]  /*1480*/  IADD3 R2, P1, R216, R10, RZ ;  /* 0x0000000ad8027210 */ /* 0x000fe20007f3e0ff */
[----:B------:R-:W-:Y:S01]  /*1490*/  IMAD.SHL.U32 R30, R31, 0x40, RZ ;  /* 0x000000401f1e7824 */ /* 0x000fe200078e00ff */
[----:B------:R-:W-:Y:S01]  /*14a0*/  SHF.R.S32.HI R28, RZ, 0x1f, R242 ;  /* 0x0000001fff1c7819 */ /* 0x000fe200000114f2 */
[----:B------:R-:W3:Y:S01]  /*14b0*/  S2R R39, SR_TID.X ;  /* 0x0000000000277919 */ /* 0x000ee20000002100 */
[----:B------:R-:W-:Y:S01]  /*14c0*/  IMAD.MOV.U32 R34, RZ, RZ, 0x4 ;  /* 0x00000004ff227424 */ /* 0x000fe200078e00ff */
[----:B------:R-:W-:Y:S01]  /*14d0*/  BSSY B1, `(.L_x_390) ;  /* 0x00005f2000017945 */ /* 0x000fe20003800000 */
[----:B------:R-:W-:-:S02]  /*14e0*/  IMAD R4, R15, c[0x0][0x370], RZ ;  /* 0x0000dc000f047a24 */ /* 0x000fc400078e02ff */
[----:B------:R-:W-:Y:S01]  /*14f0*/  IMAD.X R3, R217, 0x1, R11, P1 ;  /* 0x00000001d9037824 */ /* 0x000fe200008e060b */
[----:B------:R-:W-:Y:S01]  /*1500*/  IADD3 R7, P3, P1, R6, R30, R16 ;  /* 0x0000001e06077210 */ /* 0x000fe2000797e010 */
[----:B------:R-:W-:Y:S01]  /*1510*/  IMAD.IADD R16, R9, 0x1, R0 ;  /* 0x0000000109107824 */ /* 0x000fe200078e0200 */
[----:B------:R-:W-:Y:S01]  /*1520*/  IADD3 R6, P4, R242, R9, RZ ;  /* 0x00000009f2067210 */ /* 0x000fe20007f9e0ff */
[----:B------:R-:W-:-:S04]  /*1530*/  IMAD.WIDE R10, R5, R34, c[0x0][0x200] ;  /* 0x00008000050a7625 */ /* 0x000fc800078e0222 */
[C---:B------:R-:W-:Y:S01]  /*1540*/  IMAD R0, R9.reuse, c[0x0][0x374], R4 ;  /* 0x0000dd0009007a24 */ /* 0x040fe200078e0204 */
[----:B------:R-:W-:Y:S01]  /*1550*/  SHF.R.S32.HI R4, RZ, 0x1f, R30 ;  /* 0x0000001fff047819 */ /* 0x000fe2000001141e */
[----:B------:R-:W-:Y:S01]  /*1560*/  IMAD.WIDE.U32 R2, R9, c[0x0][0x370], R2 ;  /* 0x0000dc0009027a25 */ /* 0x000fe200078e0002 */
[----:B------:R-:W-:Y:S02]  /*1570*/  MOV R229, R10 ;  /* 0x0000000a00e57202 */ /* 0x000fe40000000f00 */
[----:B------:R-:W-:Y:S01]  /*1580*/  IADD3.X R10, R8, R4, R33, P3, P1 ;  /* 0x00000004080a7210 */ /* 0x000fe20001fe2421 */
[----:B------:R-:W-:Y:S01]  /*1590*/  IMAD.X R4, R28, 0x1, R15, P4 ;  /* 0x000000011c047824 */ /* 0x000fe200020e060f */
[----:B-1----:R-:W-:Y:S01]  /*15a0*/  SHF.R.S32.HI R38, RZ, 0x1f, R38 ;  /* 0x0000001fff267819 */ /* 0x002fe20000011426 */
[----:B------:R-:W-:Y:S01]  /*15b0*/  IMAD.IADD R3, R3, 0x1, R0 ;  /* 0x0000000103037824 */ /* 0x000fe200078e0200 */
[----:B------:R-:W-:Y:S01]  /*15c0*/  IADD3 R0, -R226, R19, R252 ;  /* 0x00000013e2007210 */ /* 0x000fe20007ffe1fc */
[----:B------:R-:W-:Y:S01]  /*15d0*/  IMAD R5, R4, c[0x0][0x190], RZ ;  /* 0x0000640004057a24 */ /* 0x000fe200078e02ff */
[----:B---3--:R-:W-:Y:S01]  /*15e0*/  LEA.HI R38, R38, R39, RZ, 0x5 ;  /* 0x0000002726267211 */ /* 0x008fe200078f28ff */
[----:B------:R-:W-:Y:S01]  /*15f0*/  IMAD R9, R32, c[0x0][0x378], RZ ;  /* 0x0000de0020097a24 */ /* 0x000fe200078e02ff */
[----:B------:R-:W-:Y:S01]  /*1600*/  IADD3 R0, R0, -c[0x0][0x2e8], RZ ;  /* 0x8000ba0000007a10 */ /* 0x000fe20007ffe0ff */
[----:B------:R-:W-:Y:S01]  /*1610*/  IMAD.MOV.U32 R228, RZ, RZ, R11 ;  /* 0x000000ffffe47224 */ /* 0x000fe200078e000b */
[----:B------:R-:W-:Y:S01]  /*1620*/  SHF.R.S32.HI R38, RZ, 0x5, R38 ;  /* 0x00000005ff267819 */ /* 0x000fe20000011426 */
[----:B------:R-:W-:Y:S01]  /*1630*/  IMAD R11, R6, c[0x0][0x194], R5 ;  /* 0x00006500060b7a24 */ /* 0x000fe200078e0205 */
[----:B------:R-:W-:Y:S01]  /*1640*/  IADD3 R8, P3, P1, R24, R7, R17 ;  /* 0x0000000718087210 */ /* 0x000fe2000797e011 */
[C---:B------:R-:W-:Y:S01]  /*1650*/  IMAD R5, R35.reuse, c[0x0][0x37c], R9 ;  /* 0x0000df0023057a24 */ /* 0x040fe200078e0209 */
[----:B------:R-:W-:Y:S01]  /*1660*/  SHF.R.S32.HI R9, RZ, 0x1f, R0 ;  /* 0x0000001fff097819 */ /* 0x000fe20000011400 */
[----:B------:R-:W-:Y:S01]  /*1670*/  IMAD.WIDE.U32 R2, R35, c[0x0][0x378], R2 ;  /* 0x0000de0023027a25 */ /* 0x000fe200078e0002 */
[----:B------:R-:W-:-:S03]  /*1680*/  IADD3.X R10, R13, R10, R12, P3, P1 ;  /* 0x0000000a0d0a7210 */ /* 0x000fc60001fe240c */
[----:B------:R-:W-:Y:S01]  /*1690*/  IMAD.WIDE.U32 R6, R6, c[0x0][0x190], R216 ;  /* 0x0000640006067a25 */ /* 0x000fe200078e00d8 */
[----:B------:R-:W-:Y:S02]  /*16a0*/  IADD3 R5, R3, R5, RZ ;  /* 0x0000000503057210 */ /* 0x000fe40007ffe0ff */
[----:B------:R-:W-:Y:S01]  /*16b0*/  LEA.HI R3, R9, R0, RZ, 0x6 ;  /* 0x0000000009037211 */ /* 0x000fe200078f30ff */
[----:B------:R-:W-:Y:S01]  /*16c0*/  IMAD R9, R32, c[0x0][0x1a8], RZ ;  /* 0x00006a0020097a24 */ /* 0x000fe200078e02ff */
[----:B------:R-:W-:Y:S01]  /*16d0*/  IADD3 R6, P3, R25, R6, RZ ;  /* 0x0000000619067210 */ /* 0x000fe20007f7e0ff */
[----:B------:R-:W-:Y:S02]  /*16e0*/  IMAD R0, R28, c[0x0][0x370], RZ ;  /* 0x0000dc001c007a24 */ /* 0x000fe400078e02ff */
[----:B------:R-:W-:Y:S01]  /*16f0*/  IMAD R9, R35, c[0x0][0x1ac], R9 ;  /* 0x00006b0023097a24 */ /* 0x000fe200078e0209 */
[----:B------:R-:W-:Y:S01]  /*1700*/  IADD3.X R7, R18, R7, R11, P3, !PT ;  /* 0x0000000712077210 */ /* 0x000fe20001ffe40b */
[----:B------:R-:W-:-:S02]  /*1710*/  IMAD R0, R242, c[0x0][0x374], R0 ;  /* 0x0000dd00f2007a24 */ /* 0x000fc400078e0200 */
[----:B------:R-:W-:-:S04]  /*1720*/  IMAD.WIDE R16, R16, R34, c[0x0][0x3c8] ;  /* 0x0000f20010107625 */ /* 0x000fc800078e0222 */
[----:B------:R-:W-:Y:S01]  /*1730*/  IMAD.WIDE.U32 R12, R35, c[0x0][0x1a8], R6 ;  /* 0x00006a00230c7a25 */ /* 0x000fe200078e0006 */
[----:B------:R-:W-:-:S03]  /*1740*/  MOV R227, R16 ;  /* 0x0000001000e37202 */ /* 0x000fc60000000f00 */
[----:B------:R-:W-:Y:S01]  /*1750*/  IMAD.IADD R18, R13, 0x1, R9 ;  /* 0x000000010d127824 */ /* 0x000fe200078e0209 */
[----:B------:R-:W-:Y:S01]  /*1760*/  LEA R212, P4, R12, c[0x0][0x160], 0x1 ;  /* 0x000058000cd47a11 */ /* 0x000fe200078808ff */
[----:B------:R-:W-:-:S03]  /*1770*/  IMAD.MOV.U32 R225, RZ, RZ, R17 ;  /* 0x000000ffffe17224 */ /* 0x000fc600078e0011 */
[----:B------:R-:W-:Y:S01]  /*1780*/  LEA.HI.X R213, R12, c[0x0][0x164], R18, 0x1, P4 ;  /* 0x000059000cd57a11 */ /* 0x000fe200020f0c12 */
[----:B--2---:R-:W-:-:S05]  /*1790*/  IMAD R4, R38, R31, R40 ;  /* 0x0000001f26047224 */ /* 0x004fca00078e0228 */
[----:B------:R-:W-:-:S04]  /*17a0*/  IADD3 R8, P1, R4, R8, RZ ;  /* 0x0000000804087210 */ /* 0x000fc80007f3e0ff */
[----:B------:R-:W-:Y:S01]  /*17b0*/  LEA.HI.X.SX32 R10, R4, R10, 0x1, P1 ;  /* 0x0000000a040a7211 */ /* 0x000fe200008f0eff */
[----:B------:R-:W-:Y:S01]  /*17c0*/  IMAD.MOV.U32 R4, RZ, RZ, R2 ;  /* 0x000000ffff047224 */ /* 0x000fe200078e0002 */
[----:B------:R-:W-:Y:S02]  /*17d0*/  SHF.R.S32.HI R2, RZ, 0x6, R3 ;  /* 0x00000006ff027819 */ /* 0x000fe40000011403 */
[----:B------:R-:W-:Y:S01]  /*17e0*/  LEA R206, P1, R8, c[0x0][0x350], 0x2 ;  /* 0x0000d40008ce7a11 */ /* 0x000fe200078210ff */
[----:B------:R-:W-:Y:S01]  /*17f0*/  IMAD.WIDE.U32 R4, R242, c[0x0][0x370], R4 ;  /* 0x0000dc00f2047a25 */ /* 0x000fe200078e0004 */
[----:B------:R-:W-:Y:S02]  /*1800*/  IMNMX R241, RZ, R2, !PT ;  /* 0x00000002fff17217 */ /* 0x000fe40007800200 */
[----:B------:R-:W-:Y:S01]  /*1810*/  LEA.HI.X R207, R8, c[0x0][0x354], R10, 0x2, P1 ;  /* 0x0000d50008cf7a11 */ /* 0x000fe200008f140a */
[----:B------:R-:W-:Y:S01]  /*1820*/  IMAD.IADD R15, R5, 0x1, R0 ;  /* 0x00000001050f7824 */ /* 0x000fe200078e0200 */
[----:B------:R-:W-:-:S02]  /*1830*/  ISETP.GT.AND P5, PT, R205, R241, PT ;  /* 0x000000f1cd00720c */ /* 0x000fc40003fa4270 */
[C---:B------:R-:W-:Y:S02]  /*1840*/  LEA R210, P3, R4.reuse, c[0x0][0x330], 0x1 ;  /* 0x0000cc0004d27a11 */ /* 0x040fe400078608ff */
[----:B------:R-:W-:Y:S02]  /*1850*/  IADD3 R205, R205, -0x1, RZ ;  /* 0xffffffffcdcd7810 */ /* 0x000fe40007ffe0ff */
[----:B------:R-:W-:-:S07]  /*1860*/  LEA.HI.X R211, R4, c[0x0][0x334], R15, 0x1, P3 ;  /* 0x0000cd0004d37a11 */ /* 0x000fce00018f0c0f */
        /* <DEDUP_REMOVED lines=16> */
.L_x_396:
        /* <DEDUP_REMOVED lines=15> */
.L_x_397:
        /* <DEDUP_REMOVED lines=25> */
.L_x_399:
[----:B------:R-:W-:Y:S05]  /*1bf0*/  BSYNC B0 ;  /* 0x0000000000007941 */ /* 0x000fea0003800000 */
.L_x_398:
        /* <DEDUP_REMOVED lines=17> */
.L_x_401:
[----:B------:R-:W-:Y:S05]  /*1d10*/  BSYNC B0 ;  /* 0x0000000000007941 */ /* 0x000fea0003800000 */
.L_x_400:
        /* <DEDUP_REMOVED lines=23> */
.L_x_403:
[----:B------:R-:W-:Y:S05]  /*1e90*/  BSYNC B0 ;  /* 0x0000000000007941 */ /* 0x000fea0003800000 */
.L_x_402:
        /* <DEDUP_REMOVED lines=16> */
.L_x_395:
        /* <DEDUP_REMOVED lines=43> */
.L_x_406:
[----:B------:R-:W-:Y:S05]  /*2250*/  BSYNC B0 ;  /* 0x0000000000007941 */ /* 0x000fea0003800000 */
.L_x_405:
        /* <DEDUP_REMOVED lines=30> */
.L_x_408:
[----:B------:R-:W-:Y:S05]  /*2440*/  BSYNC B0 ;  /* 0x0000000000007941 */ /* 0x000fea0003800000 */
.L_x_407:
        /* <DEDUP_REMOVED lines=20> */
.L_x_410:
[----:B------:R-:W-:Y:S05]  /*2590*/  BSYNC B0 ;  /* 0x0000000000007941 */ /* 0x000fea0003800000 */
.L_x_409:
        /* <DEDUP_REMOVED lines=28> */
.L_x_412:
[----:B------:R-:W-:Y:S05]  /*2760*/  BSYNC B0 ;  /* 0x0000000000007941 */ /* 0x000fea0003800000 */
.L_x_411:
        /* <DEDUP_REMOVED lines=15> */
.L_x_414:
        /* <DEDUP_REMOVED lines=19> */
.L_x_415:
[----:B------:R-:W-:Y:S05]  /*2990*/  BSYNC B0 ;  /* 0x0000000000007941 */ /* 0x000fea0003800000 */
.L_x_413:
        /* <DEDUP_REMOVED lines=14> */
.L_x_417:
        /* <DEDUP_REMOVED lines=18> */
[----:B-----5:R-:W-:-:S04]  /*2ba0*/  IADD3 R3, P2, R12, R6, RZ ;  /* 0x000000060c037210 */ /* 0x020fc80007f5e0ff */
[----:B------:R-:W-:Y:S01]  /*2bb0*/  IADD3.X R4, R18, R7, R5, P2, !PT ;  /* 0x0000000712047210 */ /* 0x000fe200017fe405 */
[----:B------:R-:W-:Y:S05]  /*2bc0*/  @P1 BRA `(.L_x_418) ;  /* 0x0000006000001947 */ /* 0x000fea0003800000 */
[----:B------:R-:W-:-:S04]  /*2bd0*/  LEA R2, P1, R3, c[0x0][0x160], 0x1 ;  /* 0x0000580003027a11 */ /* 0x000fc800078208ff */
[----:B------:R-:W-:-:S05]  /*2be0*/  LEA.HI.X R3, R3, c[0x0][0x164], R4, 0x1, P1 ;  /* 0x0000590003037a11 */ /* 0x000fca00008f0c04 */
[----:B------:R-:W-:Y:S01]  /*2bf0*/  @!PT LDS RZ, [RZ] ;  /* 0x00000000fffff984 */ /* 0x000fe20000000800 */
[----:B------:R-:W-:Y:S01]  /*2c00*/  @!PT LDS RZ, [RZ] ;  /* 0x00000000fffff984 */ /* 0x000fe20000000800 */
[----:B------:R-:W-:Y:S01]  /*2c10*/  @!PT LDS RZ, [RZ] ;  /* 0x00000000fffff984 */ /* 0x000fe20000000800 */
[----:B------:R1:W-:Y:S04]  /*2c20*/  LDGSTS.E.BYPASS.LTC128B.128 [R203+0x3000], [R2.64+0x80] ;  /* 0x0300008002cb7fae */ /* 0x0003e8000b901d46 */
.L_x_418:
[----:B------:R-:W-:Y:S05]  /*2c30*/  BSYNC B0 ;  /* 0x0000000000007941 */ /* 0x000fea0003800000 */
.L_x_416:
[----:B--2---:R-:W2:Y:S01]  /*2c40*/  LDL R9, [R1+0x10] ;  /* 0x0000100001097983 */ /* 0x004ea20000100800 */
[----:B------:R-:W-:Y:S01]  /*2c50*/  IMAD.MOV.U32 R218, RZ, RZ, 0x7f800000 ;  /* 0x7f800000ffda7424 */ /* 0x000fe200078e00ff */
[----:B------:R-:W-:Y:S02]  /*2c60*/  MOV R219, 0x7f800000 ;  /* 0x7f80000000db7802 */ /* 0x000fe40000000f00 */
[----:B------:R1:W-:Y:S04]  /*2c70*/  @P6 STS.128 [R204+0xc000], RZ ;  /* 0x00c000ffcc006388 */ /* 0x0003e80000000c00 */
[----:B------:R1:W-:Y:S01]  /*2c80*/  @P6 STS.128 [R204+0xe000], RZ ;  /* 0x00e000ffcc006388 */ /* 0x0003e20000000c00 */
[----:B------:R-:W-:Y:S01]  /*2c90*/  BSSY B0, `(.L_x_419) ;  /* 0x000002c000007945 */ /* 0x000fe20003800000 */
[C---:B-12---:R-:W-:Y:S01]  /*2ca0*/  IADD3 R3, R9.reuse, 0x8, RZ ;  /* 0x0000000809037810 */ /* 0x046fe20007ffe0ff */
[----:B------:R-:W-:Y:S01]  /*2cb0*/  IMAD.SHL.U32 R240, R9, 0x4, RZ ;  /* 0x0000000409f07824 */ /* 0x000fe200078e00ff */
[----:B------:R-:W-:-:S02]  /*2cc0*/  SHF.R.S32.HI R2, RZ, 0x1f, R9 ;  /* 0x0000001fff027819 */ /* 0x000fc40000011409 */
[-C--:B------:R-:W-:Y:S02]  /*2cd0*/  ISETP.GE.AND P3, PT, R9, R0.reuse, PT ;  /* 0x000000000900720c */ /* 0x080fe40003f66270 */
[----:B------:R-:W-:Y:S02]  /*2ce0*/  ISETP.GE.AND P2, PT, R3, R0, PT ;  /* 0x000000000300720c */ /* 0x000fe40003f46270 */
[----:B------:R-:W-:Y:S02]  /*2cf0*/  SHF.L.U64.HI R239, R9, 0x2, R2 ;  /* 0x0000000209ef7819 */ /* 0x000fe40000010202 */
[----:B------:R-:W-:-:S04]  /*2d00*/  IADD3 R2, P1, R240, R229, RZ ;  /* 0x000000e5f0027210 */ /* 0x000fc80007f3e0ff */
[----:B------:R-:W-:Y:S01]  /*2d10*/  IADD3.X R3, R239, R228, RZ, P1, !PT ;  /* 0x000000e4ef037210 */ /* 0x000fe20000ffe4ff */
[----:B------:R-:W-:-:S04]  /*2d20*/  IMAD R0, R20, c[0x0][0x198], RZ ;  /* 0x0000660014007a24 */ /* 0x000fc800078e02ff */
[----:B------:R1:W5:Y:S04]  /*2d30*/  @!P3 LDG.E R218, [R2.64] ;  /* 0x0000000602dab981 */ /* 0x000368000c1e1900 */
[----:B------:R1:W5:Y:S01]  /*2d40*/  @!P2 LDG.E R219, [R2.64+0x20] ;  /* 0x0000200602dba981 */ /* 0x000362000c1e1900 */
[C---:B------:R-:W-:Y:S02]  /*2d50*/  IMAD R0, R252.reuse, c[0x0][0x19c], R0 ;  /* 0x00006700fc007a24 */ /* 0x040fe400078e0200 */
[----:B-1----:R-:W-:-:S05]  /*2d60*/  IMAD.WIDE.U32 R2, R252, c[0x0][0x198], R216 ;  /* 0x00006600fc027a25 */ /* 0x002fca00078e00d8 */
[----:B------:R-:W-:-:S04]  /*2d70*/  IADD3 R4, P1, R26, R2, RZ ;  /* 0x000000021a047210 */ /* 0x000fc80007f3e0ff */
[----:B------:R-:W-:Y:S01]  /*2d80*/  IADD3.X R5, R27, R3, R0, P1, !PT ;  /* 0x000000031b057210 */ /* 0x000fe20000ffe400 */
[----:B------:R-:W-:-:S04]  /*2d90*/  IMAD R0, R23, c[0x0][0x1b0], RZ ;  /* 0x00006c0017007a24 */ /* 0x000fc800078e02ff */
[C---:B------:R-:W-:Y:S02]  /*2da0*/  IMAD R0, R14.reuse, c[0x0][0x1b4], R0 ;  /* 0x00006d000e007a24 */ /* 0x040fe400078e0200 */
[----:B------:R-:W-:-:S04]  /*2db0*/  IMAD.WIDE.U32 R4, R14, c[0x0][0x1b0], R4 ;  /* 0x00006c000e047a25 */ /* 0x000fc800078e0004 */
[----:B------:R-:W-:Y:S01]  /*2dc0*/  IMAD.IADD R8, R5, 0x1, R0 ;  /* 0x0000000105087824 */ /* 0x000fe200078e0200 */
[----:B------:R-:W-:Y:S05]  /*2dd0*/  @P6 BRA `(.L_x_420) ;  /* 0x0000017000006947 */ /* 0x000fea0003800000 */
[----:B------:R-:W-:Y:S01]  /*2de0*/  ISETP.GE.AND P2, PT, R216, c[0x0][0x220], PT ;  /* 0x00008800d8007a0c */ /* 0x000fe20003f46270 */
        /* <DEDUP_REMOVED lines=22> */
.L_x_420:
[----:B------:R-:W-:Y:S05]  /*2f50*/  BSYNC B0 ;  /* 0x0000000000007941 */ /* 0x000fea0003800000 */
.L_x_419:
        /* <DEDUP_REMOVED lines=28> */
.L_x_422:
[----:B------:R-:W-:Y:S05]  /*3120*/  BSYNC B0 ;  /* 0x0000000000007941 */ /* 0x000fea0003800000 */
.L_x_421:
[----:B------:R-:W1:Y:S01]  /*3130*/  S2R R4, SR_TID.X ;  /* 0x0000000000047919 */ /* 0x000e620000002100 */
[----:B------:R-:W-:Y:S01]  /*3140*/  IMAD.MOV.U32 R176, RZ, RZ, 0x20 ;  /* 0x00000020ffb07424 */ /* 0x000fe200078e00ff */
[----:B------:R-:W-:Y:S01]  /*3150*/  IADD3 R245, R19, 0x40, R252 ;  /* 0x0000004013f57810 */ /* 0x000fe20007ffe0fc */
[----:B------:R-:W-:Y:S01]  /*3160*/  IMAD.MOV.U32 R191, RZ, RZ, 0x40 ;  /* 0x00000040ffbf7424 */ /* 0x000fe200078e00ff */
[----:B------:R-:W0:Y:S01]  /*3170*/  LDGDEPBAR ;  /* 0x00000000000079af */ /* 0x000e220000000000 */
[----:B------:R-:W-:Y:S01]  /*3180*/  IMAD.SHL.U32 R192, R202, 0x2, RZ ;  /* 0x00000002cac07824 */ /* 0x000fe200078e00ff */
[----:B------:R-:W-:Y:S01]  /*3190*/  MOV R208, R203 ;  /* 0x000000cb00d07202 */ /* 0x000fe20000000f00 */
[----:B------:R-:W-:Y:S01]  /*31a0*/  CS2R R94, SRZ ;  /* 0x00000000005e7805 */ /* 0x000fe2000001ff00 */
        /* <DEDUP_REMOVED lines=16> */
[----:B-1----:R-:W-:Y:S01]  /*32b0*/  SHF.R.S32.HI R3, RZ, 0x1f, R4 ;  /* 0x0000001fff037819 */ /* 0x002fe20000011404 */
[----:B------:R-:W-:Y:S01]  /*32c0*/  CS2R R46, SRZ ;  /* 0x00000000002e7805 */ /* 0x000fe2000001ff00 */
[----:B------:R-:W-:Y:S01]  /*32d0*/  CS2R R44, SRZ ;  /* 0x00000000002c7805 */ /* 0x000fe2000001ff00 */
[----:B------:R-:W-:Y:S01]  /*32e0*/  CS2R R50, SRZ ;  /* 0x0000000000327805 */ /* 0x000fe2000001ff00 */
[----:B------:R-:W-:Y:S01]  /*32f0*/  LEA.HI R0, R3, R4, RZ, 0x4 ;  /* 0x0000000403007211 */ /* 0x000fe200078f20ff */
[----:B------:R-:W-:-:S04]  /*3300*/  DEPBAR.LE SB0, 0x1 ;  /* 0x000080400000791a */ /* 0x000fc80000000000 */
[----:B------:R-:W-:Y:S01]  /*3310*/  LOP3.LUT R0, R0, 0xfffffff0, RZ, 0xc0, !PT ;  /* 0xfffffff000007812 */ /* 0x000fe200078ec0ff */
[----:B------:R-:W-:Y:S01]  /*3320*/  BAR.SYNC.DEFER_BLOCKING 0x0 ;  /* 0x0000000000007b1d */ /* 0x000fe20000010000 */
[----:B------:R-:W-:Y:S01]  /*3330*/  LEA.HI R3, R3, R4, RZ, 0x3 ;  /* 0x0000000403037211 */ /* 0x000fe200078f18ff */
[----:B------:R-:W-:Y:S01]  /*3340*/  CS2R R48, SRZ ;  /* 0x0000000000307805 */ /* 0x000fe2000001ff00 */
[----:B------:R-:W-:Y:S01]  /*3350*/  CS2R R42, SRZ ;  /* 0x00000000002a7805 */ /* 0x000fe2000001ff00 */
[C---:B------:R-:W-:Y:S01]  /*3360*/  IMAD.IADD R0, R4.reuse, 0x1, -R0 ;  /* 0x0000000104007824 */ /* 0x040fe200078e0a00 */
[----:B------:R-:W-:Y:S01]  /*3370*/  LOP3.LUT R3, R3, 0xfffffff8, RZ, 0xc0, !PT ;  /* 0xfffffff803037812 */ /* 0x000fe200078ec0ff */
[----:B------:R-:W-:Y:S01]  /*3380*/  CS2R R40, SRZ ;  /* 0x0000000000287805 */ /* 0x000fe2000001ff00 */
[----:B------:R-:W-:Y:S01]  /*3390*/  CS2R R38, SRZ ;  /* 0x0000000000267805 */ /* 0x000fe2000001ff00 */
[----:B------:R-:W-:Y:S01]  /*33a0*/  CS2R R36, SRZ ;  /* 0x0000000000247805 */ /* 0x000fe2000001ff00 */
[----:B------:R-:W-:Y:S01]  /*33b0*/  SHF.R.S32.HI R2, RZ, 0x1f, R0 ;  /* 0x0000001fff027819 */ /* 0x000fe20000011400 */
[----:B------:R-:W-:Y:S01]  /*33c0*/  IMAD.IADD R3, R4, 0x1, -R3 ;  /* 0x0000000104037824 */ /* 0x000fe200078e0a03 */
[----:B------:R-:W-:Y:S01]  /*33d0*/  CS2R R30, SRZ ;  /* 0x00000000001e7805 */ /* 0x000fe2000001ff00 */
[----:B------:R-:W-:Y:S01]  /*33e0*/  CS2R R28, SRZ ;  /* 0x00000000001c7805 */ /* 0x000fe2000001ff00 */
[----:B------:R-:W-:Y:S01]  /*33f0*/  LEA.HI R2, R2, R0, RZ, 0x3 ;  /* 0x0000000002027211 */ /* 0x000fe200078f18ff */
[----:B------:R-:W-:Y:S01]  /*3400*/  CS2R R34, SRZ ;  /* 0x0000000000227805 */ /* 0x000fe2000001ff00 */
[----:B------:R-:W-:Y:S01]  /*3410*/  LOP3.LUT P3, RZ, R3, 0x2, RZ, 0xc0, !PT ;  /* 0x0000000203ff7812 */ /* 0x000fe2000786c0ff */
[----:B------:R-:W-:Y:S01]  /*3420*/  CS2R R32, SRZ ;  /* 0x0000000000207805 */ /* 0x000fe2000001ff00 */
[----:B------:R-:W-:Y:S01]  /*3430*/  LOP3.LUT R2, R2, 0xfffffff8, RZ, 0xc0, !PT ;  /* 0xfffffff802027812 */ /* 0x000fe200078ec0ff */
[----:B------:R-:W-:Y:S01]  /*3440*/  CS2R R26, SRZ ;  /* 0x00000000001a7805 */ /* 0x000fe2000001ff00 */
[----:B------:R-:W-:Y:S01]  /*3450*/  SEL R176, R176, 0xffffffe0, !P3 ;  /* 0xffffffe0b0b07807 */ /* 0x000fe20005800000 */
[----:B------:R-:W-:Y:S01]  /*3460*/  CS2R R24, SRZ ;  /* 0x0000000000187805 */ /* 0x000fe2000001ff00 */
[----:B------:R-:W-:Y:S01]  /*3470*/  CS2R R22, SRZ ;  /* 0x0000000000167805 */ /* 0x000fe2000001ff00 */
[----:B------:R-:W-:Y:S01]  /*3480*/  IMAD.IADD R0, R0, 0x1, -R2 ;  /* 0x0000000100007824 */ /* 0x000fe200078e0a02 */
[----:B------:R-:W-:Y:S01]  /*3490*/  IADD3 R2, R9, 0x1, RZ ;  /* 0x0000000109027810 */ /* 0x000fe20007ffe0ff */
[----:B------:R-:W-:Y:S01]  /*34a0*/  IMAD.IADD R176, R176, 0x1, R187 ;  /* 0x00000001b0b07824 */ /* 0x000fe200078e02bb */
[----:B------:R1:W2:Y:S01]  /*34b0*/  LDSM.16.M88.4 R116, [R188+0x10000] ;  /* 0x01000000bc74783b */ /* 0x0002a20000000200 */
[----:B------:R-:W-:Y:S01]  /*34c0*/  CS2R R20, SRZ ;  /* 0x0000000000147805 */ /* 0x000fe2000001ff00 */
[----:B------:R-:W-:Y:S01]  /*34d0*/  R2P PR, R0, 0x6 ;  /* 0x0000000600007804 */ /* 0x000fe20000000000 */
[----:B------:R-:W-:Y:S01]  /*34e0*/  IMAD.IADD R245, R245, 0x1, -R226 ;  /* 0x00000001f5f57824 */ /* 0x000fe200078e0ae2 */
[----:B------:R-:W-:Y:S01]  /*34f0*/  IADD3 R0, R201, 0x2000, RZ ;  /* 0x00002000c9007810 */ /* 0x000fe20007ffe0ff */
[----:B------:R1:W3:Y:S01]  /*3500*/  LDSM.16.M88.4 R140, [R176+0x10000] ;  /* 0x01000000b08c783b */ /* 0x0002e20000000200 */
[----:B------:R-:W-:-:S02]  /*3510*/  IADD3 R247, R226, R2, -R19 ;  /* 0x00000002e2f77210 */ /* 0x000fc40007ffe813 */
[----:B------:R-:W-:Y:S01]  /*3520*/  SEL R0, R0, R201, !P0 ;  /* 0x000000c900007207 */ /* 0x000fe20004000000 */
[----:B------:R1:W4:Y:S01]  /*3530*/  LDSM.16.M88.4 R144, [R176+0x10800] ;  /* 0x01080000b090783b */ /* 0x0003220000000200 */
[----:B------:R-:W-:Y:S02]  /*3540*/  IADD3 R2, R202, 0x2000, RZ ;  /* 0x00002000ca027810 */ /* 0x000fe40007ffe0ff */
[----:B------:R-:W-:Y:S01]  /*3550*/  SEL R200, R200, 0xffffffe0, !P1 ;  /* 0xffffffe0c8c87807 */ /* 0x000fe20004800000 */
[----:B------:R-:W-:Y:S01]  /*3560*/  IMAD.SHL.U32 R3, R0, 0x2, RZ ;  /* 0x0000000200037824 */ /* 0x000fe200078e00ff */
[----:B------:R1:W1:Y:S01]  /*3570*/  LDSM.16.M88.4 R172, [R176+0x12000] ;  /* 0x01200000b0ac783b */ /* 0x0002620000000200 */
[----:B------:R-:W-:Y:S02]  /*3580*/  MOV R0, c[0x0][0x22c] ;  /* 0x00008b0000007a02 */ /* 0x000fe40000000f00 */
[----:B------:R-:W-:Y:S01]  /*3590*/  SEL R2, R2, R202, !P0 ;  /* 0x000000ca02027207 */ /* 0x000fe20004000000 */
[----:B------:R1:W1:Y:S01]  /*35a0*/  LDSM.16.M88.4 R120, [R188+0x10800] ;  /* 0x01080000bc78783b */ /* 0x0002620000000200 */
[----:B------:R-:W-:Y:S01]  /*35b0*/  SEL R191, R191, 0xffffffc0, !P2 ;  /* 0xffffffc0bfbf7807 */ /* 0x000fe20005000000 */
[----:B------:R-:W-:-:S02]  /*35c0*/  IMAD R0, R0, c[0x0][0x1c0], RZ ;  /* 0x0000700000007a24 */ /* 0x000fc400078e02ff */
[----:B------:R1:W1:Y:S01]  /*35d0*/  LDSM.16.M88.4 R124, [R189+0x10000] ;  /* 0x01000000bd7c783b */ /* 0x0002620000000200 */
[----:B------:R-:W-:Y:S01]  /*35e0*/  IMAD.SHL.U32 R186, R2, 0x2, RZ ;  /* 0x0000000202ba7824 */ /* 0x000fe200078e00ff */
[----:B------:R-:W-:Y:S01]  /*35f0*/  IADD3 R197, R191, R192, RZ ;  /* 0x000000c0bfc57210 */ /* 0x000fe20007ffe0ff */
[C---:B------:R-:W-:Y:S01]  /*3600*/  IMAD.SHL.U32 R248, R0.reuse, 0x10, RZ ;  /* 0x0000001000f87824 */ /* 0x040fe200078e00ff */
[----:B------:R1:W1:Y:S01]  /*3610*/  LDSM.16.M88.4 R128, [R189+0x10800] ;  /* 0x01080000bd80783b */ /* 0x0002620000000200 */
[----:B------:R-:W-:Y:S02]  /*3620*/  IMAD.SHL.U32 R209, R0, 0x8, RZ ;  /* 0x0000000800d17824 */ /* 0x000fe400078e00ff */
[----:B------:R-:W-:Y:S01]  /*3630*/  IMAD.IADD R195, R193, 0x1, R200 ;  /* 0x00000001c1c37824 */ /* 0x000fe200078e02c8 */
[----:B------:R1:W1:Y:S01]  /*3640*/  LDSM.16.M88.4 R132, [R187+0x10000] ;  /* 0x01000000bb84783b */ /* 0x0002620000000200 */
[----:B------:R-:W-:Y:S01]  /*3650*/  IADD3 R2, R248, 0x60, RZ ;  /* 0x00000060f8027810 */ /* 0x000fe20007ffe0ff */
[----:B------:R-:W-:Y:S01]  /*3660*/  IMAD.IADD R194, R200, 0x1, R192 ;  /* 0x00000001c8c27824 */ /* 0x000fe200078e02c0 */
[C---:B------:R-:W-:Y:S01]  /*3670*/  IADD3 R5, R248.reuse, 0x20, RZ ;  /* 0x00000020f8057810 */ /* 0x040fe20007ffe0ff */
[----:B------:R1:W1:Y:S01]  /*3680*/  LDSM.16.M88.4 R136, [R187+0x10800] ;  /* 0x01080000bb88783b */ /* 0x0002620000000200 */
[----:B------:R-:W-:Y:S01]  /*3690*/  IADD3 R4, R248, 0x40, RZ ;  /* 0x00000040f8047810 */ /* 0x000fe20007ffe0ff */
[----:B------:R-:W-:-:S02]  /*36a0*/  IMAD.IADD R249, R209, 0x1, R2 ;  /* 0x00000001d1f97824 */ /* 0x000fc400078e0202 */
[----:B------:R1:W1:Y:S01]  /*36b0*/  LDSM.16.M88.4 R148, [R188+0x12000] ;  /* 0x01200000bc94783b */ /* 0x0002620000000200 */
[C---:B------:R-:W-:Y:S01]  /*36c0*/  IMAD.IADD R251, R209.reuse, 0x1, R5 ;  /* 0x00000001d1fb7824 */ /* 0x040fe200078e0205 */
[----:B------:R-:W-:Y:S01]  /*36d0*/  IADD3 R250, R209, R4, RZ ;  /* 0x00000004d1fa7210 */ /* 0x000fe20007ffe0ff */
[----:B------:R-:W-:Y:S01]  /*36e0*/  IMAD.IADD R198, R193, 0x1, R191 ;  /* 0x00000001c1c67824 */ /* 0x000fe200078e02bf */
[----:B------:R1:W1:Y:S01]  /*36f0*/  LDSM.16.M88.4 R152, [R188+0x12800] ;  /* 0x01280000bc98783b */ /* 0x0002620000000200 */
[C---:B------:R-:W-:Y:S01]  /*3700*/  IMAD.IADD R5, R209.reuse, 0x1, R251 ;  /* 0x00000001d1057824 */ /* 0x040fe200078e02fb */
[C---:B------:R-:W-:Y:S01]  /*3710*/  IADD3 R2, R209.reuse, R249, RZ ;  /* 0x000000f9d1027210 */ /* 0x040fe20007ffe0ff */
[C---:B------:R-:W-:Y:S01]  /*3720*/  IMAD.IADD R4, R209.reuse, 0x1, R250 ;  /* 0x00000001d1047824 */ /* 0x040fe200078e02fa */
[----:B------:R1:W1:Y:S01]  /*3730*/  LDSM.16.M88.4 R156, [R189+0x12000] ;  /* 0x01200000bd9c783b */ /* 0x0002620000000200 */
[C---:B------:R-:W-:Y:S02]  /*3740*/  IMAD.IADD R235, R209.reuse, 0x1, R5 ;  /* 0x00000001d1eb7824 */ /* 0x040fe400078e0205 */
[C---:B------:R-:W-:Y:S01]  /*3750*/  IMAD.IADD R233, R209.reuse, 0x1, R4 ;  /* 0x00000001d1e97824 */ /* 0x040fe200078e0204 */
[----:B------:R1:W1:Y:S01]  /*3760*/  LDSM.16.M88.4 R160, [R189+0x12800] ;  /* 0x01280000bda0783b */ /* 0x0002620000000200 */
[C---:B------:R-:W-:Y:S01]  /*3770*/  IMAD.IADD R231, R209.reuse, 0x1, R2 ;  /* 0x00000001d1e77824 */ /* 0x040fe200078e0202 */
[C---:B------:R-:W-:Y:S01]  /*3780*/  IADD3 R234, R209.reuse, R235, RZ ;  /* 0x000000ebd1ea7210 */ /* 0x040fe20007ffe0ff */
[C---:B------:R-:W-:Y:S01]  /*3790*/  IMAD.IADD R232, R209.reuse, 0x1, R233 ;  /* 0x00000001d1e87824 */ /* 0x040fe200078e02e9 */
[----:B------:R1:W1:Y:S01]  /*37a0*/  LDSM.16.M88.4 R164, [R187+0x12000] ;  /* 0x01200000bba4783b */ /* 0x0002620000000200 */
[C---:B------:R-:W-:Y:S01]  /*37b0*/  IMAD.IADD R230, R209.reuse, 0x1, R231 ;  /* 0x00000001d1e67824 */ /* 0x040fe200078e02e7 */
[----:B------:R-:W-:Y:S01]  /*37c0*/  IADD3 R238, R209, R234, RZ ;  /* 0x000000ead1ee7210 */ /* 0x000fe20007ffe0ff */
[C---:B------:R-:W-:Y:S01]  /*37d0*/  IMAD.IADD R199, R191.reuse, 0x1, R195 ;  /* 0x00000001bfc77824 */ /* 0x040fe200078e02c3 */
[----:B------:R1:W1:Y:S01]  /*37e0*/  LDSM.16.M88.4 R168, [R187+0x12800] ;  /* 0x01280000bba8783b */ /* 0x0002620000000200 */
[----:B------:R-:W-:-:S02]  /*37f0*/  IMAD.IADD R196, R191, 0x1, R194 ;  /* 0x00000001bfc47824 */ /* 0x000fc400078e02c2 */
[C---:B------:R-:W-:Y:S01]  /*3800*/  IMAD.IADD R237, R209.reuse, 0x1, R232 ;  /* 0x00000001d1ed7824 */ /* 0x040fe200078e02e8 */
[----:B------:R-:W1:Y:S01]  /*3810*/  LDSM.16.M88.4 R176, [R176+0x12800] ;  /* 0x01280000b0b0783b */ /* 0x000e620000000200 */
[----:B--234-:R-:W-:-:S03]  /*3820*/  IMAD.IADD R236, R209, 0x1, R230 ;  /* 0x00000001d1ec7824 */ /* 0x01cfc600078e02e6 */
.L_x_425:
[----:B------:R-:W0:Y:S01]  /*3830*/  LDGDEPBAR ;  /* 0x00000000000079af */ /* 0x000e220000000000 */
[C---:B------:R-:W-:Y:S02]  /*3840*/  IADD3 R0, R186.reuse, R200, RZ ;  /* 0x000000c8ba007210 */ /* 0x040fe40007ffe0ff */
[-C--:B------:R-:W-:Y:S02]  /*3850*/  IADD3 R2, R186, R191.reuse, RZ ;  /* 0x000000bfba027210 */ /* 0x080fe40007ffe0ff */
[----:B------:R-:W-:Y:S02]  /*3860*/  IADD3 R180, R0, R191, RZ ;  /* 0x000000bf00b47210 */ /* 0x000fe40007ffe0ff */
[----:B-----5:R-:W-:Y:S01]  /*3870*/  FSETP.NEU.FTZ.AND P0, PT, R218, -INF , PT ;  /* 0xff800000da00780b */ /* 0x020fe20003f1d000 */
[----:B------:R-:W2:Y:S01]  /*3880*/  LDL R181, [R1+0x8] ;  /* 0x0000080001b57983 */ /* 0x000ea20000100800 */
[C---:B------:R-:W-:Y:S01]  /*3890*/  ISETP.GT.AND P6, PT, R205.reuse, R241, PT ;  /* 0x000000f1cd00720c */ /* 0x040fe20003fc4270 */
[----:B------:R-:W-:Y:S04]  /*38a0*/  DEPBAR.LE SB0, 0x0 ;  /* 0x000080000000791a */ /* 0x000fe80000000000 */
[----:B------:R-:W-:Y:S08]  /*38b0*/  BAR.SYNC.DEFER_BLOCKING 0x0 ;  /* 0x0000000000007b1d */ /* 0x000ff00000010000 */
[----:B------:R-:W-:Y:S08]  /*38c0*/  LDSM.16.M88.4 R16, [R186] ;  /* 0x00000000ba10783b */ /* 0x000ff00000000200 */
[----:B------:R-:W3:Y:S08]  /*38d0*/  LDSM.16.M88.4 R8, [R188+0xc000] ;  /* 0x00c00000bc08783b */ /* 0x000ef00000000200 */
[----:B------:R-:W4:Y:S08]  /*38e0*/  LDSM.16.M88.4 R52, [R188+0xc800] ;  /* 0x00c80000bc34783b */ /* 0x000f300000000200 */
[----:B------:R-:W-:Y:S08]  /*38f0*/  LDSM.16.M88.4 R56, [R0] ;  /* 0x000000000038783b */ /* 0x000ff00000000200 */
[----:B------:R-:W1:Y:S08]  /*3900*/  LDSM.16.M88.4 R60, [R189+0xc000] ;  /* 0x00c00000bd3c783b */ /* 0x000e700000000200 */
[----:B------:R-:W1:Y:S01]  /*3910*/  LDSM.16.M88.4 R64, [R189+0xc800] ;  /* 0x00c80000bd40783b */ /* 0x000e620000000200 */
[C---:B---3--:R-:W-:Y:S07]  /*3920*/  HMMA.16816.F32.BF16 R4, R16.reuse, R8, RZ ;  /* 0x000000081004723c */ /* 0x048fee00000418ff */
[----:B------:R-:W-:Y:S01]  /*3930*/  LDSM.16.M88.4 R100, [R2] ;  /* 0x000000000264783b */ /* 0x000fe20000000200 */
[C---:B------:R-:W-:Y:S07]  /*3940*/  HMMA.16816.F32.BF16 R8, R16.reuse, R10, RZ ;  /* 0x0000000a1008723c */ /* 0x040fee00000418ff */
[----:B------:R-:W3:Y:S01]  /*3950*/  LDSM.16.M88.4 R104, [R187+0xc000] ;  /* 0x00c00000bb68783b */ /* 0x000ee20000000200 */
[C---:B----4-:R-:W-:Y:S07]  /*3960*/  HMMA.16816.F32.BF16 R12, R16.reuse, R52, RZ ;  /* 0x00000034100c723c */ /* 0x050fee00000418ff */
[----:B------:R-:W-:Y:S01]  /*3970*/  LDSM.16.M88.4 R108, [R180] ;  /* 0x00000000b46c783b */ /* 0x000fe20000000200 */
[----:B------:R-:W-:Y:S07]  /*3980*/  HMMA.16816.F32.BF16 R16, R16, R54, RZ ;  /* 0x000000361010723c */ /* 0x000fee00000418ff */
[----:B------:R-:W4:Y:S01]  /*3990*/  LDSM.16.M88.4 R52, [R187+0xc800] ;  /* 0x00c80000bb34783b */ /* 0x000f220000000200 */
[C---:B-1----:R-:W-:Y:S07]  /*39a0*/  HMMA.16816.F32.BF16 R4, R56.reuse, R60, R4 ;  /* 0x0000003c3804723c */ /* 0x042fee0000041804 */
[----:B------:R-:W1:Y:S01]  /*39b0*/  LDSM.16.M88.4 R112, [R190+0xc000] ;  /* 0x00c00000be70783b */ /* 0x000e620000000200 */
[C---:B------:R-:W-:Y:S07]  /*39c0*/  HMMA.16816.F32.BF16 R8, R56.reuse, R62, R8 ;  /* 0x0000003e3808723c */ /* 0x040fee0000041808 */
[----:B------:R-:W-:Y:S01]  /*39d0*/  LDSM.16.M88.4 R60, [R186+0x2000] ;  /* 0x00200000ba3c783b */ /* 0x000fe20000000200 */
[C---:B------:R-:W-:Y:S08]  /*39e0*/  HMMA.16816.F32.BF16 R12, R56.reuse, R64, R12 ;  /* 0x00000040380c723c */ /* 0x040ff0000004180c */
[----:B------:R-:W-:Y:S01]  /*39f0*/  HMMA.16816.F32.BF16 R16, R56, R66, R16 ;  /* 0x000000423810723c */ /* 0x000fe20000041810 */
[----:B------:R-:W1:Y:S07]  /*3a00*/  LDSM.16.M88.4 R56, [R190+0xc800] ;  /* 0x00c80000be38783b */ /* 0x000e6e0000000200 */
[C---:B---3--:R-:W-:Y:S01]  /*3a10*/  HMMA.16816.F32.BF16 R4, R100.reuse, R104, R4 ;  /* 0x000000686404723c */ /* 0x048fe20000041804 */
[----:B------:R-:W3:Y:S07]  /*3a20*/  LDSM.16.M88.4 R64, [R188+0xe000] ;  /* 0x00e00000bc40783b */ /* 0x000eee0000000200 */
[C---:B------:R-:W-:Y:S01]  /*3a30*/  HMMA.16816.F32.BF16 R8, R100.reuse, R106, R8 ;  /* 0x0000006a6408723c */ /* 0x040fe20000041808 */
[----:B------:R-:W-:Y:S07]  /*3a40*/  LDSM.16.M88.4 R104, [R189+0xe000] ;  /* 0x00e00000bd68783b */ /* 0x000fee0000000200 */
[C---:B----4-:R-:W-:Y:S08]  /*3a50*/  HMMA.16816.F32.BF16 R12, R100.reuse, R52, R12 ;  /* 0x00000034640c723c */ /* 0x050ff0000004180c */
[----:B------:R-:W-:Y:S01]  /*3a60*/  HMMA.16816.F32.BF16 R16, R100, R54, R16 ;  /* 0x000000366410723c */ /* 0x000fe20000041810 */
[----:B------:R-:W4:Y:S07]  /*3a70*/  LDSM.16.M88.4 R52, [R188+0xe800] ;  /* 0x00e80000bc34783b */ /* 0x000f2e0000000200 */
[C---:B-1----:R-:W-:Y:S01]  /*3a80*/  HMMA.16816.F32.BF16 R4, R108.reuse, R112, R4 ;  /* 0x000000706c04723c */ /* 0x042fe20000041804 */
[----:B------:R1:W4:Y:S07]  /*3a90*/  LDSM.16.M88.4 R100, [R0+0x2000] ;  /* 0x002000000064783b */ /* 0x00032e0000000200 */
[C---:B------:R-:W-:Y:S01]  /*3aa0*/  HMMA.16816.F32.BF16 R8, R108.reuse, R114, R8 ;  /* 0x000000726c08723c */ /* 0x040fe20000041808 */
[----:B------:R-:W-:Y:S07]  /*3ab0*/  LDSM.16.M88.4 R112, [R187+0xe000] ;  /* 0x00e00000bb70783b */ /* 0x000fee0000000200 */
[C---:B------:R-:W-:Y:S08]  /*3ac0*/  HMMA.16816.F32.BF16 R12, R108.reuse, R56, R12 ;  /* 0x000000386c0c723c */ /* 0x040ff0000004180c */
[----:B------:R-:W-:Y:S01]  /*3ad0*/  HMMA.16816.F32.BF16 R16, R108, R58, R16 ;  /* 0x0000003a6c10723c */ /* 0x000fe20000041810 */
[----:B------:R-:W4:Y:S03]  /*3ae0*/  LDSM.16.M88.4 R56, [R189+0xe800] ;  /* 0x00e80000bd38783b */ /* 0x000f260000000200 */
[----:B-1----:R-:W-:Y:S04]  /*3af0*/  SHF.L.U32 R0, R205, 0x6, RZ ;  /* 0x00000006cd007819 */ /* 0x002fe800000006ff */
[C---:B---3--:R-:W-:Y:S01]  /*3b00*/  HMMA.16816.F32.BF16 R4, R60.reuse, R64, R4 ;  /* 0x000000403c04723c */ /* 0x048fe20000041804 */
[----:B------:R1:W3:Y:S04]  /*3b10*/  LDSM.16.M88.4 R108, [R2+0x2000] ;  /* 0x00200000026c783b */ /* 0x0002e80000000200 */
[----:B------:R-:W-:Y:S03]  /*3b20*/  ISETP.GE.AND P2, PT, R0, R245, PT ;  /* 0x000000f50000720c */ /* 0x000fe60003f46270 */
[C---:B------:R-:W-:Y:S01]  /*3b30*/  HMMA.16816.F32.BF16 R8, R60.reuse, R66, R8 ;  /* 0x000000423c08723c */ /* 0x040fe20000041808 */
[----:B------:R-:W-:Y:S02]  /*3b40*/  LDSM.16.M88.4 R64, [R190+0xe000] ;  /* 0x00e00000be40783b */ /* 0x000fe40000000200 */
[----:B------:R-:W-:Y:S05]  /*3b50*/  ISETP.LT.AND P2, PT, R246, R226, P2 ;  /* 0x000000e2f600720c */ /* 0x000fea0001741270 */
[C---:B----4-:R-:W-:Y:S08]  /*3b60*/  HMMA.16816.F32.BF16 R12, R60.reuse, R52, R12 ;  /* 0x000000343c0c723c */ /* 0x050ff0000004180c */
[----:B------:R-:W-:Y:S01]  /*3b70*/  HMMA.16816.F32.BF16 R16, R60, R54, R16 ;  /* 0x000000363c10723c */ /* 0x000fe20000041810 */
[----:B------:R-:W4:Y:S03]  /*3b80*/  LDSM.16.M88.4 R52, [R187+0xe800] ;  /* 0x00e80000bb34783b */ /* 0x000f260000000200 */
[----:B-1----:R-:W-:Y:S04]  /*3b90*/  FMUL.FTZ R2, R218, 1.4426950216293334961 ;  /* 0x3fb8aa3bda027820 */ /* 0x002fe80000410000 */
[C---:B------:R-:W-:Y:S01]  /*3ba0*/  HMMA.16816.F32.BF16 R4, R100.reuse, R104, R4 ;  /* 0x000000686404723c */ /* 0x040fe20000041804 */
[----:B------:R-:W1:Y:S04]  /*3bb0*/  LDSM.16.M88.4 R60, [R180+0x2000] ;  /* 0x00200000b43c783b */ /* 0x000e680000000200 */
[----:B------:R-:W-:Y:S03]  /*3bc0*/  FSEL R2, R2, RZ, P0 ;  /* 0x000000ff02027208 */ /* 0x000fe60000000000 */
[C---:B------:R-:W-:Y:S08]  /*3bd0*/  HMMA.16816.F32.BF16 R8, R100.reuse, R106, R8 ;  /* 0x0000006a6408723c */ /* 0x040ff00000041808 */
[C---:B------:R-:W-:Y:S08]  /*3be0*/  HMMA.16816.F32.BF16 R12, R100.reuse, R56, R12 ;  /* 0x00000038640c723c */ /* 0x040ff0000004180c */
[----:B------:R-:W-:Y:S08]  /*3bf0*/  HMMA.16816.F32.BF16 R16, R100, R58, R16 ;  /* 0x0000003a6410723c */ /* 0x000ff00000041810 */
[C---:B---3--:R-:W-:Y:S08]  /*3c00*/  HMMA.16816.F32.BF16 R4, R108.reuse, R112, R4 ;  /* 0x000000706c04723c */ /* 0x048ff00000041804 */
[C---:B------:R-:W-:Y:S08]  /*3c10*/  HMMA.16816.F32.BF16 R8, R108.reuse, R114, R8 ;  /* 0x000000726c08723c */ /* 0x040ff00000041808 */
[C---:B----4-:R-:W-:Y:S08]  /*3c20*/  HMMA.16816.F32.BF16 R12, R108.reuse, R52, R12 ;  /* 0x000000346c0c723c */ /* 0x050ff0000004180c */
[----:B------:R-:W-:Y:S01]  /*3c30*/  HMMA.16816.F32.BF16 R16, R108, R54, R16 ;  /* 0x000000366c10723c */ /* 0x000fe20000041810 */
[----:B------:R-:W3:Y:S07]  /*3c40*/  LDSM.16.M88.4 R52, [R190+0xe800] ;  /* 0x00e80000be34783b */ /* 0x000eee0000000200 */
[C---:B-1----:R-:W-:Y:S08]  /*3c50*/  HMMA.16816.F32.BF16 R4, R60.reuse, R64, R4 ;  /* 0x000000403c04723c */ /* 0x042ff00000041804 */
[C---:B------:R-:W-:Y:S11]  /*3c60*/  HMMA.16816.F32.BF16 R8, R60.reuse, R66, R8 ;  /* 0x000000423c08723c */ /* 0x040ff60000041808 */
[----:B------:R-:W-:Y:S05]  /*3c70*/  @!UPT UIADD3 URZ, URZ, URZ, URZ ;  /* 0x0000003f3f3ff290 */ /* 0x000fea000fffe03f */
[----:B------:R-:W-:Y:S02]  /*3c80*/  FMUL.FTZ R5, R5, c[0x0][0x2ec] ;  /* 0x0000bb0005057a20 */ /* 0x000fe40000410000 */
[----:B------:R-:W-:Y:S02]  /*3c90*/  FMUL.FTZ R4, R4, c[0x0][0x2ec] ;  /* 0x0000bb0004047a20 */ /* 0x000fe40000410000 */
[----:B------:R1:W-:Y:S01]  /*3ca0*/  MUFU.TANH R58, R5 ;  /* 0x00000005003a7308 */ /* 0x0003e20000002400 */
[----:B------:R-:W-:Y:S02]  /*3cb0*/  FMUL.FTZ R6, R6, c[0x0][0x2ec] ;  /* 0x0000bb0006067a20 */ /* 0x000fe40000410000 */
[----:B------:R-:W-:Y:S01]  /*3cc0*/  FMUL.FTZ R7, R7, c[0x0][0x2ec] ;  /* 0x0000bb0007077a20 */ /* 0x000fe20000410000 */
[C---:B---3--:R-:W-:Y:S03]  /*3cd0*/  HMMA.16816.F32.BF16 R12, R60.reuse, R52, R12 ;  /* 0x000000343c0c723c */ /* 0x048fe6000004180c */
[----:B------:R-:W-:Y:S03]  /*3ce0*/  FMUL.FTZ R11, R11, c[0x0][0x2ec] ;  /* 0x0000bb000b0b7a20 */ /* 0x000fe60000410000 */
[----:B------:R2:W3:Y:S01]  /*3cf0*/  MUFU.TANH R59, R4 ;  /* 0x00000004003b7308 */ /* 0x0004e20000002400 */
[----:B------:R-:W-:Y:S01]  /*3d00*/  FMUL.FTZ R10, R10, c[0x0][0x2ec] ;  /* 0x0000bb000a0a7a20 */ /* 0x000fe20000410000 */
[----:B------:R-:W-:Y:S04]  /*3d10*/  HMMA.16816.F32.BF16 R16, R60, R54, R16 ;  /* 0x000000363c10723c */ /* 0x000fe80000041810 */
[----:B------:R-:W-:Y:S02]  /*3d20*/  FMUL.FTZ R8, R8, c[0x0][0x2ec] ;  /* 0x0000bb0008087a20 */ /* 0x000fe40000410000 */
[----:B------:R-:W-:Y:S02]  /*3d30*/  FMUL.FTZ R9, R9, c[0x0][0x2ec] ;  /* 0x0000bb0009097a20 */ /* 0x000fe40000410000 */
[----:B------:R-:W-:Y:S01]  /*3d40*/  MUFU.TANH R102, R11 ;  /* 0x0000000b00667308 */ /* 0x000fe20000002400 */
[----:B-1----:R-:W-:Y:S07]  /*3d50*/  @!P2 IADD3 R5, R247, R0, RZ ;  /* 0x00000000f705a210 */ /* 0x002fee0007ffe0ff */
[----:B------:R-:W-:Y:S02]  /*3d60*/  FMUL.FTZ R12, R12, c[0x0][0x2ec] ;  /* 0x0000bb000c0c7a20 */ /* 0x000fe40000410000 */
[----:B------:R1:W4:Y:S01]  /*3d70*/  MUFU.TANH R105, R6 ;  /* 0x0000000600697308 */ /* 0x0003220000002400 */
[----:B------:R-:W-:Y:S02]  /*3d80*/  FMUL.FTZ R13, R13, c[0x0][0x2ec] ;  /* 0x0000bb000d0d7a20 */ /* 0x000fe40000410000 */
[----:B------:R-:W-:Y:S01]  /*3d90*/  FMUL.FTZ R14, R14, c[0x0][0x2ec] ;  /* 0x0000bb000e0e7a20 */ /* 0x000fe20000410000 */
[----:B--2---:R-:W-:Y:S01]  /*3da0*/  @!P2 LEA R4, R244, R181, 0x6 ;  /* 0x000000b5f404a211 */ /* 0x004fe200078e30ff */
[----:B------:R-:W-:Y:S01]  /*3db0*/  FMUL.FTZ R15, R15, c[0x0][0x2ec] ;  /* 0x0000bb000f0f7a20 */ /* 0x000fe20000410000 */
[-C--:B---3--:R-:W-:Y:S01]  /*3dc0*/  MOV R0, R59.reuse ;  /* 0x0000003b00007202 */ /* 0x088fe20000000f00 */
[----:B------:R-:W-:Y:S02]  /*3dd0*/  FMUL.FTZ R16, R16, c[0x0][0x2ec] ;  /* 0x0000bb0010107a20 */ /* 0x000fe40000410000 */
[----:B------:R-:W-:Y:S01]  /*3de0*/  FMUL.FTZ R17, R17, c[0x0][0x2ec] ;  /* 0x0000bb0011117a20 */ /* 0x000fe20000410000 */
[----:B------:R2:W-:Y:S01]  /*3df0*/  MUFU.TANH R65, R8 ;  /* 0x0000000800417308 */ /* 0x0005e20000002400 */
[----:B------:R-:W-:Y:S02]  /*3e00*/  FMUL.FTZ R18, R18, c[0x0][0x2ec] ;  /* 0x0000bb0012127a20 */ /* 0x000fe40000410000 */
[----:B------:R-:W-:Y:S07]  /*3e10*/  FMUL.FTZ R19, R19, c[0x0][0x2ec] ;  /* 0x0000bb0013137a20 */ /* 0x000fee0000410000 */
[----:B------:R3:W3:Y:S01]  /*3e20*/  MUFU.TANH R104, R7 ;  /* 0x0000000700687308 */ /* 0x0006e20000002400 */
[C---:B-1----:R-:W-:Y:S02]  /*3e30*/  @!P2 IMNMX R6, R5.reuse, R226, PT ;  /* 0x000000e20506a217 */ /* 0x042fe40003800200 */
[----:B------:R-:W-:Y:S02]  /*3e40*/  @!P2 IADD3 R5, R5, 0x8, RZ ;  /* 0x000000080505a810 */ /* 0x000fe40007ffe0ff */
[C---:B------:R-:W-:Y:S05]  /*3e50*/  @!P2 ISETP.GE.AND P1, PT, R4.reuse, R6, PT ;  /* 0x000000060400a20c */ /* 0x040fea0003f26270 */
[----:B------:R1:W1:Y:S01]  /*3e60*/  MUFU.TANH R64, R9 ;  /* 0x0000000900407308 */ /* 0x0002620000002400 */
[----:B------:R-:W-:Y:S02]  /*3e70*/  @!P2 IMNMX R5, R5, R226, PT ;  /* 0x000000e20505a217 */ /* 0x000fe40003800200 */
[C---:B------:R-:W-:Y:S01]  /*3e80*/  @!P2 FSEL R0, R59.reuse, -INF , !P1 ;  /* 0xff8000003b00a808 */ /* 0x040fe20004800000 */
[----:B------:R-:W-:Y:S01]  /*3e90*/  FFMA.FTZ R59, -R59, R59, 1 ;  /* 0x3f8000003b3b7423 */ /* 0x000fe2000001013b */
[C---:B--2---:R-:W-:Y:S02]  /*3ea0*/  @!P2 IADD3 R8, R4.reuse, 0x1, RZ ;  /* 0x000000010408a810 */ /* 0x044fe40007ffe0ff */
[-C--:B------:R-:W-:Y:S01]  /*3eb0*/  @!P2 ISETP.GE.AND P1, PT, R4, R5.reuse, PT ;  /* 0x000000050400a20c */ /* 0x080fe20003f26270 */
[----:B------:R-:W-:Y:S01]  /*3ec0*/  FMUL.FTZ R59, R59, c[0x0][0x2ec] ;  /* 0x0000bb003b3b7a20 */ /* 0x000fe20000410000 */
[----:B------:R-:W-:Y:S01]  /*3ed0*/  @!P2 ISETP.GE.AND P0, PT, R8, R6, PT ;  /* 0x000000060800a20c */ /* 0x000fe20003f06270 */
[----:B------:R2:W2:Y:S01]  /*3ee0*/  MUFU.TANH R103, R10 ;  /* 0x0000000a00677308 */ /* 0x0004a20000002400 */
[--C-:B---3--:R-:W-:Y:S01]  /*3ef0*/  FFMA.FTZ R7, R0, c[0x0][0x23c], -R2.reuse ;  /* 0x00008f0000077a23 */ /* 0x108fe20000010802 */
[-C--:B------:R-:W-:Y:S02]  /*3f00*/  MOV R0, R58.reuse ;  /* 0x0000003a00007202 */ /* 0x080fe40000000f00 */
[C---:B------:R-:W-:Y:S01]  /*3f10*/  @!P2 FSEL R0, R58.reuse, -INF , !P0 ;  /* 0xff8000003a00a808 */ /* 0x040fe20004000000 */
[----:B------:R-:W-:Y:S01]  /*3f20*/  FFMA.FTZ R58, -R58, R58, 1 ;  /* 0x3f8000003a3a7423 */ /* 0x000fe2000001013a */
[C---:B------:R-:W-:Y:S04]  /*3f30*/  FSETP.NEU.FTZ.AND P0, PT, R219.reuse, -INF , PT ;  /* 0xff800000db00780b */ /* 0x040fe80003f1d000 */
[----:B------:R4:W-:Y:S01]  /*3f40*/  MUFU.EX2 R113, R7 ;  /* 0x0000000700717308 */ /* 0x0009e20000000800 */
[----:B------:R-:W-:Y:S02]  /*3f50*/  FMUL.FTZ R58, R58, c[0x0][0x2ec] ;  /* 0x0000bb003a3a7a20 */ /* 0x000fe40000410000 */
[----:B-1----:R-:W-:Y:S07]  /*3f60*/  FMUL.FTZ R9, R219, 1.4426950216293334961 ;  /* 0x3fb8aa3bdb097820 */ /* 0x002fee0000410000 */
[----:B------:R-:W1:Y:S01]  /*3f70*/  MUFU.TANH R66, R12 ;  /* 0x0000000c00427308 */ /* 0x000e620000002400 */
[----:B--2---:R-:W-:Y:S01]  /*3f80*/  FFMA.FTZ R10, R0, c[0x0][0x23c], -R2 ;  /* 0x00008f00000a7a23 */ /* 0x004fe20000010802 */
[----:B------:R-:W-:Y:S02]  /*3f90*/  FSEL R0, R9, RZ, P0 ;  /* 0x000000ff09007208 */ /* 0x000fe40000000000 */
[----:B------:R-:W-:Y:S02]  /*3fa0*/  @!P2 ISETP.GE.AND P0, PT, R8, R5, PT ;  /* 0x000000050800a20c */ /* 0x000fe40003f06270 */
[----:B------:R-:W-:Y:S04]  /*3fb0*/  @!P2 IADD3 R9, R4, 0x8, RZ ;  /* 0x000000080409a810 */ /* 0x000fe80007ffe0ff */
[----:B------:R2:W-:Y:S01]  /*3fc0*/  MUFU.EX2 R111, R10 ;  /* 0x0000000a006f7308 */ /* 0x0005e20000000800 */
[----:B----4-:R-:W-:Y:S02]  /*3fd0*/  MOV R7, R105 ;  /* 0x0000006900077202 */ /* 0x010fe40000000f00 */
[----:B------:R-:W-:Y:S07]  /*3fe0*/  @!P2 FSEL R7, R105, -INF , !P1 ;  /* 0xff8000006907a808 */ /* 0x000fee0004800000 */
[----:B------:R-:W3:Y:S01]  /*3ff0*/  MUFU.TANH R62, R13 ;  /* 0x0000000d003e7308 */ /* 0x000ee20000002400 */
[--C-:B------:R-:W-:Y:S01]  /*4000*/  FFMA.FTZ R8, R7, c[0x0][0x23c], -R0.reuse ;  /* 0x00008f0007087a23 */ /* 0x100fe20000010800 */
[----:B------:R-:W-:Y:S02]  /*4010*/  MOV R7, R104 ;  /* 0x0000006800077202 */ /* 0x000fe40000000f00 */
[----:B------:R-:W-:Y:S02]  /*4020*/  @!P2 FSEL R7, R104, -INF , !P0 ;  /* 0xff8000006807a808 */ /* 0x000fe40004000000 */
[-C--:B------:R-:W-:Y:S04]  /*4030*/  @!P2 ISETP.GE.AND P0, PT, R9, R6.reuse, PT ;  /* 0x000000060900a20c */ /* 0x080fe80003f06270 */
[----:B------:R4:W-:Y:S01]  /*4040*/  MUFU.EX2 R215, R8 ;  /* 0x0000000800d77308 */ /* 0x0009e20000000800 */
[----:B--2---:R-:W-:Y:S01]  /*4050*/  FFMA.FTZ R10, R7, c[0x0][0x23c], -R0 ;  /* 0x00008f00070a7a23 */ /* 0x004fe20000010800 */
[----:B------:R-:W-:Y:S02]  /*4060*/  MOV R7, R65 ;  /* 0x0000004100077202 */ /* 0x000fe40000000f00 */
[----:B------:R-:W-:Y:S06]  /*4070*/  @!P2 FSEL R7, R65, -INF , !P0 ;  /* 0xff8000004107a808 */ /* 0x000fec0004000000 */
[----:B------:R2:W-:Y:S10]  /*4080*/  MUFU.EX2 R183, R10 ;  /* 0x0000000a00b77308 */ /* 0x0005f40000000800 */
[----:B------:R-:W1:Y:S01]  /*4090*/  MUFU.TANH R101, R14 ;  /* 0x0000000e00657308 */ /* 0x000e620000002400 */
[----:B----4-:R-:W-:Y:S04]  /*40a0*/  @!P2 IADD3 R8, R4, 0x9, RZ ;  /* 0x000000090408a810 */ /* 0x010fe80007ffe0ff */
[----:B------:R-:W-:Y:S05]  /*40b0*/  @!P2 ISETP.GE.AND P0, PT, R8, R6, PT ;  /* 0x000000060800a20c */ /* 0x000fea0003f06270 */
[----:B------:R-:W4:Y:S01]  /*40c0*/  MUFU.TANH R100, R15 ;  /* 0x0000000f00647308 */ /* 0x000f220000002400 */
[--C-:B--2---:R-:W-:Y:S01]  /*40d0*/  FFMA.FTZ R10, R7, c[0x0][0x23c], -R2.reuse ;  /* 0x00008f00070a7a23 */ /* 0x104fe20000010802 */
[----:B------:R-:W-:Y:S02]  /*40e0*/  MOV R7, R64 ;  /* 0x0000004000077202 */ /* 0x000fe40000000f00 */
[----:B------:R-:W-:Y:S02]  /*40f0*/  @!P2 FSEL R7, R64, -INF , !P0 ;  /* 0xff8000004007a808 */ /* 0x000fe40004000000 */
[----:B------:R-:W-:Y:S04]  /*4100*/  @!P2 ISETP.GE.AND P0, PT, R9, R5, PT ;  /* 0x000000050900a20c */ /* 0x000fe80003f06270 */
[----:B------:R2:W-:Y:S01]  /*4110*/  MUFU.EX2 R110, R10 ;  /* 0x0000000a006e7308 */ /* 0x0005e20000000800 */
[----:B------:R-:W-:Y:S01]  /*4120*/  FFMA.FTZ R9, R7, c[0x0][0x23c], -R2 ;  /* 0x00008f0007097a23 */ /* 0x000fe20000010802 */
[----:B------:R-:W-:Y:S02]  /*4130*/  MOV R7, R103 ;  /* 0x0000006700077202 */ /* 0x000fe40000000f00 */
[----:B------:R-:W-:Y:S02]  /*4140*/  @!P2 FSEL R7, R103, -INF , !P0 ;  /* 0xff8000006707a808 */ /* 0x000fe40004000000 */
[-C--:B------:R-:W-:Y:S04]  /*4150*/  @!P2 ISETP.GE.AND P0, PT, R8, R5.reuse, PT ;  /* 0x000000050800a20c */ /* 0x080fe80003f06270 */
[----:B------:R3:W-:Y:S01]  /*4160*/  MUFU.EX2 R108, R9 ;  /* 0x00000009006c7308 */ /* 0x0007e20000000800 */
[--C-:B------:R-:W-:Y:S01]  /*4170*/  FFMA.FTZ R8, R7, c[0x0][0x23c], -R0.reuse ;  /* 0x00008f0007087a23 */ /* 0x100fe20000010800 */
[----:B------:R-:W-:Y:S02]  /*4180*/  MOV R7, R102 ;  /* 0x0000006600077202 */ /* 0x000fe40000000f00 */
[----:B------:R-:W-:Y:S06]  /*4190*/  @!P2 FSEL R7, R102, -INF , !P0 ;  /* 0xff8000006607a808 */ /* 0x000fec0004000000 */
[----:B------:R4:W-:Y:S01]  /*41a0*/  MUFU.EX2 R182, R8 ;  /* 0x0000000800b67308 */ /* 0x0009e20000000800 */
[----:B--2---:R-:W-:Y:S01]  /*41b0*/  FFMA.FTZ R10, R7, c[0x0][0x23c], -R0 ;  /* 0x00008f00070a7a23 */ /* 0x004fe20000010800 */
[----:B-1----:R-:W-:Y:S08]  /*41c0*/  MOV R7, R66 ;  /* 0x0000004200077202 */ /* 0x002ff00000000f00 */
[----:B------:R1:W-:Y:S01]  /*41d0*/  MUFU.EX2 R180, R10 ;  /* 0x0000000a00b47308 */ /* 0x0003e20000000800 */
[----:B---3--:R-:W-:Y:S04]  /*41e0*/  @!P2 IADD3 R9, R4, 0x10, RZ ;  /* 0x000000100409a810 */ /* 0x008fe80007ffe0ff */
[-C--:B------:R-:W-:Y:S05]  /*41f0*/  @!P2 ISETP.GE.AND P0, PT, R9, R6.reuse, PT ;  /* 0x000000060900a20c */ /* 0x080fea0003f06270 */
[----:B------:R-:W2:Y:S01]  /*4200*/  MUFU.TANH R61, R16 ;  /* 0x00000010003d7308 */ /* 0x000ea20000002400 */
[----:B------:R-:W-:Y:S02]  /*4210*/  @!P2 FSEL R7, R66, -INF , !P0 ;  /* 0xff8000004207a808 */ /* 0x000fe40004000000 */
[----:B----4-:R-:W-:Y:S04]  /*4220*/  @!P2 IADD3 R8, R4, 0x11, RZ ;  /* 0x000000110408a810 */ /* 0x010fe80007ffe0ff */
[----:B------:R-:W-:Y:S03]  /*4230*/  @!P2 ISETP.GE.AND P0, PT, R8, R6, PT ;  /* 0x000000060800a20c */ /* 0x000fe60003f06270 */
[----:B------:R-:W3:Y:S01]  /*4240*/  MUFU.TANH R60, R17 ;  /* 0x00000011003c7308 */ /* 0x000ee20000002400 */
[--C-:B-1----:R-:W-:Y:S01]  /*4250*/  FFMA.FTZ R10, R7, c[0x0][0x23c], -R2.reuse ;  /* 0x00008f00070a7a23 */ /* 0x102fe20000010802 */
[----:B------:R-:W-:Y:S02]  /*4260*/  MOV R7, R62 ;  /* 0x0000003e00077202 */ /* 0x000fe40000000f00 */
[----:B------:R-:W-:Y:S02]  /*4270*/  @!P2 FSEL R7, R62, -INF , !P0 ;  /* 0xff8000003e07a808 */ /* 0x000fe40004000000 */
[----:B------:R-:W-:Y:S04]  /*4280*/  @!P2 ISETP.GE.AND P0, PT, R9, R5, PT ;  /* 0x000000050900a20c */ /* 0x000fe80003f06270 */
[----:B------:R1:W-:Y:S01]  /*4290*/  MUFU.EX2 R112, R10 ;  /* 0x0000000a00707308 */ /* 0x0003e20000000800 */
[----:B------:R-:W-:Y:S01]  /*42a0*/  FFMA.FTZ R9, R7, c[0x0][0x23c], -R2 ;  /* 0x00008f0007097a23 */ /* 0x000fe20000010802 */
[----:B------:R-:W-:Y:S02]  /*42b0*/  MOV R7, R101 ;  /* 0x0000006500077202 */ /* 0x000fe40000000f00 */
[----:B------:R-:W-:Y:S02]  /*42c0*/  @!P2 FSEL R7, R101, -INF , !P0 ;  /* 0xff8000006507a808 */ /* 0x000fe40004000000 */
[----:B------:R-:W-:Y:S04]  /*42d0*/  @!P2 ISETP.GE.AND P0, PT, R8, R5, PT ;  /* 0x000000050800a20c */ /* 0x000fe80003f06270 */
[----:B------:R4:W-:Y:S01]  /*42e0*/  MUFU.EX2 R109, R9 ;  /* 0x00000009006d7308 */ /* 0x0009e20000000800 */
[--C-:B------:R-:W-:Y:S01]  /*42f0*/  FFMA.FTZ R8, R7, c[0x0][0x23c], -R0.reuse ;  /* 0x00008f0007087a23 */ /* 0x100fe20000010800 */
[----:B------:R-:W-:Y:S02]  /*4300*/  MOV R7, R100 ;  /* 0x0000006400077202 */ /* 0x000fe40000000f00 */
[----:B------:R-:W-:Y:S06]  /*4310*/  @!P2 FSEL R7, R100, -INF , !P0 ;  /* 0xff8000006407a808 */ /* 0x000fec0004000000 */
[----:B------:R3:W-:Y:S01]  /*4320*/  MUFU.EX2 R214, R8 ;  /* 0x0000000800d67308 */ /* 0x0007e20000000800 */
[----:B-1----:R-:W-:Y:S01]  /*4330*/  FFMA.FTZ R10, R7, c[0x0][0x23c], -R0 ;  /* 0x00008f00070a7a23 */ /* 0x002fe20000010800 */
[----:B--2---:R-:W-:Y:S08]  /*4340*/  MOV R7, R61 ;  /* 0x0000003d00077202 */ /* 0x004ff00000000f00 */
[----:B------:R-:W1:Y:S01]  /*4350*/  MUFU.TANH R67, R18 ;  /* 0x0000001200437308 */ /* 0x000e620000002400 */
[C---:B----4-:R-:W-:Y:S04]  /*4360*/  @!P2 IADD3 R9, R4.reuse, 0x18, RZ ;  /* 0x000000180409a810 */ /* 0x050fe80007ffe0ff */
[----:B------:R-:W-:Y:S05]  /*4370*/  @!P2 ISETP.GE.AND P0, PT, R9, R6, PT ;  /* 0x000000060900a20c */ /* 0x000fea0003f06270 */
[----:B------:R-:W2:Y:S01]  /*4380*/  MUFU.TANH R63, R19 ;  /* 0x00000013003f7308 */ /* 0x000ea20000002400 */
[----:B------:R-:W-:Y:S02]  /*4390*/  @!P2 FSEL R7, R61, -INF , !P0 ;  /* 0xff8000003d07a808 */ /* 0x000fe40004000000 */
[----:B---3--:R-:W-:Y:S02]  /*43a0*/  @!P2 IADD3 R8, R4, 0x19, RZ ;  /* 0x000000190408a810 */ /* 0x008fe40007ffe0ff */
[----:B------:R-:W-:Y:S02]  /*43b0*/  MOV R4, R60 ;  /* 0x0000003c00047202 */ /* 0x000fe40000000f00 */
[----:B------:R-:W-:Y:S01]  /*43c0*/  @!P2 ISETP.GE.AND P0, PT, R8, R6, PT ;  /* 0x000000060800a20c */ /* 0x000fe20003f06270 */
[--C-:B------:R-:W-:Y:S02]  /*43d0*/  FFMA.FTZ R6, R7, c[0x0][0x23c], -R2.reuse ;  /* 0x00008f0007067a23 */ /* 0x100fe40000010802 */
[----:B------:R-:W-:Y:S01]  /*43e0*/  MUFU.EX2 R181, R10 ;  /* 0x0000000a00b57308 */ /* 0x000fe20000000800 */
[----:B------:R-:W-:Y:S02]  /*43f0*/  @!P2 FSEL R4, R60, -INF , !P0 ;  /* 0xff8000003c04a808 */ /* 0x000fe40004000000 */
[----:B------:R-:W-:Y:S03]  /*4400*/  @!P2 ISETP.GE.AND P0, PT, R9, R5, PT ;  /* 0x000000050900a20c */ /* 0x000fe60003f06270 */
[----:B------:R-:W-:Y:S01]  /*4410*/  FFMA.FTZ R2, R4, c[0x0][0x23c], -R2 ;  /* 0x00008f0004027a23 */ /* 0x000fe20000010802 */
[----:B-1----:R-:W-:Y:S02]  /*4420*/  MOV R4, R67 ;  /* 0x0000004300047202 */ /* 0x002fe40000000f00 */
[----:B------:R-:W-:Y:S01]  /*4430*/  @!P2 FSEL R4, R67, -INF , !P0 ;  /* 0xff8000004304a808 */ /* 0x000fe20004000000 */
[----:B------:R2:W-:Y:S01]  /*4440*/  MUFU.EX2 R106, R2 ;  /* 0x00000002006a7308 */ /* 0x0005e20000000800 */
[----:B------:R-:W-:Y:S02]  /*4450*/  @!P2 ISETP.GE.AND P0, PT, R8, R5, PT ;  /* 0x000000050800a20c */ /* 0x000fe40003f06270 */
[----:B------:R-:W-:Y:S01]  /*4460*/  F2FP.BF16.PACK_AB R5, R109, R112 ;  /* 0x000000706d05723e */ /* 0x000fe200000010ff */
[--C-:B------:R-:W-:Y:S06]  /*4470*/  FFMA.FTZ R4, R4, c[0x0][0x23c], -R0.reuse ;  /* 0x00008f0004047a23 */ /* 0x100fec0000010800 */
[----:B------:R1:W-:Y:S10]  /*4480*/  MUFU.EX2 R115, R4 ;  /* 0x0000000400737308 */ /* 0x0003f40000000800 */
[----:B------:R3:W4:Y:S01]  /*4490*/  MUFU.EX2 R107, R6 ;  /* 0x00000006006b7308 */ /* 0x0007220000000800 */
[----:B--2---:R-:W-:Y:S02]  /*44a0*/  MOV R2, R63 ;  /* 0x0000003f00027202 */ /* 0x004fe40000000f00 */
[----:B------:R-:W-:Y:S02]  /*44b0*/  @!P2 FSEL R2, R63, -INF , !P0 ;  /* 0xff8000003f02a808 */ /* 0x000fe40004000000 */
[----:B------:R-:W-:Y:S03]  /*44c0*/  IADD3 R56, P0, R240, R227, RZ ;  /* 0x000000e3f0387210 */ /* 0x000fe60007f1e0ff */
[----:B------:R-:W-:Y:S01]  /*44d0*/  FFMA.FTZ R0, R2, c[0x0][0x23c], -R0 ;  /* 0x00008f0002007a23 */ /* 0x000fe20000010800 */
[----:B------:R-:W-:Y:S02]  /*44e0*/  F2FP.BF16.PACK_AB R2, R183, R215 ;  /* 0x000000d7b702723e */ /* 0x000fe400000010ff */
[----:B-1----:R-:W-:Y:S01]  /*44f0*/  F2FP.BF16.PACK_AB R4, R111, R113 ;  /* 0x000000716f04723e */ /* 0x002fe200000010ff */
[----:B------:R1:W2:Y:S01]  /*4500*/  MUFU.EX2 R114, R0 ;  /* 0x0000000000727308 */ /* 0x0002a20000000800 */
[----:B------:R-:W-:Y:S01]  /*4510*/  IADD3.X R57, R239, R225, RZ, P0, !PT ;  /* 0x000000e1ef397210 */ /* 0x000fe200007fe4ff */
[----:B------:R4:W-:Y:S04]  /*4520*/  STS [R220+0x12400], R2 ;  /* 0x01240002dc007388 */ /* 0x0009e80000000800 */
[----:B------:R2:W-:Y:S01]  /*4530*/  STS [R220+0x12000], R4 ;  /* 0x01200004dc007388 */ /* 0x0005e20000000800 */
[----:B---3--:R-:W-:Y:S05]  /*4540*/  F2FP.BF16.PACK_AB R6, R180, R182 ;  /* 0x000000b6b406723e */ /* 0x008fea00000010ff */
[----:B------:R-:W-:Y:S01]  /*4550*/  STS [R223+0x12400], R6 ;  /* 0x01240006df007388 */ /* 0x000fe20000000800 */
[----:B-1----:R-:W-:Y:S02]  /*4560*/  F2FP.BF16.PACK_AB R0, R108, R110 ;  /* 0x0000006e6c00723e */ /* 0x002fe400000010ff */
[----:B----4-:R-:W-:Y:S03]  /*4570*/  F2FP.BF16.PACK_AB R2, R106, R107 ;  /* 0x0000006b6a02723e */ /* 0x010fe600000010ff */
[----:B------:R1:W-:Y:S01]  /*4580*/  STS [R223+0x12000], R0 ;  /* 0x01200000df007388 */ /* 0x0003e20000000800 */
[----:B--2---:R-:W-:Y:S03]  /*4590*/  F2FP.BF16.PACK_AB R4, R181, R214 ;  /* 0x000000d6b504723e */ /* 0x004fe600000010ff */
[----:B------:R-:W-:Y:S04]  /*45a0*/  STS [R221+0x12000], R5 ;  /* 0x01200005dd007388 */ /* 0x000fe80000000800 */
[----:B------:R-:W-:Y:S04]  /*45b0*/  STS [R221+0x12400], R4 ;  /* 0x01240004dd007388 */ /* 0x000fe80000000800 */
[----:B------:R2:W-:Y:S01]  /*45c0*/  STS [R222+0x12000], R2 ;  /* 0x01200002de007388 */ /* 0x0005e20000000800 */
[----:B-1----:R-:W-:Y:S05]  /*45d0*/  F2FP.BF16.PACK_AB R0, R114, R115 ;  /* 0x000000737200723e */ /* 0x002fea00000010ff */
[----:B------:R1:W-:Y:S04]  /*45e0*/  STS [R222+0x12400], R0 ;  /* 0x01240000de007388 */ /* 0x0003e80000000800 */
[----:B------:R-:W3:Y:S08]  /*45f0*/  LDSM.16.M88.4 R16, [R192+0x8000] ;  /* 0x00800000c010783b */ /* 0x000ef00000000200 */
[----:B------:R-:W2:Y:S08]  /*4600*/  LDSM.16.M88.4 R52, [R194+0x8000] ;  /* 0x00800000c234783b */ /* 0x000eb00000000200 */
[----:B--2---:R2:W4:Y:S04]  /*4610*/  LDG.E R2, [R56.64] ;  /* 0x0000000638027981 */ /* 0x004528000c1e1900 */
[----:B-1----:R2:W4:Y:S01]  /*4620*/  LDG.E R0, [R56.64+0x20] ;  /* 0x0000200638007981 */ /* 0x002522000c1e1900 */
[C---:B---3--:R-:W-:Y:S03]  /*4630*/  HMMA.16816.F32.BF16 R4, R16.reuse, R116, RZ ;  /* 0x000000741004723c */ /* 0x048fe600000418ff */
[----:B--2---:R-:W-:Y:S05]  /*4640*/  FFMA.FTZ R57, -R66, R66, 1 ;  /* 0x3f80000042397423 */ /* 0x004fea0000010142 */
[C---:B------:R-:W-:Y:S01]  /*4650*/  HMMA.16816.F32.BF16 R8, R16.reuse, R118, RZ ;  /* 0x000000761008723c */ /* 0x040fe200000418ff */
[----:B------:R-:W-:Y:S03]  /*4660*/  FFMA.FTZ R56, -R62, R62, 1 ;  /* 0x3f8000003e387423 */ /* 0x000fe6000001013e */
[----:B------:R-:W-:Y:S02]  /*4670*/  FMUL.FTZ R57, R57, c[0x0][0x2ec] ;  /* 0x0000bb0039397a20 */ /* 0x000fe40000410000 */
[----:B------:R-:W-:Y:S02]  /*4680*/  FMUL.FTZ R56, R56, c[0x0][0x2ec] ;  /* 0x0000bb0038387a20 */ /* 0x000fe40000410000 */
        /* <DEDUP_REMOVED lines=37> */
[C---:B------:R-:W-:Y:S02]  /*48e0*/  FADD.FTZ R5, -R2.reuse, R5 ;  /* 0x0000000502057221 */ /* 0x040fe40000010100 */
[----:B------:R-:W-:Y:S02]  /*48f0*/  FMUL.FTZ R4, R113, R4 ;  /* 0x0000000471047220 */ /* 0x000fe40000410000 */
[----:B------:R-:W-:Y:S02]  /*4900*/  FMUL.FTZ R5, R111, R5 ;  /* 0x000000056f057220 */ /* 0x000fe40000410000 */
[----:B------:R-:W-:Y:S03]  /*4910*/  FADD.FTZ R8, -R2, R8 ;  /* 0x0000000802087221 */ /* 0x000fe60000010100 */
[----:B------:R-:W-:Y:S02]  /*4920*/  FMUL.FTZ R59, R4, R59 ;  /* 0x0000003b043b7220 */ /* 0x000fe40000410000 */
[----:B------:R-:W-:Y:S02]  /*4930*/  FFMA.FTZ R53, -R65, R65, 1 ;  /* 0x3f80000041357423 */ /* 0x000fe40000010141 */
[C---:B------:R-:W-:Y:S02]  /*4940*/  FADD.FTZ R12, -R2.reuse, R12 ;  /* 0x0000000c020c7221 */ /* 0x040fe40000010100 */
[C---:B------:R-:W-:Y:S02]  /*4950*/  FADD.FTZ R4, -R2.reuse, R13 ;  /* 0x0000000d02047221 */ /* 0x040fe40000010100 */
[----:B------:R-:W-:Y:S02]  /*4960*/  FADD.FTZ R9, -R2, R9 ;  /* 0x0000000902097221 */ /* 0x000fe40000010100 */
[----:B------:R-:W-:Y:S02]  /*4970*/  FMUL.FTZ R8, R110, R8 ;  /* 0x000000086e087220 */ /* 0x000fe40000410000 */
[----:B------:R-:W-:Y:S02]  /*4980*/  FMUL.FTZ R58, R5, R58 ;  /* 0x0000003a053a7220 */ /* 0x000fe40000410000 */
[C---:B------:R-:W-:Y:S02]  /*4990*/  FADD.FTZ R5, -R2.reuse, R16 ;  /* 0x0000001002057221 */ /* 0x040fe40000010100 */
[----:B------:R-:W-:Y:S02]  /*49a0*/  FADD.FTZ R17, -R2, R17 ;  /* 0x0000001102117221 */ /* 0x000fe40000010100 */
[----:B------:R-:W-:Y:S02]  /*49b0*/  FMUL.FTZ R53, R53, c[0x0][0x2ec] ;  /* 0x0000bb0035357a20 */ /* 0x000fe40000410000 */
[----:B------:R-:W-:Y:S02]  /*49c0*/  FMUL.FTZ R2, R112, R12 ;  /* 0x0000000c70027220 */ /* 0x000fe40000410000 */
[----:B------:R-:W-:Y:S02]  /*49d0*/  FMUL.FTZ R4, R109, R4 ;  /* 0x000000046d047220 */ /* 0x000fe40000410000 */
[----:B------:R-:W-:Y:S02]  /*49e0*/  FMUL.FTZ R53, R8, R53 ;  /* 0x0000003508357220 */ /* 0x000fe40000410000 */
[----:B------:R-:W-:Y:S02]  /*49f0*/  FMUL.FTZ R8, R106, R17 ;  /* 0x000000116a087220 */ /* 0x000fe40000410000 */
[----:B------:R-:W-:Y:S02]  /*4a00*/  FFMA.FTZ R55, -R61, R61, 1 ;  /* 0x3f8000003d377423 */ /* 0x000fe4000001013d */
[----:B------:R-:W-:Y:S02]  /*4a10*/  FMUL.FTZ R57, R2, R57 ;  /* 0x0000003902397220 */ /* 0x000fe40000410000 */
[----:B------:R-:W-:Y:S02]  /*4a20*/  FMUL.FTZ R56, R4, R56 ;  /* 0x0000003804387220 */ /* 0x000fe40000410000 */
[C---:B------:R-:W-:Y:S02]  /*4a30*/  FADD.FTZ R2, -R0.reuse, R6 ;  /* 0x0000000600027221 */ /* 0x040fe40000010100 */
[----:B------:R-:W-:Y:S02]  /*4a40*/  FADD.FTZ R4, -R0, R7 ;  /* 0x0000000700047221 */ /* 0x000fe40000010100 */
[----:B------:R-:W-:Y:S02]  /*4a50*/  FFMA.FTZ R17, -R105, R105, 1 ;  /* 0x3f80000069117423 */ /* 0x000fe40000010169 */
[----:B------:R-:W-:Y:S02]  /*4a60*/  FFMA.FTZ R16, -R104, R104, 1 ;  /* 0x3f80000068107423 */ /* 0x000fe40000010168 */
[----:B------:R-:W-:Y:S02]  /*4a70*/  FMUL.FTZ R5, R107, R5 ;  /* 0x000000056b057220 */ /* 0x000fe40000410000 */
[----:B------:R-:W-:Y:S02]  /*4a80*/  FMUL.FTZ R55, R55, c[0x0][0x2ec] ;  /* 0x0000bb0037377a20 */ /* 0x000fe40000410000 */
[----:B------:R-:W-:Y:S02]  /*4a90*/  FMUL.FTZ R2, R215, R2 ;  /* 0x00000002d7027220 */ /* 0x000fe40000410000 */
[----:B------:R-:W-:Y:S02]  /*4aa0*/  FMUL.FTZ R4, R183, R4 ;  /* 0x00000004b7047220 */ /* 0x000fe40000410000 */
[----:B------:R-:W-:Y:S02]  /*4ab0*/  FMUL.FTZ R17, R17, c[0x0][0x2ec] ;  /* 0x0000bb0011117a20 */ /* 0x000fe40000410000 */
[----:B------:R-:W-:Y:S02]  /*4ac0*/  FMUL.FTZ R16, R16, c[0x0][0x2ec] ;  /* 0x0000bb0010107a20 */ /* 0x000fe40000410000 */
[----:B------:R-:W-:Y:S02]  /*4ad0*/  FFMA.FTZ R52, -R64, R64, 1 ;  /* 0x3f80000040347423 */ /* 0x000fe40000010140 */
[----:B------:R-:W-:Y:S02]  /*4ae0*/  FFMA.FTZ R54, -R60, R60, 1 ;  /* 0x3f8000003c367423 */ /* 0x000fe4000001013c */
[----:B------:R-:W-:Y:S02]  /*4af0*/  FMUL.FTZ R55, R5, R55 ;  /* 0x0000003705377220 */ /* 0x000fe40000410000 */
[C---:B------:R-:W-:Y:S02]  /*4b00*/  FADD.FTZ R5, -R0.reuse, R10 ;  /* 0x0000000a00057221 */ /* 0x040fe40000010100 */
[----:B------:R-:W-:Y:S02]  /*4b10*/  FADD.FTZ R6, -R0, R11 ;  /* 0x0000000b00067221 */ /* 0x000fe40000010100 */
[----:B------:R-:W-:Y:S02]  /*4b20*/  FMUL.FTZ R17, R2, R17 ;  /* 0x0000001102117220 */ /* 0x000fe40000410000 */
[----:B------:R-:W-:Y:S02]  /*4b30*/  FMUL.FTZ R16, R4, R16 ;  /* 0x0000001004107220 */ /* 0x000fe40000410000 */
[C---:B------:R-:W-:Y:S02]  /*4b40*/  FADD.FTZ R4, -R0.reuse, R14 ;  /* 0x0000000e00047221 */ /* 0x040fe40000010100 */
[----:B------:R-:W-:Y:S02]  /*4b50*/  FADD.FTZ R7, -R0, R15 ;  /* 0x0000000f00077221 */ /* 0x000fe40000010100 */
[----:B------:R-:W-:Y:S02]  /*4b60*/  FFMA.FTZ R11, -R103, R103, 1 ;  /* 0x3f800000670b7423 */ /* 0x000fe40000010167 */
[----:B------:R-:W-:Y:S02]  /*4b70*/  FFMA.FTZ R10, -R102, R102, 1 ;  /* 0x3f800000660a7423 */ /* 0x000fe40000010166 */
[C---:B------:R-:W-:Y:S02]  /*4b80*/  FADD.FTZ R18, -R0.reuse, R18 ;  /* 0x0000001200127221 */ /* 0x040fe40000010100 */
[----:B------:R-:W-:Y:S02]  /*4b90*/  FADD.FTZ R2, -R0, R19 ;  /* 0x0000001300027221 */ /* 0x000fe40000010100 */
[----:B------:R-:W-:Y:S02]  /*4ba0*/  FFMA.FTZ R13, -R101, R101, 1 ;  /* 0x3f800000650d7423 */ /* 0x000fe40000010165 */
[----:B------:R-:W-:Y:S02]  /*4bb0*/  FFMA.FTZ R12, -R100, R100, 1 ;  /* 0x3f800000640c7423 */ /* 0x000fe40000010164 */
[----:B------:R-:W-:Y:S02]  /*4bc0*/  FFMA.FTZ R15, -R67, R67, 1 ;  /* 0x3f800000430f7423 */ /* 0x000fe40000010143 */
[----:B------:R-:W-:Y:S02]  /*4bd0*/  FFMA.FTZ R14, -R63, R63, 1 ;  /* 0x3f8000003f0e7423 */ /* 0x000fe4000001013f */
[----:B------:R-:W-:Y:S02]  /*4be0*/  FMUL.FTZ R9, R108, R9 ;  /* 0x000000096c097220 */ /* 0x000fe40000410000 */
[----:B------:R-:W-:Y:S02]  /*4bf0*/  FMUL.FTZ R52, R52, c[0x0][0x2ec] ;  /* 0x0000bb0034347a20 */ /* 0x000fe40000410000 */
[----:B------:R-:W-:Y:S02]  /*4c00*/  FMUL.FTZ R54, R54, c[0x0][0x2ec] ;  /* 0x0000bb0036367a20 */ /* 0x000fe40000410000 */
[----:B------:R-:W-:Y:S02]  /*4c10*/  FMUL.FTZ R5, R182, R5 ;  /* 0x00000005b6057220 */ /* 0x000fe40000410000 */
[----:B------:R-:W-:Y:S02]  /*4c20*/  FMUL.FTZ R6, R180, R6 ;  /* 0x00000006b4067220 */ /* 0x000fe40000410000 */
[----:B------:R-:W-:Y:S02]  /*4c30*/  FMUL.FTZ R11, R11, c[0x0][0x2ec] ;  /* 0x0000bb000b0b7a20 */ /* 0x000fe40000410000 */
[----:B------:R-:W-:Y:S02]  /*4c40*/  FMUL.FTZ R10, R10, c[0x0][0x2ec] ;  /* 0x0000bb000a0a7a20 */ /* 0x000fe40000410000 */
[----:B------:R-:W-:Y:S02]  /*4c50*/  FMUL.FTZ R4, R214, R4 ;  /* 0x00000004d6047220 */ /* 0x000fe40000410000 */
[----:B------:R-:W-:Y:S02]  /*4c60*/  FMUL.FTZ R7, R181, R7 ;  /* 0x00000007b5077220 */ /* 0x000fe40000410000 */
[----:B------:R-:W-:Y:S02]  /*4c70*/  FMUL.FTZ R0, R115, R18 ;  /* 0x0000001273007220 */ /* 0x000fe40000410000 */
[----:B------:R-:W-:Y:S02]  /*4c80*/  FMUL.FTZ R2, R114, R2 ;  /* 0x0000000272027220 */ /* 0x000fe40000410000 */
[----:B------:R-:W-:Y:S02]  /*4c90*/  FMUL.FTZ R13, R13, c[0x0][0x2ec] ;  /* 0x0000bb000d0d7a20 */ /* 0x000fe40000410000 */
[----:B------:R-:W-:Y:S02]  /*4ca0*/  FMUL.FTZ R12, R12, c[0x0][0x2ec] ;  /* 0x0000bb000c0c7a20 */ /* 0x000fe40000410000 */
[----:B------:R-:W-:Y:S02]  /*4cb0*/  FMUL.FTZ R15, R15, c[0x0][0x2ec] ;  /* 0x0000bb000f0f7a20 */ /* 0x000fe40000410000 */
[----:B------:R-:W-:Y:S02]  /*4cc0*/  FMUL.FTZ R14, R14, c[0x0][0x2ec] ;  /* 0x0000bb000e0e7a20 */ /* 0x000fe40000410000 */
        /* <DEDUP_REMOVED lines=21> */
[----:B------:R-:W-:Y:S01]  /*4e20*/  LEA.HI.X.SX32 R5, R5, R213, 0x1, P0 ;  /* 0x000000d505057211 */ /* 0x000fe200000f0eff */
[--C-:B------:R-:W-:Y:S01]  /*4e30*/  IMAD.IADD R203, R203, 0x1, R0.reuse ;  /* 0x00000001cbcb7824 */ /* 0x100fe200078e0200 */
[C---:B------:R-:W-:Y:S01]  /*4e40*/  @!P2 LEA R8, P0, R9.reuse, R4, 0x6 ;  /* 0x000000040908a211 */ /* 0x040fe200078030ff */
[----:B------:R-:W-:Y:S01]  /*4e50*/  IMAD.IADD R208, R208, 0x1, R0 ;  /* 0x00000001d0d07824 */ /* 0x000fe200078e0200 */
[C---:B------:R-:W-:Y:S01]  /*4e60*/  LEA.HI.X R7, R9.reuse, R7, R18, 0x5, P3 ;  /* 0x0000000709077211 */ /* 0x040fe200018f2c12 */
[----:B------:R-:W-:Y:S01]  /*4e70*/  IMAD.IADD R186, R186, 0x1, R0 ;  /* 0x00000001baba7824 */ /* 0x000fe200078e0200 */
[----:B------:R1:W-:Y:S01]  /*4e80*/  @P2 STS [R203], RZ ;  /* 0x000000ffcb002388 */ /* 0x0003e20000000800 */
[----:B------:R-:W-:Y:S02]  /*4e90*/  @!P2 LEA.HI.X R9, R9, R5, R18, 0x6, P0 ;  /* 0x000000050909a211 */ /* 0x000fe400000f3412 */
[C---:B------:R-:W-:Y:S01]  /*4ea0*/  @!P1 LEA R6, P3, R2.reuse, R212, 0x1 ;  /* 0x000000d402069211 */ /* 0x040fe200078608ff */
[----:B------:R1:W-:Y:S01]  /*4eb0*/  @P2 STS [R203+0x4], RZ ;  /* 0x000004ffcb002388 */ /* 0x0003e20000000800 */
[----:B------:R-:W-:Y:S02]  /*4ec0*/  IMAD.MOV.U32 R212, RZ, RZ, R4 ;  /* 0x000000ffffd47224 */ /* 0x000fe400078e0004 */
[----:B------:R-:W-:Y:S01]  /*4ed0*/  @!P1 LEA.HI.X R7, R2, R213, R7, 0x1, P3 ;  /* 0x000000d502079211 */ /* 0x000fe200018f0c07 */
[----:B------:R1:W-:Y:S01]  /*4ee0*/  @P2 STS [R203+0x8], RZ ;  /* 0x000008ffcb002388 */ /* 0x0003e20000000800 */
[----:B------:R-:W-:Y:S03]  /*4ef0*/  IMAD.MOV.U32 R213, RZ, RZ, R5 ;  /* 0x000000ffffd57224 */ /* 0x000fe600078e0005 */
        /* <DEDUP_REMOVED lines=30> */
.L_x_423:
        /* <DEDUP_REMOVED lines=37> */
[----:B------:R-:W2:Y:S03]  /*5330*/  LDSM.16.MT88.4 R16, [R0+0xb000] ;  /* 0x00b000000010783b */ /* 0x000ea60000004200 */
[-C--:B----4-:R-:W-:Y:S08]  /*5340*/  HMMA.16816.F32.BF16 R20, R52, R56.reuse, R20 ;  /* 0x000000383414723c */ /* 0x090ff00000041814 */
[C---:B-----5:R-:W-:Y:S08]  /*5350*/  HMMA.16816.F32.BF16 R24, R60.reuse, R56, R24 ;  /* 0x000000383c18723c */ /* 0x060ff00000041818 */
[-C--:B------:R-:W-:Y:S08]  /*5360*/  HMMA.16816.F32.BF16 R28, R60, R58.reuse, R28 ;  /* 0x0000003a3c1c723c */ /* 0x080ff0000004181c */
[C---:B------:R-:W-:Y:S01]  /*5370*/  HMMA.16816.F32.BF16 R32, R52.reuse, R58, R32 ;  /* 0x0000003a3420723c */ /* 0x040fe20000041820 */
[----:B------:R-:W-:Y:S07]  /*5380*/  LDSM.16.MT88.4 R56, [R184+0x13800] ;  /* 0x01380000b838783b */ /* 0x000fee0000004200 */
[-C--:B-1----:R-:W-:Y:S08]  /*5390*/  HMMA.16816.F32.BF16 R36, R52, R8.reuse, R36 ;  /* 0x000000083424723c */ /* 0x082ff00000041824 */
[C---:B------:R-:W-:Y:S08]  /*53a0*/  HMMA.16816.F32.BF16 R40, R60.reuse, R8, R40 ;  /* 0x000000083c28723c */ /* 0x040ff00000041828 */
[-C--:B------:R-:W-:Y:S01]  /*53b0*/  HMMA.16816.F32.BF16 R44, R60, R10.reuse, R44 ;  /* 0x0000000a3c2c723c */ /* 0x080fe2000004182c */
[----:B------:R-:W-:Y:S07]  /*53c0*/  LDSM.16.MT88.4 R60, [R0+0xb800] ;  /* 0x00b80000003c783b */ /* 0x000fee0000004200 */
[----:B------:R-:W-:Y:S01]  /*53d0*/  HMMA.16816.F32.BF16 R48, R52, R10, R48 ;  /* 0x0000000a3430723c */ /* 0x000fe20000041830 */
[----:B------:R-:W-:Y:S04]  /*53e0*/  LDSM.16.MT88.4 R8, [R185+0x13800] ;  /* 0x01380000b908783b */ /* 0x000fe80000004200 */
[----:B------:R-:W1:Y:S03]  /*53f0*/  LDSM.16.MT88.4 R52, [R0+0x9800] ;  /* 0x009800000034783b */ /* 0x000e660000004200 */
[-C--:B--2---:R-:W-:Y:S01]  /*5400*/  HMMA.16816.F32.BF16 R20, R12, R64.reuse, R20 ;  /* 0x000000400c14723c */ /* 0x084fe20000041814 */
[----:B------:R-:W-:Y:S07]  /*5410*/  BAR.SYNC.DEFER_BLOCKING 0x0 ;  /* 0x0000000000007b1d */ /* 0x000fee0000010000 */
[C---:B---3--:R-:W-:Y:S08]  /*5420*/  HMMA.16816.F32.BF16 R24, R4.reuse, R64, R24 ;  /* 0x000000400418723c */ /* 0x048ff00000041818 */
[-C--:B------:R-:W-:Y:S08]  /*5430*/  HMMA.16816.F32.BF16 R28, R4, R66.reuse, R28 ;  /* 0x00000042041c723c */ /* 0x080ff0000004181c */
[C---:B------:R-:W-:Y:S08]  /*5440*/  HMMA.16816.F32.BF16 R32, R12.reuse, R66, R32 ;  /* 0x000000420c20723c */ /* 0x040ff00000041820 */
[-C--:B------:R-:W-:Y:S08]  /*5450*/  HMMA.16816.F32.BF16 R36, R12, R16.reuse, R36 ;  /* 0x000000100c24723c */ /* 0x080ff00000041824 */
[C---:B------:R-:W-:Y:S08]  /*5460*/  HMMA.16816.F32.BF16 R40, R4.reuse, R16, R40 ;  /* 0x000000100428723c */ /* 0x040ff00000041828 */
[-C--:B------:R-:W-:Y:S08]  /*5470*/  HMMA.16816.F32.BF16 R44, R4, R18.reuse, R44 ;  /* 0x00000012042c723c */ /* 0x080ff0000004182c */
[----:B------:R-:W-:Y:S08]  /*5480*/  HMMA.16816.F32.BF16 R48, R12, R18, R48 ;  /* 0x000000120c30723c */ /* 0x000ff00000041830 */
[-C--:B-1----:R-:W-:Y:S08]  /*5490*/  HMMA.16816.F32.BF16 R20, R8, R52.reuse, R20 ;  /* 0x000000340814723c */ /* 0x082ff00000041814 */
[C---:B------:R-:W-:Y:S08]  /*54a0*/  HMMA.16816.F32.BF16 R24, R56.reuse, R52, R24 ;  /* 0x000000343818723c */ /* 0x040ff00000041818 */
[-C--:B------:R-:W-:Y:S08]  /*54b0*/  HMMA.16816.F32.BF16 R28, R56, R54.reuse, R28 ;  /* 0x00000036381c723c */ /* 0x080ff0000004181c */
[C---:B------:R-:W-:Y:S08]  /*54c0*/  HMMA.16816.F32.BF16 R32, R8.reuse, R54, R32 ;  /* 0x000000360820723c */ /* 0x040ff00000041820 */
[-C--:B------:R-:W-:Y:S08]  /*54d0*/  HMMA.16816.F32.BF16 R36, R8, R60.reuse, R36 ;  /* 0x0000003c0824723c */ /* 0x080ff00000041824 */
[C---:B------:R-:W-:Y:S08]  /*54e0*/  HMMA.16816.F32.BF16 R40, R56.reuse, R60, R40 ;  /* 0x0000003c3828723c */ /* 0x040ff00000041828 */
[-C--:B------:R-:W-:Y:S08]  /*54f0*/  HMMA.16816.F32.BF16 R44, R56, R62.reuse, R44 ;  /* 0x0000003e382c723c */ /* 0x080ff0000004182c */
[----:B------:R-:W-:Y:S01]  /*5500*/  HMMA.16816.F32.BF16 R48, R8, R62, R48 ;  /* 0x0000003e0830723c */ /* 0x000fe20000041830 */
[----:B------:R-:W-:-:S07]  /*5510*/  @!P6 BRA `(.L_x_424) ;  /* 0x000002600000e947 */ /* 0x000fce0003800000 */
[----:B------:R-:W-:Y:S01]  /*5520*/  ISETP.GE.AND P1, PT, R224, c[0x0][0x220], PT ;  /* 0x00008800e0007a0c */ /* 0x000fe20003f26270 */
[----:B------:R-:W-:Y:S01]  /*5530*/  IMAD.MOV.U32 R10, RZ, RZ, c[0x0][0x370] ;  /* 0x0000dc00ff0a7624 */ /* 0x000fe200078e00ff */
[----:B------:R-:W-:Y:S03]  /*5540*/  ISETP.GE.AND P2, PT, R216, c[0x0][0x220], PT ;  /* 0x00008800d8007a0c */ /* 0x000fe60003f46270 */
[C---:B------:R-:W-:Y:S05]  /*5550*/  IMAD.U32 R5, R10.reuse, -0x40, RZ ;  /* 0xffffffc00a057824 */ /* 0x040fea00078e00ff */
[C---:B------:R-:W-:Y:S02]  /*5560*/  LEA R4, P0, R5.reuse, R210, 0x1 ;  /* 0x000000d205047211 */ /* 0x040fe400078008ff */
[----:B------:R-:W-:Y:S01]  /*5570*/  SHF.R.S32.HI R6, RZ, 0x1f, R5 ;  /* 0x0000001fff067819 */ /* 0x000fe20000011405 */
[----:B------:R-:W-:Y:S01]  /*5580*/  @!P1 IMAD.MOV.U32 R7, RZ, RZ, c[0x0][0x374] ;  /* 0x0000dd00ff079624 */ /* 0x000fe200078e00ff */
[C---:B------:R-:W-:Y:S01]  /*5590*/  @!P1 LEA R2, P3, R10.reuse, R5, 0x5 ;  /* 0x000000050a029211 */ /* 0x040fe200078628ff */
[----:B------:R1:W-:Y:S01]  /*55a0*/  @P2 STS.128 [R204+0x8000], RZ ;  /* 0x008000ffcc002388 */ /* 0x0003e20000000c00 */
[----:B------:R-:W-:Y:S01]  /*55b0*/  LEA.HI.X.SX32 R5, R5, R211, 0x1, P0 ;  /* 0x000000d305057211 */ /* 0x000fe200000f0eff */
[----:B------:R-:W-:Y:S01]  /*55c0*/  @!P2 IMAD.MOV.U32 R9, RZ, RZ, c[0x0][0x374] ;  /* 0x0000dd00ff09a624 */ /* 0x000fe200078e00ff */
[C---:B------:R-:W-:Y:S02]  /*55d0*/  @!P1 LEA.HI.X R7, R10.reuse, R6, R7, 0x5, P3 ;  /* 0x000000060a079211 */ /* 0x040fe400018f2c07 */
        /* <DEDUP_REMOVED lines=26> */
.L_x_424:
[----:B------:R-:W-:Y:S01]  /*5780*/  LDSM.16.M88.4 R64, [R193] ;  /* 0x00000000c140783b */ /* 0x000fe20000000200 */
[----:B------:R-:W-:Y:S02]  /*5790*/  IMAD.MOV.U32 R2, RZ, RZ, c[0x0][0x22c] ;  /* 0x00008b00ff027624 */ /* 0x000fe400078e00ff */
[----:B------:R-:W-:Y:S01]  /*57a0*/  IMAD.MOV.U32 R215, RZ, RZ, c[0x0][0x22c] ;  /* 0x00008b00ffd77624 */ /* 0x000fe200078e00ff */
[----:B------:R-:W2:Y:S01]  /*57b0*/  LDSM.16.MT88.4 R16, [R0+0xc000] ;  /* 0x00c000000010783b */ /* 0x000ea20000004200 */
[----:B------:R-:W-:Y:S02]  /*57c0*/  IMAD R2, R2, c[0x0][0x1c0], RZ ;  /* 0x0000700002027a24 */ /* 0x000fe400078e02ff */
[----:B------:R-:W-:Y:S01]  /*57d0*/  IMAD R215, R215, c[0x0][0x1c0], RZ ;  /* 0x00007000d7d77a24 */ /* 0x000fe200078e02ff */
[----:B------:R-:W3:Y:S01]  /*57e0*/  LDSM.16.M88.4 R60, [R193+0x1000] ;  /* 0x00100000c13c783b */ /* 0x000ee20000000200 */
[----:B------:R-:W-:Y:S02]  /*57f0*/  IMAD.U32 R2, R2, -0x40, RZ ;  /* 0xffffffc002027824 */ /* 0x000fe400078e00ff */
[----:B------:R-:W-:Y:S01]  /*5800*/  IMAD.SHL.U32 R215, R215, 0x20, RZ ;  /* 0x00000020d7d77824 */ /* 0x000fe200078e00ff */
[----:B------:R-:W4:Y:S01]  /*5810*/  LDSM.16.MT88.4 R100, [R0+0xe000] ;  /* 0x00e000000064783b */ /* 0x000f220000004200 */
[----:B------:R-:W-:Y:S01]  /*5820*/  IMAD.MOV.U32 R214, RZ, RZ, c[0x0][0x22c] ;  /* 0x00008b00ffd67624 */ /* 0x000fe200078e00ff */
[----:B------:R-:W-:Y:S02]  /*5830*/  LEA R206, P0, R2, R206, 0x2 ;  /* 0x000000ce02ce7211 */ /* 0x000fe400078010ff */
[----:B------:R-:W-:Y:S01]  /*5840*/  LDSM.16.M88.4 R104, [R195] ;  /* 0x00000000c368783b */ /* 0x000fe20000000200 */
[----:B------:R-:W-:Y:S01]  /*5850*/  IMAD R214, R214, c[0x0][0x1c0], RZ ;  /* 0x00007000d6d67a24 */ /* 0x000fe200078e02ff */
[----:B------:R-:W-:Y:S01]  /*5860*/  LEA.HI.X.SX32 R207, R2, R207, 0x2, P0 ;  /* 0x000000cf02cf7211 */ /* 0x000fe200000f16ff */
[----:B------:R-:W-:Y:S01]  /*5870*/  IMAD.MOV.U32 R2, RZ, RZ, c[0x0][0x22c] ;  /* 0x00008b00ff027624 */ /* 0x000fe200078e00ff */
[----:B------:R-:W1:Y:S01]  /*5880*/  LDSM.16.MT88.4 R108, [R0+0xc800] ;  /* 0x00c80000006c783b */ /* 0x000e620000004200 */
[----:B------:R-:W-:Y:S02]  /*5890*/  IMAD R214, R214, 0x28, RZ ;  /* 0x00000028d6d67824 */ /* 0x000fe400078e02ff */
[----:B------:R-:W-:Y:S01]  /*58a0*/  IMAD R2, R2, c[0x0][0x1c0], RZ ;  /* 0x0000700002027a24 */ /* 0x000fe200078e02ff */
[----:B------:R-:W1:Y:S03]  /*58b0*/  LDSM.16.M88.4 R112, [R195+0x1000] ;  /* 0x00100000c370783b */ /* 0x000e660000000200 */
[----:B------:R-:W-:Y:S01]  /*58c0*/  IMAD R2, R2, 0x18, RZ ;  /* 0x0000001802027824 */ /* 0x000fe200078e02ff */
[----:B------:R-:W1:Y:S02]  /*58d0*/  LDSM.16.MT88.4 R180, [R0+0xe800] ;  /* 0x00e8000000b4783b */ /* 0x000e640000004200 */
[-C--:B-12---:R-:W-:Y:S08]  /*58e0*/  HMMA.16816.F32.BF16 R4, R64, R16.reuse, RZ ;  /* 0x000000104004723c */ /* 0x086ff000000418ff */
[C---:B---3--:R-:W-:Y:S08]  /*58f0*/  HMMA.16816.F32.BF16 R8, R60.reuse, R16, RZ ;  /* 0x000000103c08723c */ /* 0x048ff000000418ff */
[-C--:B------:R-:W-:Y:S08]  /*5900*/  HMMA.16816.F32.BF16 R12, R60, R18.reuse, RZ ;  /* 0x000000123c0c723c */ /* 0x080ff000000418ff */
[C---:B------:R-:W-:Y:S08]  /*5910*/  HMMA.16816.F32.BF16 R16, R64.reuse, R18, RZ ;  /* 0x000000124010723c */ /* 0x040ff000000418ff */
[-C--:B----4-:R-:W-:Y:S08]  /*5920*/  HMMA.16816.F32.BF16 R52, R64, R100.reuse, RZ ;  /* 0x000000644034723c */ /* 0x090ff000000418ff */
[C---:B------:R-:W-:Y:S08]  /*5930*/  HMMA.16816.F32.BF16 R56, R60.reuse, R100, RZ ;  /* 0x000000643c38723c */ /* 0x040ff000000418ff */
[-C--:B------:R-:W-:Y:S08]  /*5940*/  HMMA.16816.F32.BF16 R60, R60, R102.reuse, RZ ;  /* 0x000000663c3c723c */ /* 0x080ff000000418ff */
[----:B------:R-:W-:Y:S01]  /*5950*/  HMMA.16816.F32.BF16 R64, R64, R102, RZ ;  /* 0x000000664040723c */ /* 0x000fe200000418ff */
[----:B------:R-:W-:Y:S07]  /*5960*/  LDSM.16.M88.4 R100, [R198] ;  /* 0x00000000c664783b */ /* 0x000fee0000000200 */
[-C--:B------:R-:W-:Y:S08]  /*5970*/  HMMA.16816.F32.BF16 R4, R104, R108.reuse, R4 ;  /* 0x0000006c6804723c */ /* 0x080ff00000041804 */
        /* <DEDUP_REMOVED lines=22> */
[----:B------:R-:W-:Y:S05]  /*5ae0*/  @P6 IADD3 R106, P1, R240, R229, RZ ;  /* 0x000000e5f06a6210 */ /* 0x000fea0007f3e0ff */
[----:B------:R-:W-:Y:S05]  /*5af0*/  @P6 IMAD.X R107, R239, 0x1, R228, P1 ;  /* 0x00000001ef6b6824 */ /* 0x000fea00008e06e4 */
[----:B------:R4:W5:Y:S04]  /*5b00*/  @P6 LDG.E R218, [R106.64+-0x100] ;  /* 0xffff00066ada6981 */ /* 0x000968000c1e1900 */
[----:B------:R4:W5:Y:S01]  /*5b10*/  @P6 LDG.E R219, [R106.64+-0xe0] ;  /* 0xffff20066adb6981 */ /* 0x000962000c1e1900 */
[----:B--2---:R-:W-:Y:S04]  /*5b20*/  IMAD.MOV.U32 R0, RZ, RZ, c[0x0][0x22c] ;  /* 0x00008b00ff007624 */ /* 0x004fe800078e00ff */
[----:B------:R-:W-:Y:S04]  /*5b30*/  IMAD R0, R0, c[0x0][0x1c0], RZ ;  /* 0x0000700000007a24 */ /* 0x000fe800078e02ff */
[----:B------:R-:W-:Y:S01]  /*5b40*/  IMAD R0, R0, 0x38, RZ ;  /* 0x0000003800007824 */ /* 0x000fe200078e02ff */
[-C--:B-1----:R-:W-:Y:S08]  /*5b50*/  HMMA.16816.F32.BF16 R4, R108, R112.reuse, R4 ;  /* 0x000000706c04723c */ /* 0x082ff00000041804 */
[C---:B------:R-:W-:Y:S08]  /*5b60*/  HMMA.16816.F32.BF16 R8, R180.reuse, R112, R8 ;  /* 0x00000070b408723c */ /* 0x040ff00000041808 */
[-C--:B------:R-:W-:Y:S08]  /*5b70*/  HMMA.16816.F32.BF16 R12, R180, R114.reuse, R12 ;  /* 0x00000072b40c723c */ /* 0x080ff0000004180c */
[C---:B------:R-:W-:Y:S08]  /*5b80*/  HMMA.16816.F32.BF16 R16, R108.reuse, R114, R16 ;  /* 0x000000726c10723c */ /* 0x040ff00000041810 */
[-C--:B---3--:R-:W-:Y:S08]  /*5b90*/  HMMA.16816.F32.BF16 R52, R108, R100.reuse, R52 ;  /* 0x000000646c34723c */ /* 0x088ff00000041834 */
[C---:B------:R-:W-:Y:S07]  /*5ba0*/  HMMA.16816.F32.BF16 R56, R180.reuse, R100, R56 ;  /* 0x00000064b438723c */ /* 0x040fee0000041838 */
[----:B------:R-:W-:Y:S01]  /*5bb0*/  IMAD.MOV.U32 R100, RZ, RZ, R206 ;  /* 0x000000ffff647224 */ /* 0x000fe200078e00ce */
[-C--:B------:R-:W-:Y:S04]  /*5bc0*/  HMMA.16816.F32.BF16 R60, R180, R102.reuse, R60 ;  /* 0x00000066b43c723c */ /* 0x080fe8000004183c */
[----:B------:R-:W-:Y:S01]  /*5bd0*/  IMAD.MOV.U32 R101, RZ, RZ, R207 ;  /* 0x000000ffff657224 */ /* 0x000fe200078e00cf */
[CC--:B------:R-:W-:Y:S02]  /*5be0*/  LEA R104, P1, R209.reuse, R100.reuse, 0x2 ;  /* 0x00000064d1687211 */ /* 0x0c0fe400078210ff */
[CC--:B------:R-:W-:Y:S01]  /*5bf0*/  LEA R112, P0, R248.reuse, R100.reuse, 0x2 ;  /* 0x00000064f8707211 */ /* 0x0c0fe200078010ff */
[----:B------:R-:W-:Y:S01]  /*5c00*/  HMMA.16816.F32.BF16 R64, R108, R102, R64 ;  /* 0x000000666c40723c */ /* 0x000fe20000041840 */
[----:B------:R1:W-:Y:S03]  /*5c10*/  RED.E.ADD.F32.FTZ.RN.STRONG.GPU [R100.64], R4 ;  /* 0x000000046400798e */ /* 0x0003e6000c10e786 */
[-C--:B------:R-:W-:Y:S02]  /*5c20*/  LEA.HI.X.SX32 R105, R209, R101.reuse, 0x2, P1 ;  /* 0x00000065d1697211 */ /* 0x080fe400008f16ff */
[-C--:B------:R-:W-:Y:S02]  /*5c30*/  LEA.HI.X.SX32 R113, R248, R101.reuse, 0x2, P0 ;  /* 0x00000065f8717211 */ /* 0x080fe400000f16ff */
[CC--:B------:R-:W-:Y:S01]  /*5c40*/  LEA R108, P1, R2.reuse, R100.reuse, 0x2 ;  /* 0x00000064026c7211 */ /* 0x0c0fe200078210ff */
[----:B------:R2:W-:Y:S03]  /*5c50*/  RED.E.ADD.F32.FTZ.RN.STRONG.GPU [R104.64], R5 ;  /* 0x000000056800798e */ /* 0x0005e6000c10e786 */
[-C--:B------:R-:W-:Y:S01]  /*5c60*/  LEA.HI.X.SX32 R109, R2, R101.reuse, 0x2, P1 ;  /* 0x00000065026d7211 */ /* 0x080fe200008f16ff */
[----:B------:R-:W-:Y:S01]  /*5c70*/  IMAD.MOV.U32 R2, RZ, RZ, c[0x0][0x22c] ;  /* 0x00008b00ff027624 */ /* 0x000fe200078e00ff */
[CC--:B----4-:R-:W-:Y:S01]  /*5c80*/  LEA R106, P0, R215.reuse, R100.reuse, 0x2 ;  /* 0x00000064d76a7211 */ /* 0x0d0fe200078010ff */
[----:B------:R3:W-:Y:S01]  /*5c90*/  RED.E.ADD.F32.FTZ.RN.STRONG.GPU [R112.64], R6 ;  /* 0x000000067000798e */ /* 0x0007e2000c10e786 */
[-C--:B------:R-:W-:Y:S01]  /*5ca0*/  LEA R102, P2, R214, R100.reuse, 0x2 ;  /* 0x00000064d6667211 */ /* 0x080fe200078410ff */
[----:B------:R-:W-:Y:S01]  /*5cb0*/  IMAD R2, R2, c[0x0][0x1c0], RZ ;  /* 0x0000700002027a24 */ /* 0x000fe200078e02ff */
[-C--:B------:R-:W-:Y:S01]  /*5cc0*/  LEA.HI.X.SX32 R107, R215, R101.reuse, 0x2, P0 ;  /* 0x00000065d76b7211 */ /* 0x080fe200000f16ff */
[----:B------:R4:W-:Y:S01]  /*5cd0*/  RED.E.ADD.F32.FTZ.RN.STRONG.GPU [R108.64], R7 ;  /* 0x000000076c00798e */ /* 0x0009e2000c10e786 */
[-C--:B------:R-:W-:Y:S01]  /*5ce0*/  LEA.HI.X.SX32 R103, R214, R101.reuse, 0x2, P2 ;  /* 0x00000065d6677211 */ /* 0x080fe200010f16ff */
[----:B------:R-:W-:Y:S02]  /*5cf0*/  IMAD R2, R2, 0x30, RZ ;  /* 0x0000003002027824 */ /* 0x000fe400078e02ff */
[----:B------:R4:W-:Y:S04]  /*5d00*/  RED.E.ADD.F32.FTZ.RN.STRONG.GPU [R106.64], R8 ;  /* 0x000000086a00798e */ /* 0x0009e8000c10e786 */
[----:B------:R4:W-:Y:S01]  /*5d10*/  RED.E.ADD.F32.FTZ.RN.STRONG.GPU [R102.64], R9 ;  /* 0x000000096600798e */ /* 0x0009e2000c10e786 */
[CC--:B-1----:R-:W-:Y:S04]  /*5d20*/  LEA R4, P1, R2.reuse, R100.reuse, 0x2 ;  /* 0x0000006402047211 */ /* 0x0c2fe800078210ff */
[-C--:B--2---:R-:W-:Y:S02]  /*5d30*/  LEA.HI.X.SX32 R5, R2, R101.reuse, 0x2, P1 ;  /* 0x0000006502057211 */ /* 0x084fe400008f16ff */
[----:B------:R-:W-:Y:S03]  /*5d40*/  IADD3 R2, R248, 0x20, RZ ;  /* 0x00000020f8027810 */ /* 0x000fe60007ffe0ff */
[----:B------:R1:W-:Y:S01]  /*5d50*/  RED.E.ADD.F32.FTZ.RN.STRONG.GPU [R4.64], R10 ;  /* 0x0000000a0400798e */ /* 0x0003e2000c10e786 */
[CC--:B---3--:R-:W-:Y:S04]  /*5d60*/  LEA R6, P0, R0.reuse, R100.reuse, 0x2 ;  /* 0x0000006400067211 */ /* 0x0c8fe800078010ff */
[-C--:B----4-:R-:W-:Y:S01]  /*5d70*/  LEA.HI.X.SX32 R7, R0, R101.reuse, 0x2, P0 ;  /* 0x0000006500077211 */ /* 0x090fe200000f16ff */
[----:B------:R-:W-:Y:S01]  /*5d80*/  IMAD.IADD R0, R209, 0x1, R251 ;  /* 0x00000001d1007824 */ /* 0x000fe200078e02fb */
[CC--:B------:R-:W-:Y:S03]  /*5d90*/  LEA R8, P2, R235.reuse, R100.reuse, 0x2 ;  /* 0x00000064eb087211 */ /* 0x0c0fe600078410ff */
[----:B------:R2:W-:Y:S01]  /*5da0*/  RED.E.ADD.F32.FTZ.RN.STRONG.GPU [R6.64], R11 ;  /* 0x0000000b0600798e */ /* 0x0005e2000c10e786 */
[-C--:B------:R-:W-:Y:S03]  /*5db0*/  LEA.HI.X.SX32 R9, R235, R101.reuse, 0x2, P2 ;  /* 0x00000065eb097211 */ /* 0x080fe600010f16ff */
[----:B------:R-:W-:Y:S04]  /*5dc0*/  RED.E.ADD.F32.FTZ.RN.STRONG.GPU [R100.64+0x80], R16 ;  /* 0x000080106400798e */ /* 0x000fe8000c10e786 */
[----:B------:R-:W-:Y:S01]  /*5dd0*/  RED.E.ADD.F32.FTZ.RN.STRONG.GPU [R104.64+0x80], R17 ;  /* 0x000080116800798e */ /* 0x000fe2000c10e786 */
[CC--:B-1----:R-:W-:Y:S04]  /*5de0*/  LEA R4, P0, R2.reuse, R100.reuse, 0x2 ;  /* 0x0000006402047211 */ /* 0x0c2fe800078010ff */
[-C--:B------:R-:W-:Y:S02]  /*5df0*/  LEA.HI.X.SX32 R5, R2, R101.reuse, 0x2, P0 ;  /* 0x0000006502057211 */ /* 0x080fe400000f16ff */
[-C--:B------:R-:W-:Y:S02]  /*5e00*/  LEA R10, P0, R0, R100.reuse, 0x2 ;  /* 0x00000064000a7211 */ /* 0x080fe400078010ff */
[----:B------:R-:W-:Y:S01]  /*5e10*/  IADD3 R2, R248, 0x40, RZ ;  /* 0x00000040f8027810 */ /* 0x000fe20007ffe0ff */
[----:B------:R1:W-:Y:S01]  /*5e20*/  RED.E.ADD.F32.FTZ.RN.STRONG.GPU [R4.64], R18 ;  /* 0x000000120400798e */ /* 0x0003e2000c10e786 */
[-C--:B--2---:R-:W-:Y:S02]  /*5e30*/  LEA R6, P1, R251, R100.reuse, 0x2 ;  /* 0x00000064fb067211 */ /* 0x084fe400078210ff */
[-C--:B------:R-:W-:Y:S01]  /*5e40*/  LEA.HI.X.SX32 R11, R0, R101.reuse, 0x2, P0 ;  /* 0x00000065000b7211 */ /* 0x080fe200000f16ff */
[----:B------:R-:W-:Y:S01]  /*5e50*/  IMAD.IADD R0, R209, 0x1, R250 ;  /* 0x00000001d1007824 */ /* 0x000fe200078e02fa */
[-C--:B------:R-:W-:Y:S05]  /*5e60*/  LEA.HI.X.SX32 R7, R251, R101.reuse, 0x2, P1 ;  /* 0x00000065fb077211 */ /* 0x080fea00008f16ff */
[----:B------:R2:W-:Y:S04]  /*5e70*/  RED.E.ADD.F32.FTZ.RN.STRONG.GPU [R6.64], R19 ;  /* 0x000000130600798e */ /* 0x0005e8000c10e786 */
[----:B------:R3:W-:Y:S04]  /*5e80*/  RED.E.ADD.F32.FTZ.RN.STRONG.GPU [R10.64], R12 ;  /* 0x0000000c0a00798e */ /* 0x0007e8000c10e786 */
[----:B------:R4:W-:Y:S04]  /*5e90*/  RED.E.ADD.F32.FTZ.RN.STRONG.GPU [R8.64], R13 ;  /* 0x0000000d0800798e */ /* 0x0009e8000c10e786 */
[----:B------:R-:W-:Y:S01]  /*5ea0*/  LDSM.16.MT88.4 R16, [R3+0x2000] ;  /* 0x002000000310783b */ /* 0x000fe20000004200 */
[CC--:B-1----:R-:W-:Y:S04]  /*5eb0*/  LEA R4, P1, R234.reuse, R100.reuse, 0x2 ;  /* 0x00000064ea047211 */ /* 0x0c2fe800078210ff */
[-C--:B------:R-:W-:Y:S05]  /*5ec0*/  LEA.HI.X.SX32 R5, R234, R101.reuse, 0x2, P1 ;  /* 0x00000065ea057211 */ /* 0x080fea00008f16ff */
[----:B------:R1:W-:Y:S01]  /*5ed0*/  RED.E.ADD.F32.FTZ.RN.STRONG.GPU [R4.64], R14 ;  /* 0x0000000e0400798e */ /* 0x0003e2000c10e786 */
[CC--:B--2---:R-:W-:Y:S04]  /*5ee0*/  LEA R6, P0, R238.reuse, R100.reuse, 0x2 ;  /* 0x00000064ee067211 */ /* 0x0c4fe800078010ff */
[-C--:B------:R-:W-:Y:S02]  /*5ef0*/  LEA.HI.X.SX32 R7, R238, R101.reuse, 0x2, P0 ;  /* 0x00000065ee077211 */ /* 0x080fe400000f16ff */
[CC--:B---3--:R-:W-:Y:S02]  /*5f00*/  LEA R12, P1, R250.reuse, R100.reuse, 0x2 ;  /* 0x00000064fa0c7211 */ /* 0x0c8fe400078210ff */
[CC--:B----4-:R-:W-:Y:S01]  /*5f10*/  LEA R8, P2, R233.reuse, R100.reuse, 0x2 ;  /* 0x00000064e9087211 */ /* 0x0d0fe200078410ff */
[----:B------:R2:W-:Y:S01]  /*5f20*/  RED.E.ADD.F32.FTZ.RN.STRONG.GPU [R6.64], R15 ;  /* 0x0000000f0600798e */ /* 0x0005e2000c10e786 */
[-C--:B------:R-:W-:Y:S02]  /*5f30*/  LEA.HI.X.SX32 R13, R250, R101.reuse, 0x2, P1 ;  /* 0x00000065fa0d7211 */ /* 0x080fe400008f16ff */
[-C--:B------:R-:W-:Y:S01]  /*5f40*/  LEA.HI.X.SX32 R9, R233, R101.reuse, 0x2, P2 ;  /* 0x00000065e9097211 */ /* 0x080fe200010f16ff */
[----:B------:R-:W-:Y:S04]  /*5f50*/  RED.E.ADD.F32.FTZ.RN.STRONG.GPU [R100.64+0x100], R52 ;  /* 0x000100346400798e */ /* 0x000fe8000c10e786 */
[----:B------:R-:W-:Y:S01]  /*5f60*/  RED.E.ADD.F32.FTZ.RN.STRONG.GPU [R104.64+0x100], R53 ;  /* 0x000100356800798e */ /* 0x000fe2000c10e786 */
[CC--:B-1----:R-:W-:Y:S04]  /*5f70*/  LEA R4, P0, R2.reuse, R100.reuse, 0x2 ;  /* 0x0000006402047211 */ /* 0x0c2fe800078010ff */
[-C--:B------:R-:W-:Y:S02]  /*5f80*/  LEA.HI.X.SX32 R5, R2, R101.reuse, 0x2, P0 ;  /* 0x0000006502057211 */ /* 0x080fe400000f16ff */
[-C--:B------:R-:W-:Y:S02]  /*5f90*/  LEA R10, P0, R0, R100.reuse, 0x2 ;  /* 0x00000064000a7211 */ /* 0x080fe400078010ff */
[----:B------:R-:W-:Y:S01]  /*5fa0*/  IADD3 R2, R248, 0x60, RZ ;  /* 0x00000060f8027810 */ /* 0x000fe20007ffe0ff */
[----:B------:R1:W-:Y:S01]  /*5fb0*/  RED.E.ADD.F32.FTZ.RN.STRONG.GPU [R4.64], R54 ;  /* 0x000000360400798e */ /* 0x0003e2000c10e786 */
[-C--:B------:R-:W-:Y:S01]  /*5fc0*/  LEA.HI.X.SX32 R11, R0, R101.reuse, 0x2, P0 ;  /* 0x00000065000b7211 */ /* 0x080fe200000f16ff */
[----:B------:R-:W-:Y:S01]  /*5fd0*/  IMAD.IADD R0, R209, 0x1, R249 ;  /* 0x00000001d1007824 */ /* 0x000fe200078e02f9 */
[-C--:B--2---:R-:W-:Y:S01]  /*5fe0*/  LEA R6, P1, R232, R100.reuse, 0x2 ;  /* 0x00000064e8067211 */ /* 0x084fe200078210ff */
[----:B------:R2:W-:Y:S01]  /*5ff0*/  RED.E.ADD.F32.FTZ.RN.STRONG.GPU [R12.64], R55 ;  /* 0x000000370c00798e */ /* 0x0005e2000c10e786 */
[-C--:B------:R-:W-:Y:S02]  /*6000*/  LEA R14, P5, R2, R100.reuse, 0x2 ;  /* 0x00000064020e7211 */ /* 0x080fe400078a10ff */
[-C--:B------:R-:W-:Y:S01]  /*6010*/  LEA.HI.X.SX32 R7, R232, R101.reuse, 0x2, P1 ;  /* 0x00000065e8077211 */ /* 0x080fe200008f16ff */
[----:B------:R3:W-:Y:S01]  /*6020*/  RED.E.ADD.F32.FTZ.RN.STRONG.GPU [R10.64], R56 ;  /* 0x000000380a00798e */ /* 0x0007e2000c10e786 */
[-C--:B------:R-:W-:Y:S03]  /*6030*/  LEA.HI.X.SX32 R15, R2, R101.reuse, 0x2, P5 ;  /* 0x00000065020f7211 */ /* 0x080fe600028f16ff */
[----:B------:R4:W-:Y:S04]  /*6040*/  RED.E.ADD.F32.FTZ.RN.STRONG.GPU [R8.64], R57 ;  /* 0x000000390800798e */ /* 0x0009e8000c10e786 */
[----:B------:R4:W-:Y:S04]  /*6050*/  RED.E.ADD.F32.FTZ.RN.STRONG.GPU [R6.64], R58 ;  /* 0x0000003a0600798e */ /* 0x0009e8000c10e786 */
[----:B------:R-:W-:Y:S01]  /*6060*/  LDSM.16.MT88.4 R52, [R185+0x10800] ;  /* 0x01080000b934783b */ /* 0x000fe20000004200 */
[CC--:B-1----:R-:W-:Y:S04]  /*6070*/  LEA R4, P0, R237.reuse, R100.reuse, 0x2 ;  /* 0x00000064ed047211 */ /* 0x0c2fe800078010ff */
[-C--:B------:R-:W-:Y:S02]  /*6080*/  LEA.HI.X.SX32 R5, R237, R101.reuse, 0x2, P0 ;  /* 0x00000065ed057211 */ /* 0x080fe400000f16ff */
[CC--:B--2---:R-:W-:Y:S02]  /*6090*/  LEA R12, P4, R249.reuse, R100.reuse, 0x2 ;  /* 0x00000064f90c7211 */ /* 0x0c4fe400078810ff */
[CC--:B---3--:R-:W-:Y:S01]  /*60a0*/  LEA R10, P3, R0.reuse, R100.reuse, 0x2 ;  /* 0x00000064000a7211 */ /* 0x0c8fe200078610ff */
[----:B------:R1:W-:Y:S01]  /*60b0*/  RED.E.ADD.F32.FTZ.RN.STRONG.GPU [R4.64], R59 ;  /* 0x0000003b0400798e */ /* 0x0003e2000c10e786 */
[-C--:B------:R-:W-:Y:S02]  /*60c0*/  LEA.HI.X.SX32 R13, R249, R101.reuse, 0x2, P4 ;  /* 0x00000065f90d7211 */ /* 0x080fe400020f16ff */
[CC--:B----4-:R-:W-:Y:S01]  /*60d0*/  LEA R8, P2, R231.reuse, R100.reuse, 0x2 ;  /* 0x00000064e7087211 */ /* 0x0d0fe200078410ff */
[----:B------:R-:W-:Y:S01]  /*60e0*/  RED.E.ADD.F32.FTZ.RN.STRONG.GPU [R100.64+0x180], R64 ;  /* 0x000180406400798e */ /* 0x000fe2000c10e786 */
[-C--:B------:R-:W-:Y:S02]  /*60f0*/  LEA.HI.X.SX32 R11, R0, R101.reuse, 0x2, P3 ;  /* 0x00000065000b7211 */ /* 0x080fe400018f16ff */
[CC--:B------:R-:W-:Y:S01]  /*6100*/  LEA R6, P1, R230.reuse, R100.reuse, 0x2 ;  /* 0x00000064e6067211 */ /* 0x0c0fe200078210ff */
[----:B------:R-:W-:Y:S01]  /*6110*/  RED.E.ADD.F32.FTZ.RN.STRONG.GPU [R104.64+0x180], R65 ;  /* 0x000180416800798e */ /* 0x000fe2000c10e786 */
[-C--:B------:R-:W-:Y:S02]  /*6120*/  LEA.HI.X.SX32 R9, R231, R101.reuse, 0x2, P2 ;  /* 0x00000065e7097211 */ /* 0x080fe400010f16ff */
[-C--:B------:R-:W-:Y:S01]  /*6130*/  LEA.HI.X.SX32 R7, R230, R101.reuse, 0x2, P1 ;  /* 0x00000065e6077211 */ /* 0x080fe200008f16ff */
[----:B------:R-:W-:Y:S01]  /*6140*/  RED.E.ADD.F32.FTZ.RN.STRONG.GPU [R14.64], R66 ;  /* 0x000000420e00798e */ /* 0x000fe2000c10e786 */
[----:B------:R-:W-:Y:S02]  /*6150*/  LOP3.LUT R0, R205, 0x1, RZ, 0xc0, !PT ;  /* 0x00000001cd007812 */ /* 0x000fe400078ec0ff */
[----:B------:R-:W-:Y:S01]  /*6160*/  @P6 IADD3 R227, P1, R227, -0x100, RZ ;  /* 0xffffff00e3e36810 */ /* 0x000fe20007f3e0ff */
[----:B------:R-:W-:Y:S03]  /*6170*/  RED.E.ADD.F32.FTZ.RN.STRONG.GPU [R12.64], R67 ;  /* 0x000000430c00798e */ /* 0x000fe6000c10e786 */
[----:B------:R-:W-:Y:S01]  /*6180*/  @P6 IADD3.X R225, R225, -0x1, RZ, P1, !PT ;  /* 0xffffffffe1e16810 */ /* 0x000fe20000ffe4ff */
[----:B------:R-:W-:Y:S04]  /*6190*/  RED.E.ADD.F32.FTZ.RN.STRONG.GPU [R10.64], R60 ;  /* 0x0000003c0a00798e */ /* 0x000fe8000c10e786 */
[----:B------:R-:W-:Y:S01]  /*61a0*/  RED.E.ADD.F32.FTZ.RN.STRONG.GPU [R8.64], R61 ;  /* 0x0000003d0800798e */ /* 0x000fe2000c10e786 */
[C---:B-1----:R-:W-:Y:S03]  /*61b0*/  LEA R4, P0, R236.reuse, R100, 0x2 ;  /* 0x00000064ec047211 */ /* 0x042fe600078010ff */
[----:B------:R-:W-:Y:S01]  /*61c0*/  RED.E.ADD.F32.FTZ.RN.STRONG.GPU [R6.64], R62 ;  /* 0x0000003e0600798e */ /* 0x000fe2000c10e786 */
[----:B------:R-:W-:Y:S03]  /*61d0*/  LEA.HI.X.SX32 R5, R236, R101, 0x2, P0 ;  /* 0x00000065ec057211 */ /* 0x000fe600000f16ff */
[----:B------:R-:W-:Y:S01]  /*61e0*/  LDSM.16.MT88.4 R8, [R3] ;  /* 0x000000000308783b */ /* 0x000fe20000004200 */
[----:B------:R-:W-:Y:S02]  /*61f0*/  ISETP.NE.U32.AND P0, PT, R0, 0x1, PT ;  /* 0x000000010000780c */ /* 0x000fe40003f05070 */
[----:B------:R-:W-:Y:S01]  /*6200*/  @P6 IADD3 R0, P2, R229, -0x100, RZ ;  /* 0xffffff00e5006810 */ /* 0x000fe20007f5e0ff */
[----:B------:R-:W-:Y:S03]  /*6210*/  RED.E.ADD.F32.FTZ.RN.STRONG.GPU [R4.64], R63 ;  /* 0x0000003f0400798e */ /* 0x000fe6000c10e786 */
[----:B------:R-:W-:Y:S01]  /*6220*/  @P6 IADD3.X R2, R228, -0x1, RZ, P2, !PT ;  /* 0xffffffffe4026810 */ /* 0x000fe200017fe4ff */
[----:B------:R-:W1:Y:S01]  /*6230*/  LDSM.16.MT88.4 R4, [R185+0x10000] ;  /* 0x01000000b904783b */ /* 0x000e620000004200 */
[----:B------:R-:W-:Y:S01]  /*6240*/  @P6 IMAD.MOV.U32 R229, RZ, RZ, R0 ;  /* 0x000000ffffe56224 */ /* 0x000fe200078e0000 */
[----:B------:R-:W-:Y:S02]  /*6250*/  ISETP.GT.AND P2, PT, R205, R241, PT ;  /* 0x000000f1cd00720c */ /* 0x000fe40003f44270 */
[----:B------:R-:W2:Y:S01]  /*6260*/  LDSM.16.MT88.4 R12, [R184+0x10000] ;  /* 0x01000000b80c783b */ /* 0x000ea20000004200 */
[C---:B------:R-:W-:Y:S01]  /*6270*/  IADD3 R0, R3.reuse, -0x4000, RZ ;  /* 0xffffc00003007810 */ /* 0x040fe20007ffe0ff */
[----:B------:R-:W-:Y:S01]  /*6280*/  @P6 IMAD.MOV.U32 R228, RZ, RZ, R2 ;  /* 0x000000ffffe46224 */ /* 0x000fe200078e0002 */
[----:B------:R-:W-:Y:S01]  /*6290*/  @P0 IADD3 R0, R3, 0x4000, RZ ;  /* 0x0000400003000810 */ /* 0x000fe20007ffe0ff */
[----:B------:R-:W3:Y:S04]  /*62a0*/  LDSM.16.MT88.4 R56, [R3+0x800] ;  /* 0x000800000338783b */ /* 0x000ee80000004200 */
[----:B------:R-:W4:Y:S04]  /*62b0*/  LDSM.16.MT88.4 R64, [R184+0x10800] ;  /* 0x01080000b840783b */ /* 0x000f280000004200 */
[----:B------:R-:W3:Y:S04]  /*62c0*/  LDSM.16.MT88.4 R100, [R3+0x2800] ;  /* 0x002800000364783b */ /* 0x000ee80000004200 */
[----:B------:R-:W-:Y:S01]  /*62d0*/  LDSM.16.MT88.4 R60, [R184+0x11000] ;  /* 0x01100000b83c783b */ /* 0x000fe20000004200 */
[-C--:B-1----:R-:W-:Y:S08]  /*62e0*/  HMMA.16816.F32.BF16 R68, R4, R8.reuse, R68 ;  /* 0x000000080444723c */ /* 0x082ff00000041844 */
[C---:B--2---:R-:W-:Y:S08]  /*62f0*/  HMMA.16816.F32.BF16 R72, R12.reuse, R8, R72 ;  /* 0x000000080c48723c */ /* 0x044ff00000041848 */
        /* <DEDUP_REMOVED lines=10> */
[-C--:B---3--:R-:W-:Y:S08]  /*63a0*/  HMMA.16816.F32.BF16 R68, R52, R56.reuse, R68 ;  /* 0x000000383444723c */ /* 0x088ff00000041844 */
[C---:B----4-:R-:W-:Y:S08]  /*63b0*/  HMMA.16816.F32.BF16 R72, R64.reuse, R56, R72 ;  /* 0x000000384048723c */ /* 0x050ff00000041848 */
        /* <DEDUP_REMOVED lines=15> */
[C---:B------:R-:W-:Y:S07]  /*64b0*/  HMMA.16816.F32.BF16 R88, R60.reuse, R4, R88 ;  /* 0x000000043c58723c */ /* 0x040fee0000041858 */
[----:B------:R-:W-:Y:S01]  /*64c0*/  IADD3 R4, R205, -0x1, RZ ;  /* 0xffffffffcd047810 */ /* 0x000fe20007ffe0ff */
[-C--:B------:R-:W-:Y:S04]  /*64d0*/  HMMA.16816.F32.BF16 R92, R60, R6.reuse, R92 ;  /* 0x000000063c5c723c */ /* 0x080fe8000004185c */
[----:B------:R-:W-:Y:S04]  /*64e0*/  IMAD.MOV.U32 R205, RZ, RZ, R4 ;  /* 0x000000ffffcd7224 */ /* 0x000fe800078e0004 */
        /* <DEDUP_REMOVED lines=128> */
.L_x_426:
        /* <DEDUP_REMOVED lines=15> */
.L_x_427:
        /* <DEDUP_REMOVED lines=40> */
.L_x_429:
[----:B------:R-:W-:Y:S05]  /*7060*/  BSYNC B0 ;  /* 0x0000000000007941 */ /* 0x000fea0003800000 */
.L_x_428:
        /* <DEDUP_REMOVED lines=17> */
.L_x_431:
[----:B------:R-:W-:Y:S05]  /*7180*/  BSYNC B0 ;  /* 0x0000000000007941 */ /* 0x000fea0003800000 */
.L_x_430:
        /* <DEDUP_REMOVED lines=23> */
.L_x_433:
[----:B------:R-:W-:Y:S05]  /*7300*/  BSYNC B0 ;  /* 0x0000000000007941 */ /* 0x000fea0003800000 */
.L_x_432:
        /* <DEDUP_REMOVED lines=14> */
.L_x_404:
[----:B------:R-:W-:Y:S05]  /*73f0*/  BSYNC B1 ;  /* 0x0000000000017941 */ /* 0x000fea0003800000 */
.L_x_390:
        /* <DEDUP_REMOVED lines=9> */
.L_x_434:
[----:B------:R-:W-:Y:S05]  /*7490*/  EXIT ;  /* 0x000000000000794d */ /* 0x000fea0003800000 */
.L_x_436:
        /* <DEDUP_REMOVED lines=14> */
.L_x_1072:


//--------------------- .text._ZN5flash44flash_bwd_dq_dk_dv_loop_seqk_parallel_kernelI23Flash_bwd_kernel_traitsILi128ELi64ELi64ELi8ELi4ELi2ELi2ELb1ELb0EN7cutlass10bfloat16_tE19Flash_kernel_traitsILi128ELi64ELi64ELi8ES3_EELb1ELb1ELb0ELb0ELb1ELb1ELb0EEEvNS_16Flash_bwd_paramsE --------------------------
	.section	.text._ZN5flash44flash_bwd_dq_dk_dv_loop_seqk_parallel_kernelI23Flash_bwd_kernel_traitsILi128ELi64ELi64ELi8ELi4ELi2ELi2ELb1ELb0EN7cutlass10bfloat16_tE19Flash_kernel_traitsILi128ELi64ELi64ELi8ES3_EELb1ELb1ELb0ELb0ELb1ELb1ELb0EEEvNS_16Flash_bwd_paramsE,"ax",@progbits
	.sectioninfo	@"SHI_REGISTERS=255"
	.align	128
        .global         _ZN5flash44flash_bwd_dq_dk_dv_loop_seqk_parallel_kernelI23Flash_bwd_kernel_traitsILi128ELi64ELi64ELi8ELi4ELi2ELi2ELb1ELb0EN7cutlass10bfloat16_tE19Flash_kernel_traitsILi128ELi64ELi64ELi8ES3_EELb1ELb1ELb0ELb0ELb1ELb1ELb0EEEvNS_16Flash_bwd_paramsE
        .type           _ZN5flash44flash_bwd_dq_dk_dv_loop_seqk_parallel_kernelI23Flash_bwd_kernel_traitsILi128ELi64ELi64ELi8ELi4ELi2ELi2ELb1ELb0EN7cutlass10bfloat16_tE19Flash_kernel_traitsILi128ELi64ELi64ELi8ES3_EELb1ELb1ELb0ELb0ELb1ELb1ELb0EEEvNS_16Flash_bwd_paramsE,@function
        .size           _ZN5flash44flash_bwd_dq_dk_dv_loop_seqk_parallel_kernelI23Flash_bwd_kernel_traitsILi128ELi64ELi64ELi8ELi4ELi2ELi2ELb1ELb0EN7cutlass10bfloat16_tE19Flash_kernel_traitsILi128ELi64ELi64ELi8ES3_EELb1ELb1ELb0ELb0ELb1ELb1ELb0EEEvNS_16Flash_bwd_paramsE,(.L_x_1073 - _ZN5flash44flash_bwd_dq_dk_dv_loop_seqk_parallel_kernelI23Flash_bwd_kernel_traitsILi128ELi64ELi64ELi8ELi4ELi2ELi2ELb1ELb0EN7cutlass10bfloat16_tE19Flash_kernel_traitsILi128ELi64ELi64ELi8ES3_EELb1ELb1ELb0ELb0ELb1ELb1ELb0EEEvNS_16Flash_bwd_paramsE)
        .other          _ZN5flash44flash_bwd_dq_dk_dv_loop_seqk_parallel_kernelI23Flash_bwd_kernel_traitsILi128ELi64ELi64ELi8ELi4ELi2ELi2ELb1ELb0EN7cutlass10bfloat16_tE19Flash_kernel_traitsILi128ELi64ELi64ELi8ES3_EELb1ELb1ELb0ELb0ELb1ELb1ELb0EEEvNS_16Flash_bwd_paramsE,@"STO_CUDA_ENTRY STV_DEFAULT"
_ZN5flash44flash_bwd_dq_dk_dv_loop_seqk_parallel_kernelI23Flash_bwd_kernel_traitsILi128ELi64ELi64ELi8ELi4ELi2ELi2ELb1ELb0EN7cutlass10bfloat16_tE19Flash_kernel_traitsILi128ELi64ELi64ELi8ES3_EELb1ELb1ELb0ELb0ELb1ELb1ELb0EEEvNS_16Flash_bwd_paramsE:
.text._ZN5flash44flash_bwd_dq_dk_dv_loop_seqk_parallel_kernelI23Flash_bwd_kernel_traitsILi128ELi64ELi64ELi8ELi4ELi2ELi2ELb1ELb0EN7cutlass10bfloat16_tE19Flash_kernel_traitsILi128ELi64ELi64ELi8ES3_EELb1ELb1ELb0ELb0ELb1ELb1ELb0EEEvNS_16Flash_bwd_paramsE:
        /* <DEDUP_REMOVED lines=12> */
[----:B------:R-:W-:Y:S01]  /*00c0*/  ULDC UR4, c[0x0][0x22c] ;  /* 0x00008b0000047ab9 */ /* 0x000fe20000000800 */
[----:B------:R-:W-:Y:S01]  /*00d0*/  IMAD.MOV.U32 R220, RZ, RZ, -0x10 ;  /* 0xfffffff0ffdc7424 */ /* 0x000fe200078e00ff */
[----:B------:R-:W-:Y:S02]  /*00e0*/  ULDC UR6, c[0x0][0x1c0] ;  /* 0x0000700000067ab9 */ /* 0x000fe40000000800 */
[----:B------:R-:W-:Y:S02]  /*00f0*/  UIMAD UR12, UR4, UR6, URZ ;  /* 0x00000006040c72a4 */ /* 0x000fe4000f8e023f */
[----:B------:R-:W-:Y:S02]  /*0100*/  USHF.R.S32.HI UR5, URZ, 0x1f, UR4 ;  /* 0x0000001f3f057899 */ /* 0x000fe40008011404 */
[----:B------:R-:W-:-:S02]  /*0110*/  USHF.L.U32 UR11, UR12, 0x6, URZ ;  /* 0x000000060c0b7899 */ /* 0x000fc4000800063f */
[----:B------:R-:W-:Y:S02]  /*0120*/  UIMAD.WIDE.U32 UR16, UR4, UR6, URZ ;  /* 0x00000006041072a5 */ /* 0x000fe4000f8e003f */
[----:B------:R-:W-:Y:S02]  /*0130*/  UIMAD UR6, UR5, UR6, URZ ;  /* 0x00000006050672a4 */ /* 0x000fe4000f8e023f */
[----:B------:R-:W-:Y:S02]  /*0140*/  USHF.R.S32.HI UR7, URZ, 0x1f, UR11 ;  /* 0x0000001f3f077899 */ /* 0x000fe4000801140b */
[----:B------:R-:W-:Y:S01]  /*0150*/  ULDC.64 UR18, c[0x0][0x118] ;  /* 0x0000460000127ab9 */ /* 0x000fe20000000a00 */
        /* <DEDUP_REMOVED lines=10> */
[C---:B------:R-:W-:Y:S01]  /*0200*/  IMAD.IADD R17, R7.reuse, 0x1, -R5 ;  /* 0x0000000107117824 */ /* 0x040fe200078e0a05 */
[----:B------:R-:W-:Y:S01]  /*0210*/  LOP3.LUT R8, R2, 0x7ffffffc, RZ, 0xc0, !PT ;  /* 0x7ffffffc02087812 */ /* 0x000fe200078ec0ff */
[C---:B------:R-:W-:Y:S01]  /*0220*/  IMAD.IADD R5, R7.reuse, 0x1, -R6 ;  /* 0x0000000107057824 */ /* 0x040fe200078e0a06 */
[----:B------:R-:W-:Y:S01]  /*0230*/  SHF.R.S32.HI R0, RZ, 0x5, R4 ;  /* 0x00000005ff007819 */ /* 0x000fe20000011404 */
[C---:B------:R-:W-:Y:S01]  /*0240*/  IMAD.IADD R10, R7.reuse, 0x1, -R10 ;  /* 0x00000001070a7824 */ /* 0x040fe200078e0a0a */
[----:B------:R-:W-:Y:S01]  /*0250*/  SHF.R.S32.HI R12, RZ, 0x1f, R4 ;  /* 0x0000001fff0c7819 */ /* 0x000fe20000011404 */
[----:B------:R-:W-:Y:S01]  /*0260*/  IMAD.IADD R15, R7, 0x1, -R8 ;  /* 0x00000001070f7824 */ /* 0x000fe200078e0a08 */
[-C--:B------:R-:W-:Y:S01]  /*0270*/  LEA.HI R4, R4, R0.reuse, RZ, 0x1 ;  /* 0x0000000004047211 */ /* 0x080fe200078f08ff */
[----:B------:R-:W-:Y:S01]  /*0280*/  STL [R1+0x1c], R17 ;  /* 0x00001c1101007387 */ /* 0x000fe20000100800 */
[----:B------:R-:W-:-:S02]  /*0290*/  LEA.HI R7, R12, R0, RZ, 0x2 ;  /* 0x000000000c077211 */ /* 0x000fc400078f10ff */
[--C-:B------:R-:W-:Y:S02]  /*02a0*/  SHF.R.S32.HI R9, RZ, 0x2, R2.reuse ;  /* 0x00000002ff097819 */ /* 0x100fe40000011402 */
[----:B------:R-:W-:Y:S02]  /*02b0*/  SHF.R.S32.HI R8, RZ, 0x1f, R2 ;  /* 0x0000001fff087819 */ /* 0x000fe40000011402 */
[----:B------:R-:W-:Y:S02]  /*02c0*/  SHF.R.S32.HI R6, RZ, 0x4, R3 ;  /* 0x00000004ff067819 */ /* 0x000fe40000011403 */
[----:B------:R-:W-:Y:S02]  /*02d0*/  LOP3.LUT R7, R7, 0xfffffffc, RZ, 0xc0, !PT ;  /* 0xfffffffc07077812 */ /* 0x000fe400078ec0ff */
[----:B------:R-:W-:Y:S02]  /*02e0*/  LOP3.LUT R2, R4, 0xfffffffe, RZ, 0xc0, !PT ;  /* 0xfffffffe04027812 */ /* 0x000fe400078ec0ff */
[----:B------:R-:W-:Y:S01]  /*02f0*/  SHF.R.S32.HI R18, RZ, 0x3, R11 ;  /* 0x00000003ff127819 */ /* 0x000fe2000001140b */
[C---:B------:R-:W-:Y:S01]  /*0300*/  IMAD.IADD R16, R0.reuse, 0x1, -R7 ;  /* 0x0000000100107824 */ /* 0x040fe200078e0a07 */
[----:B------:R-:W-:Y:S01]  /*0310*/  LEA.HI R3, R3, R6, RZ, 0x1 ;  /* 0x0000000603037211 */ /* 0x000fe200078f08ff */
[----:B------:R-:W-:Y:S01]  /*0320*/  IMAD.IADD R194, R0, 0x1, -R2 ;  /* 0x0000000100c27824 */ /* 0x000fe200078e0a02 */
[----:B------:R-:W-:Y:S01]  /*0330*/  LEA.HI R2, R8, R9, RZ, 0x3 ;  /* 0x0000000908027211 */ /* 0x000fe200078f18ff */
[----:B------:R-:W-:Y:S01]  /*0340*/  IMAD.SHL.U32 R0, R18, 0x40, RZ ;  /* 0x0000004012007824 */ /* 0x000fe200078e00ff */
[----:B------:R-:W-:Y:S01]  /*0350*/  LOP3.LUT R3, R3, 0xfffffffe, RZ, 0xc0, !PT ;  /* 0xfffffffe03037812 */ /* 0x000fe200078ec0ff */
[C---:B------:R-:W-:Y:S01]  /*0360*/  IMAD.SHL.U32 R18, R5.reuse, 0x8, RZ ;  /* 0x0000000805127824 */ /* 0x040fe200078e00ff */
[----:B------:R-:W-:Y:S01]  /*0370*/  LOP3.LUT P4, RZ, R5, 0x2, RZ, 0xc0, !PT ;  /* 0x0000000205ff7812 */ /* 0x000fe2000788c0ff */
[----:B------:R-:W-:Y:S01]  /*0380*/  STL [R1+0x8], R16 ;  /* 0x0000081001007387 */ /* 0x000fe20000100800 */
[----:B------:R-:W-:Y:S01]  /*0390*/  LOP3.LUT R0, R0, 0x1c0, RZ, 0xc0, !PT ;  /* 0x000001c000007812 */ /* 0x000fe200078ec0ff */
[----:B------:R-:W-:Y:S01]  /*03a0*/  IMAD.IADD R12, R6, 0x1, -R3 ;  /* 0x00000001060c7824 */ /* 0x000fe200078e0a03 */
[----:B------:R-:W-:Y:S01]  /*03b0*/  LOP3.LUT R3, R2, 0xfffffff8, RZ, 0xc0, !PT ;  /* 0xfffffff802037812 */ /* 0x000fe200078ec0ff */
[----:B------:R-:W-:Y:S01]  /*03c0*/  STL [R1+0x10], R18 ;  /* 0x0000101201007387 */ /* 0x000fe20000100800 */
[----:B------:R-:W-:-:S02]  /*03d0*/  SHF.R.U32.HI R4, RZ, 0x3, R0 ;  /* 0x00000003ff047819 */ /* 0x000fc40000011600 */
[----:B------:R-:W-:Y:S01]  /*03e0*/  LOP3.LUT R2, R0, 0x38, R18, 0xf8, !PT ;  /* 0x0000003800027812 */ /* 0x000fe200078ef812 */
[C---:B------:R-:W-:Y:S01]  /*03f0*/  IMAD.SHL.U32 R0, R5.reuse, 0x40, RZ ;  /* 0x0000004005007824 */ /* 0x040fe200078e00ff */
[----:B------:R-:W-:Y:S01]  /*0400*/  LOP3.LUT P3, RZ, R5, 0x4, RZ, 0xc0, !PT ;  /* 0x0000000405ff7812 */ /* 0x000fe2000786c0ff */
[----:B------:R-:W-:Y:S01]  /*0410*/  IMAD.IADD R3, R9, 0x1, -R3 ;  /* 0x0000000109037824 */ /* 0x000fe200078e0a03 */
[----:B------:R-:W-:Y:S01]  /*0420*/  LOP3.LUT R7, R2, R4, RZ, 0x3c, !PT ;  /* 0x0000000402077212 */ /* 0x000fe200078e3cff */
[----:B------:R-:W-:Y:S01]  /*0430*/  IMAD.SHL.U32 R2, R194, 0x10, RZ ;  /* 0x00000010c2027824 */ /* 0x000fe200078e00ff */
[----:B------:R-:W-:Y:S01]  /*0440*/  SHF.R.S32.HI R5, RZ, 0x1f, R10 ;  /* 0x0000001fff057819 */ /* 0x000fe2000001140a */
[----:B------:R-:W-:Y:S01]  /*0450*/  IMAD.SHL.U32 R4, R12, 0x200, RZ ;  /* 0x000002000c047824 */ /* 0x000fe200078e00ff */
[----:B------:R-:W-:Y:S02]  /*0460*/  LOP3.LUT R0, R0, 0x1c0, RZ, 0xc0, !PT ;  /* 0x000001c000007812 */ /* 0x000fe400078ec0ff */
[----:B------:R-:W-:-:S02]  /*0470*/  LEA.HI R9, R5, R10, RZ, 0x3 ;  /* 0x0000000a05097211 */ /* 0x000fc400078f18ff */
[C---:B------:R-:W-:Y:S02]  /*0480*/  LOP3.LUT R190, R0.reuse, 0x8, R11, 0xf8, !PT ;  /* 0x0000000800be7812 */ /* 0x040fe400078ef80b */
[----:B------:R-:W-:Y:S02]  /*0490*/  LOP3.LUT R6, R0, 0x10, R2, 0xf8, !PT ;  /* 0x0000001000067812 */ /* 0x000fe400078ef802 */
[----:B------:R-:W-:Y:S02]  /*04a0*/  SHF.R.U32.HI R186, RZ, 0x3, R0 ;  /* 0x00000003ffba7819 */ /* 0x000fe40000011600 */
[----:B------:R-:W-:Y:S02]  /*04b0*/  LOP3.LUT R0, R3, 0x1, RZ, 0xc0, !PT ;  /* 0x0000000103007812 */ /* 0x000fe400078ec0ff */
[----:B------:R-:W-:Y:S02]  /*04c0*/  LOP3.LUT R5, R9, 0xfffffff8, RZ, 0xc0, !PT ;  /* 0xfffffff809057812 */ /* 0x000fe400078ec0ff */
[----:B------:R-:W-:-:S02]  /*04d0*/  ISETP.NE.U32.AND P0, PT, R0, 0x1, PT ;  /* 0x000000010000780c */ /* 0x000fc40003f05070 */
[----:B------:R-:W-:Y:S01]  /*04e0*/  SHF.R.S32.HI R0, RZ, 0x6, R14 ;  /* 0x00000006ff007819 */ /* 0x000fe2000001140e */
[----:B------:R-:W-:Y:S01]  /*04f0*/  IMAD.IADD R8, R10, 0x1, -R5 ;  /* 0x000000010a087824 */ /* 0x000fe200078e0a05 */
[----:B------:R-:W-:Y:S02]  /*0500*/  SHF.R.S32.HI R13, RZ, 0x7, R13 ;  /* 0x00000007ff0d7819 */ /* 0x000fe4000001140d */
[----:B------:R-:W-:Y:S01]  /*0510*/  LOP3.LUT R5, R6, 0x8, R11, 0xf8, !PT ;  /* 0x0000000806057812 */ /* 0x000fe200078ef80b */
[----:B------:R-:W-:Y:S01]  /*0520*/  IMAD R6, R0, 0x200, R7 ;  /* 0x0000020000067824 */ /* 0x000fe200078e0207 */
[----:B------:R-:W-:Y:S01]  /*0530*/  LOP3.LUT R190, R190, R186, RZ, 0x3c, !PT ;  /* 0x000000babebe7212 */ /* 0x000fe200078e3cff */
[----:B------:R-:W-:Y:S01]  /*0540*/  IMAD R2, R13, 0x800, R4 ;  /* 0x000008000d027824 */ /* 0x000fe200078e0204 */
[C---:B------:R-:W-:Y:S01]  /*0550*/  R2P PR, R3.reuse, 0x6 ;  /* 0x0000000603007804 */ /* 0x040fe20000000000 */
[----:B------:R-:W-:Y:S01]  /*0560*/  IMAD.SHL.U32 R3, R3, 0x40, RZ ;  /* 0x0000004003037824 */ /* 0x000fe200078e00ff */
[----:B------:R-:W-:Y:S01]  /*0570*/  STL [R1+0x24], R8 ;  /* 0x0000240801007387 */ /* 0x000fe20000100800 */
[----:B------:R-:W-:Y:S01]  /*0580*/  IMAD.IADD R190, R2, 0x1, R190 ;  /* 0x0000000102be7824 */ /* 0x000fe200078e02be */
[----:B------:R-:W-:Y:S01]  /*0590*/  LOP3.LUT R186, R4, R5, R186, 0xf6, !PT ;  /* 0x0000000504ba7212 */ /* 0x000fe200078ef6ba */
[----:B------:R-:W-:Y:S01]  /*05a0*/  IMAD.SHL.U32 R2, R0, 0x8, RZ ;  /* 0x0000000800027824 */ /* 0x000fe200078e00ff */
[----:B------:R1:W-:Y:S01]  /*05b0*/  STL [R1+0x20], R6 ;  /* 0x0000200601007387 */ /* 0x0003e20000100800 */
[----:B------:R-:W-:Y:S01]  /*05c0*/  LOP3.LUT R0, R3, 0x1c0, RZ, 0xc0, !PT ;  /* 0x000001c003007812 */ /* 0x000fe200078ec0ff */
[----:B------:R-:W-:Y:S01]  /*05d0*/  IMAD.SHL.U32 R4, R12, 0x20, RZ ;  /* 0x000000200c047824 */ /* 0x000fe200078e00ff */
[----:B------:R-:W-:Y:S01]  /*05e0*/  SEL R185, R185, 0xffffffc0, !P3 ;  /* 0xffffffc0b9b97807 */ /* 0x000fe20005800000 */
[----:B------:R-:W-:Y:S01]  /*05f0*/  IMAD.SHL.U32 R7, R15, 0x2, RZ ;  /* 0x000000020f077824 */ /* 0x000fe200078e00ff */
[----:B------:R-:W-:-:S02]  /*0600*/  LOP3.LUT R2, R2, 0x18, RZ, 0xc0, !PT ;  /* 0x0000001802027812 */ /* 0x000fc400078ec0ff */
[----:B------:R-:W-:Y:S01]  /*0610*/  SHF.R.U32.HI R3, RZ, 0x3, R0 ;  /* 0x00000003ff037819 */ /* 0x000fe20000011600 */
[----:B------:R-:W-:Y:S01]  /*0620*/  IMAD R188, R190, 0x2, R185 ;  /* 0x00000002bebc7824 */ /* 0x000fe200078e02b9 */
[----:B------:R-:W-:Y:S02]  /*0630*/  SEL R220, R220, 0x10, !P0 ;  /* 0x00000010dcdc7807 */ /* 0x000fe40004000000 */
[----:B------:R-:W-:Y:S01]  /*0640*/  LOP3.LUT R10, R3, R0, R2, 0x1e, !PT ;  /* 0x00000000030a7212 */ /* 0x000fe200078e1e02 */
[----:B-1----:R-:W-:-:S05]  /*0650*/  IMAD.SHL.U32 R6, R13, 0x20, RZ ;  /* 0x000000200d067824 */ /* 0x002fca00078e00ff */
[----:B------:R1:W-:Y:S01]  /*0660*/  STL [R1+0x28], R6 ;  /* 0x0000280601007387 */ /* 0x0003e20000100800 */
[----:B------:R-:W-:-:S04]  /*0670*/  LOP3.LUT R5, R0, 0x20, R6, 0xf8, !PT ;  /* 0x0000002000057812 */ /* 0x000fc800078ef806 */
[----:B------:R-:W-:Y:S01]  /*0680*/  LOP3.LUT R0, R5, R3, RZ, 0x3c, !PT ;  /* 0x0000000305007212 */ /* 0x000fe200078e3cff */
[----:B------:R-:W-:Y:S02]  /*0690*/  IMAD.SHL.U32 R5, R9, 0x40, RZ ;  /* 0x0000004009057824 */ /* 0x000fe400078e00ff */
[----:B-1----:R-:W-:Y:S01]  /*06a0*/  IMAD.SHL.U32 R6, R8, 0x40, RZ ;  /* 0x0000004008067824 */ /* 0x002fe200078e00ff */
[----:B------:R-:W-:Y:S01]  /*06b0*/  LOP3.LUT R8, R2, 0x20, R4, 0xf8, !PT ;  /* 0x0000002002087812 */ /* 0x000fe200078ef804 */
[----:B------:R-:W-:-:S03]  /*06c0*/  IMAD R4, R16, 0x400, R7 ;  /* 0x0000040010047824 */ /* 0x000fc600078e0207 */
[----:B------:R-:W-:Y:S01]  /*06d0*/  LOP3.LUT R2, R6, 0x1c0, RZ, 0xc0, !PT ;  /* 0x000001c006027812 */ /* 0x000fe200078ec0ff */
[----:B------:R-:W-:Y:S02]  /*06e0*/  IMAD.SHL.U32 R6, R12, 0x8, RZ ;  /* 0x000000080c067824 */ /* 0x000fe400078e00ff */
[----:B------:R-:W-:Y:S01]  /*06f0*/  IMAD.IADD R218, R4, 0x1, R0 ;  /* 0x0000000104da7824 */ /* 0x000fe200078e0200 */
[----:B------:R-:W-:Y:S01]  /*0700*/  SHF.R.U32.HI R3, RZ, 0x3, R2 ;  /* 0x00000003ff037819 */ /* 0x000fe20000011602 */
[----:B------:R-:W-:Y:S01]  /*0710*/  IMAD R4, R194, 0x400, R7 ;  /* 0x00000400c2047824 */ /* 0x000fe200078e0207 */
[----:B------:R-:W-:Y:S01]  /*0720*/  LOP3.LUT R6, R2, 0x8, R6, 0xf8, !PT ;  /* 0x0000000802067812 */ /* 0x000fe200078ef806 */
[----:B------:R-:W-:Y:S01]  /*0730*/  IMAD.SHL.U32 R218, R218, 0x2, RZ ;  /* 0x00000002dada7824 */ /* 0x000fe200078e00ff */
[----:B------:R-:W-:Y:S01]  /*0740*/  LOP3.LUT R0, R5, 0xfffffe00, RZ, 0xc0, !PT ;  /* 0xfffffe0005007812 */ /* 0x000fe200078ec0ff */
[----:B------:R-:W-:Y:S01]  /*0750*/  IMAD.IADD R4, R4, 0x1, R10 ;  /* 0x0000000104047824 */ /* 0x000fe200078e020a */
[----:B------:R-:W-:Y:S01]  /*0760*/  LOP3.LUT R2, R3, R8, R2, 0x1e, !PT ;  /* 0x0000000803027212 */ /* 0x000fe200078e1e02 */
[----:B------:R-:W-:Y:S01]  /*0770*/  IMAD.IADD R221, R218, 0x1, R220 ;  /* 0x00000001dadd7824 */ /* 0x000fe200078e02dc */
[----:B------:R-:W-:Y:S01]  /*0780*/  LOP3.LUT R3, R6, R3, RZ, 0x3c, !PT ;  /* 0x0000000306037212 */ /* 0x000fe200078e3cff */
[--C-:B------:R-:W-:Y:S01]  /*0790*/  IMAD R204, R16, 0x400, R0.reuse ;  /* 0x0000040010cc7824 */ /* 0x100fe200078e0200 */
[----:B------:R-:W-:Y:S01]  /*07a0*/  LOP3.LUT R202, R2, R0, RZ, 0xfc, !PT ;  /* 0x0000000002ca7212 */ /* 0x000fe200078efcff */
[----:B------:R-:W-:Y:S01]  /*07b0*/  IMAD R194, R194, 0x400, R0 ;  /* 0x00000400c2c27824 */ /* 0x000fe200078e0200 */
[----:B------:R-:W-:Y:S01]  /*07c0*/  SHF.R.S32.HI R0, RZ, 0x1f, R17 ;  /* 0x0000001fff007819 */ /* 0x000fe20000011411 */
[----:B------:R-:W-:Y:S01]  /*07d0*/  IMAD.MOV.U32 R2, RZ, RZ, 0x20 ;  /* 0x00000020ff027424 */ /* 0x000fe200078e00ff */
[----:B------:R-:W-:Y:S01]  /*07e0*/  IADD3 R219, R218, 0x20, RZ ;  /* 0x00000020dadb7810 */ /* 0x000fe20007ffe0ff */
[----:B------:R-:W-:Y:S01]  /*07f0*/  IMAD.IADD R194, R3, 0x1, R194 ;  /* 0x0000000103c27824 */ /* 0x000fe200078e02c2 */
[----:B------:R-:W-:Y:S01]  /*0800*/  LEA.HI R0, R0, R17, RZ, 0x2 ;  /* 0x0000001100007211 */ /* 0x000fe200078f10ff */
[----:B------:R-:W-:Y:S01]  /*0810*/  IMAD.IADD R204, R204, 0x1, R3 ;  /* 0x00000001cccc7824 */ /* 0x000fe200078e0203 */
[----:B------:R-:W-:-:S02]  /*0820*/  @P1 IADD3 R219, R218, -0x20, RZ ;  /* 0xffffffe0dadb1810 */ /* 0x000fc40007ffe0ff */
[----:B------:R-:W-:Y:S02]  /*0830*/  SHF.R.S32.HI R215, RZ, 0x2, R0 ;  /* 0x00000002ffd77819 */ /* 0x000fe40000011400 */
[----:B------:R-:W-:Y:S01]  /*0840*/  SEL R0, R2, 0xffffffe0, !P4 ;  /* 0xffffffe002007807 */ /* 0x000fe20006000000 */
[----:B------:R-:W-:Y:S01]  /*0850*/  IMAD.IADD R220, R220, 0x1, R219 ;  /* 0x00000001dcdc7824 */ /* 0x000fe200078e02db */
[----:B------:R-:W-:Y:S01]  /*0860*/  LEA R2, R4, 0xc000, 0x1 ;  /* 0x0000c00004027811 */ /* 0x000fe200078e08ff */
[----:B------:R-:W-:Y:S01]  /*0870*/  IMAD R215, R16, 0x10, R215 ;  /* 0x0000001010d77824 */ /* 0x000fe200078e02d7 */
[----:B------:R-:W-:Y:S01]  /*0880*/  LEA R194, R194, 0x10000, 0x1 ;  /* 0x00010000c2c27811 */ /* 0x000fe200078e08ff */
[----:B------:R-:W-:Y:S02]  /*0890*/  IMAD R189, R190, 0x2, R0 ;  /* 0x00000002bebd7824 */ /* 0x000fe400078e0200 */
[----:B------:R-:W-:Y:S01]  /*08a0*/  IMAD.IADD R203, R0, 0x1, R188 ;  /* 0x0000000100cb7824 */ /* 0x000fe200078e02bc */
[C---:B------:R-:W-:Y:S01]  /*08b0*/  IADD3 R0, R2.reuse, 0x40, RZ ;  /* 0x0000004002007810 */ /* 0x040fe20007ffe0ff */
[----:B------:R1:W-:Y:S01]  /*08c0*/  STL [R1], R2 ;  /* 0x0000000201007387 */ /* 0x0003e20000100800 */
[----:B------:R-:W-:Y:S01]  /*08d0*/  @P2 IADD3 R0, R2, -0x40, RZ ;  /* 0xffffffc002002810 */ /* 0x000fe20007ffe0ff */
[----:B------:R-:W-:-:S02]  /*08e0*/  IMAD.IADD R191, R185, 0x1, R189 ;  /* 0x00000001b9bf7824 */ /* 0x000fc400078e02bd */
[----:B------:R-:W-:Y:S02]  /*08f0*/  IMAD R185, R186, 0x2, R185 ;  /* 0x00000002bab97824 */ /* 0x000fe400078e02b9 */
[----:B------:R1:W-:Y:S01]  /*0900*/  STL [R1+0x4], R0 ;  /* 0x0000040001007387 */ /* 0x0003e20000100800 */
[----:B------:R-:W-:Y:S02]  /*0910*/  IMAD.SHL.U32 R190, R190, 0x2, RZ ;  /* 0x00000002bebe7824 */ /* 0x000fe400078e00ff */
[----:B------:R-:W-:Y:S02]  /*0920*/  IMAD.SHL.U32 R186, R186, 0x2, RZ ;  /* 0x00000002baba7824 */ /* 0x000fe400078e00ff */
.L_x_445:
[----:B------:R-:W-:Y:S01]  /*0930*/  ISETP.NE.U32.AND P1, PT, RZ, c[0x0][0x258], PT ;  /* 0x00009600ff007a0c */ /* 0x000fe20003f25070 */
[----:B-1----:R-:W-:Y:S01]  /*0940*/  IMAD.MOV.U32 R2, RZ, RZ, RZ ;  /* 0x000000ffff027224 */ /* 0x002fe200078e00ff */
[----:B------:R-:W-:Y:S02]  /*0950*/  ISETP.NE.U32.AND P0, PT, RZ, c[0x0][0x250], PT ;  /* 0x00009400ff007a0c */ /* 0x000fe40003f05070 */
[----:B------:R-:W-:Y:S02]  /*0960*/  ISETP.NE.AND.EX P1, PT, RZ, c[0x0][0x25c], PT, P1 ;  /* 0x00009700ff007a0c */ /* 0x000fe40003f25310 */
[----:B------:R-:W-:-:S11]  /*0970*/  ISETP.NE.AND.EX P0, PT, RZ, c[0x0][0x254], PT, P0 ;  /* 0x00009500ff007a0c */ /* 0x000fd60003f05300 */
[----:B------:R-:W1:Y:S01]  /*0980*/  @P1 S2R R5, SR_CTAID.Y ;  /* 0x0000000000051919 */ /* 0x000e620000002600 */
[----:B------:R-:W-:Y:S02]  /*0990*/  @P1 IMAD.MOV.U32 R4, RZ, RZ, 0x4 ;  /* 0x00000004ff041424 */ /* 0x000fe400078e00ff */
[----:B------:R-:W-:Y:S01]  /*09a0*/  @P0 IMAD.MOV.U32 R6, RZ, RZ, 0x4 ;  /* 0x00000004ff060424 */ /* 0x000fe200078e00ff */
[----:B------:R-:W2:Y:S01]  /*09b0*/  @P0 S2R R7, SR_CTAID.Y ;  /* 0x0000000000070919 */ /* 0x000ea20000002600 */
[----:B-1----:R-:W-:-:S04]  /*09c0*/  @P1 IMAD.WIDE R4, R5, R4, c[0x0][0x258] ;  /* 0x0000960005041625 */ /* 0x002fc800078e0204 */
[----:B--2---:R-:W-:Y:S02]  /*09d0*/  @P0 IMAD.WIDE R6, R7, R6, c[0x0][0x250] ;  /* 0x0000940007060625 */ /* 0x004fe400078e0206 */
        /* <DEDUP_REMOVED lines=9> */
[----:B-----5:R-:W-:Y:S05]  /*0a70*/  @P0 BRA `(.L_x_437) ;  /* 0x000050f000000947 */ /* 0x020fea0003800000 */
[----:B------:R-:W1:Y:S01]  /*0a80*/  S2R R3, SR_CTAID.Y ;  /* 0x0000000000037919 */ /* 0x000e620000002600 */
[----:B------:R-:W-:Y:S02]  /*0a90*/  ULDC.U8 UR5, c[0x0][0x328] ;  /* 0x0000ca0000057ab9 */ /* 0x000fe40000000000 */
[----:B------:R-:W-:Y:S01]  /*0aa0*/  ISETP.NE.AND P0, PT, RZ, UR5, PT ;  /* 0x00000005ff007c0c */ /* 0x000fe2000bf05270 */
[----:B------:R-:W2:Y:S01]  /*0ab0*/  S2R R4, SR_CTAID.Z ;  /* 0x0000000000047919 */ /* 0x000ea20000002700 */
        /* <DEDUP_REMOVED lines=8> */
[----:B-1----:R-:W-:Y:S02]  /*0b40*/  @P0 MOV R17, R3 ;  /* 0x0000000300110202 */ /* 0x002fe40000000f00 */
[----:B--2---:R-:W-:-:S03]  /*0b50*/  @P0 MOV R19, R4 ;  /* 0x0000000400130202 */ /* 0x004fc60000000f00 */
[----:B------:R-:W-:Y:S01]  /*0b60*/  @P0 IMAD R0, R17, c[0x0][0x214], RZ ;  /* 0x0000850011000a24 */ /* 0x000fe200078e02ff */
[----:B------:R-:W-:-:S03]  /*0b70*/  @!P0 MOV R17, R3 ;  /* 0x0000000300118202 */ /* 0x000fc60000000f00 */
[----:B------:R-:W-:Y:S01]  /*0b80*/  @P0 IMAD R22, R19, c[0x0][0x234], R0 ;  /* 0x00008d0013160a24 */ /* 0x000fe200078e0200 */
[----:B------:R-:W-:-:S05]  /*0b90*/  @!P0 MOV R19, R4 ;  /* 0x0000000400138202 */ /* 0x000fca0000000f00 */
        /* <DEDUP_REMOVED lines=10> */
.L_x_438:
[----:B------:R-:W-:-:S04]  /*0c40*/  IMAD R0, R17, c[0x0][0x1c0], R19 ;  /* 0x0000700011007a24 */ /* 0x000fc800078e0213 */
[----:B------:R-:W-:Y:S02]  /*0c50*/  IMAD R53, R0, c[0x0][0x224], RZ ;  /* 0x0000890000357a24 */ /* 0x000fe400078e02ff */
.L_x_439:
[----:B------:R-:W2:Y:S04]  /*0c60*/  LDL.64 R6, [R1+0x10] ;  /* 0x0000100001067983 */ /* 0x000ea80000100a00 */
[----:B------:R1:W2:Y:S01]  /*0c70*/  LDL.64 R10, [R1+0x10] ;  /* 0x00001000010a7983 */ /* 0x0002a20000100a00 */
[----:B------:R-:W-:Y:S01]  /*0c80*/  IABS R21, c[0x0][0x1c8] ;  /* 0x0000720000157a13 */ /* 0x000fe20000000000 */
[----:B------:R-:W-:Y:S01]  /*0c90*/  ULEA UR13, UR14, 0xffffffc0, 0x6 ;  /* 0xffffffc00e0d7891 */ /* 0x000fe2000f8e303f */
[----:B------:R-:W-:Y:S01]  /*0ca0*/  IABS R3, R19 ;  /* 0x0000001300037213 */ /* 0x000fe20000000000 */
[----:B------:R-:W3:Y:S01]  /*0cb0*/  S2R R25, SR_TID.X ;  /* 0x0000000000197919 */ /* 0x000ee20000002100 */
[----:B------:R-:W4:Y:S01]  /*0cc0*/  I2F.RP R4, R21 ;  /* 0x0000001500047306 */ /* 0x000f220000209400 */
[----:B------:R-:W-:Y:S01]  /*0cd0*/  SHF.R.S32.HI R20, RZ, 0x1f, R17 ;  /* 0x0000001fff147819 */ /* 0x000fe20000011411 */
[----:B------:R-:W-:Y:S01]  /*0ce0*/  USHF.R.S32.HI UR8, URZ, 0x1f, UR13 ;  /* 0x0000001f3f087899 */ /* 0x000fe2000801140d */
[----:B------:R-:W1:Y:S01]  /*0cf0*/  S2R R26, SR_TID.X ;  /* 0x00000000001a7919 */ /* 0x000e620000002100 */
[----:B------:R-:W-:-:S02]  /*0d00*/  SHF.R.S32.HI R9, RZ, 0x1f, R2 ;  /* 0x0000001fff097819 */ /* 0x000fc40000011402 */
[----:B------:R-:W-:Y:S02]  /*0d10*/  IADD3 R18, P0, R52, R2, RZ ;  /* 0x0000000234127210 */ /* 0x000fe40007f1e0ff */
[----:B----4-:R-:W4:Y:S01]  /*0d20*/  MUFU.RCP R4, R4 ;  /* 0x0000000400047308 */ /* 0x010f220000001000 */
[----:B---3--:R-:W-:-:S04]  /*0d30*/  SHF.R.S32.HI R25, RZ, 0x1f, R25 ;  /* 0x0000001fff197819 */ /* 0x008fc80000011419 */
[----:B-1----:R-:W-:-:S04]  /*0d40*/  LEA.HI R25, R25, R26, RZ, 0x3 ;  /* 0x0000001a19197211 */ /* 0x002fc800078f18ff */
[----:B------:R-:W-:Y:S02]  /*0d50*/  SHF.R.S32.HI R25, RZ, 0x3, R25 ;  /* 0x00000003ff197819 */ /* 0x000fe40000011419 */
[----:B----4-:R-:W-:Y:S02]  /*0d60*/  IADD3 R4, R4, 0xffffffe, RZ ;  /* 0x0ffffffe04047810 */ /* 0x010fe40007ffe0ff */
[----:B------:R-:W-:Y:S02]  /*0d70*/  SHF.R.S32.HI R23, RZ, 0x1f, R25 ;  /* 0x0000001fff177819 */ /* 0x000fe40000011419 */
[----:B------:R-:W1:Y:S01]  /*0d80*/  F2I.FTZ.U32.TRUNC.NTZ R5, R4 ;  /* 0x0000000400057305 */ /* 0x000e62000021f000 */
[----:B------:R-:W-:Y:S01]  /*0d90*/  IADD3 R2, P1, R25, UR13, RZ ;  /* 0x0000000d19027c10 */ /* 0x000fe2000ff3e0ff */
[----:B-1----:R-:W-:Y:S02]  /*0da0*/  IMAD.MOV R0, RZ, RZ, -R5 ;  /* 0x000000ffff007224 */ /* 0x002fe400078e0a05 */
[----:B------:R-:W-:-:S02]  /*0db0*/  IMAD.MOV.U32 R4, RZ, RZ, RZ ;  /* 0x000000ffff047224 */ /* 0x000fc400078e00ff */
[----:B------:R-:W-:-:S04]  /*0dc0*/  IMAD R0, R0, R21, RZ ;  /* 0x0000001500007224 */ /* 0x000fc800078e02ff */
[----:B------:R-:W-:Y:S01]  /*0dd0*/  IMAD.HI.U32 R0, R5, R0, R4 ;  /* 0x0000000005007227 */ /* 0x000fe200078e0004 */
[----:B------:R-:W-:-:S03]  /*0de0*/  LOP3.LUT R5, R19, c[0x0][0x1c8], RZ, 0x3c, !PT ;  /* 0x0000720013057a12 */ /* 0x000fc600078e3cff */
[----:B------:R-:W-:Y:S02]  /*0df0*/  IMAD R4, R20, c[0x0][0x368], RZ ;  /* 0x0000da0014047a24 */ /* 0x000fe400078e02ff */
[----:B------:R-:W-:-:S05]  /*0e00*/  IMAD.HI.U32 R0, R0, R3, RZ ;  /* 0x0000000300007227 */ /* 0x000fca00078e00ff */
[----:B------:R-:W-:-:S05]  /*0e10*/  IADD3 R8, -R0, RZ, RZ ;  /* 0x000000ff00087210 */ /* 0x000fca0007ffe1ff */
[----:B------:R-:W-:Y:S02]  /*0e20*/  IMAD R8, R21, R8, R3 ;  /* 0x0000000815087224 */ /* 0x000fe400078e0203 */
[----:B------:R-:W-:Y:S01]  /*0e30*/  IMAD R3, R17, c[0x0][0x36c], R4 ;  /* 0x0000db0011037a24 */ /* 0x000fe200078e0204 */
[----:B------:R-:W-:-:S04]  /*0e40*/  SHF.R.S32.HI R4, RZ, 0x1f, R52 ;  /* 0x0000001fff047819 */ /* 0x000fc80000011434 */
[----:B------:R-:W-:Y:S02]  /*0e50*/  IADD3.X R12, R9, R4, RZ, P0, !PT ;  /* 0x00000004090c7210 */ /* 0x000fe400007fe4ff */
[----:B------:R-:W-:-:S03]  /*0e60*/  ISETP.GE.AND P0, PT, R5, RZ, PT ;  /* 0x000000ff0500720c */ /* 0x000fc60003f06270 */
[C---:B------:R-:W-:Y:S02]  /*0e70*/  IMAD R14, R12.reuse, c[0x0][0x198], RZ ;  /* 0x000066000c0e7a24 */ /* 0x040fe400078e02ff */
[----:B------:R-:W-:Y:S01]  /*0e80*/  IMAD R9, R12, c[0x0][0x1a0], RZ ;  /* 0x000068000c097a24 */ /* 0x000fe200078e02ff */
[----:B------:R-:W-:-:S03]  /*0e90*/  ISETP.NE.AND P2, PT, RZ, c[0x0][0x1c8], PT ;  /* 0x00007200ff007a0c */ /* 0x000fc60003f45270 */
[----:B------:R-:W-:Y:S01]  /*0ea0*/  IMAD R9, R18, c[0x0][0x1a4], R9 ;  /* 0x0000690012097a24 */ /* 0x000fe200078e0209 */
[----:B------:R-:W-:-:S06]  /*0eb0*/  UIADD3 UR10, UR14, -0x1, URZ ;  /* 0xffffffff0e0a7890 */ /* 0x000fcc000fffe03f */
[----:B------:R-:W-:Y:S01]  /*0ec0*/  MOV R205, UR10 ;  /* 0x0000000a00cd7c02 */ /* 0x000fe20008000f00 */
[----:B--2---:R-:W-:-:S05]  /*0ed0*/  IMAD.MOV.U32 R10, RZ, RZ, R6 ;  /* 0x000000ffff0a7224 */ /* 0x004fca00078e0006 */
[----:B------:R-:W-:-:S05]  /*0ee0*/  SHF.R.S32.HI R11, RZ, 0x1f, R10 ;  /* 0x0000001fff0b7819 */ /* 0x000fca000001140a */
[----:B------:R-:W-:Y:S01]  /*0ef0*/  IMAD.WIDE.U32 R6, R17, c[0x0][0x368], R10 ;  /* 0x0000da0011067a25 */ /* 0x000fe200078e000a */
[----:B------:R-:W-:Y:S03]  /*0f00*/  STL [R1+0x14], R11 ;  /* 0x0000140b01007387 */ /* 0x000fe60000100800 */
[----:B------:R-:W-:Y:S01]  /*0f10*/  IMAD.IADD R7, R7, 0x1, R3 ;  /* 0x0000000107077824 */ /* 0x000fe200078e0203 */
[----:B------:R-:W-:Y:S01]  /*0f20*/  IADD3.X R3, R23, UR8, RZ, P1, !PT ;  /* 0x0000000817037c10 */ /* 0x000fe20008ffe4ff */
[----:B------:R-:W-:Y:S01]  /*0f30*/  STL [R1+0xc], R18 ;  /* 0x00000c1201007387 */ /* 0x000fe20000100800 */
[----:B------:R-:W-:Y:S01]  /*0f40*/  ISETP.GT.U32.AND P1, PT, R21, R8, PT ;  /* 0x000000081500720c */ /* 0x000fe20003f24070 */
[----:B------:R-:W-:Y:S02]  /*0f50*/  IMAD.WIDE.U32 R4, R18, c[0x0][0x1a0], R10 ;  /* 0x0000680012047a25 */ /* 0x000fe400078e000a */
[----:B------:R1:W-:Y:S02]  /*0f60*/  STL [R1+0x18], R12 ;  /* 0x0000180c01007387 */ /* 0x0003e40000100800 */
[----:B------:R-:W-:-:S02]  /*0f70*/  IMAD R16, R3, c[0x0][0x190], RZ ;  /* 0x0000640003107a24 */ /* 0x000fc400078e02ff */
[----:B------:R-:W-:Y:S01]  /*0f80*/  IMAD R15, R3, c[0x0][0x370], RZ ;  /* 0x0000dc00030f7a24 */ /* 0x000fe200078e02ff */
[----:B------:R-:W2:Y:S01]  /*0f90*/  LDL R24, [R1+0x20] ;  /* 0x0000200001187983 */ /* 0x000ea20000100800 */
[----:B------:R-:W-:-:S04]  /*0fa0*/  IMAD R3, R18, c[0x0][0x19c], R14 ;  /* 0x0000670012037a24 */ /* 0x000fc800078e020e */
[----:B------:R-:W-:-:S05]  /*0fb0*/  @!P1 IMAD.IADD R8, R8, 0x1, -R21 ;  /* 0x0000000108089824 */ /* 0x000fca00078e0a15 */
[----:B------:R-:W-:Y:S01]  /*0fc0*/  ISETP.GE.U32.AND P3, PT, R8, R21, PT ;  /* 0x000000150800720c */ /* 0x000fe20003f66070 */
[C---:B------:R-:W-:Y:S02]  /*0fd0*/  IMAD R16, R2.reuse, c[0x0][0x194], R16 ;  /* 0x0000650002107a24 */ /* 0x040fe400078e0210 */
[----:B------:R-:W-:Y:S02]  /*0fe0*/  IMAD.IADD R5, R5, 0x1, R9 ;  /* 0x0000000105057824 */ /* 0x000fe400078e0209 */
[----:B-1----:R-:W-:-:S04]  /*0ff0*/  IMAD.WIDE.U32 R12, R2, c[0x0][0x190], R10 ;  /* 0x00006400020c7a25 */ /* 0x002fc800078e000a */
[----:B------:R-:W-:-:S04]  /*1000*/  IMAD.WIDE.U32 R10, R18, c[0x0][0x198], R10 ;  /* 0x00006600120a7a25 */ /* 0x000fc800078e000a */
[C---:B------:R-:W-:Y:S01]  /*1010*/  IMAD R18, R2.reuse, c[0x0][0x374], R15 ;  /* 0x0000dd0002127a24 */ /* 0x040fe200078e020f */
[----:B------:R-:W-:Y:S01]  /*1020*/  IADD3 R3, R11, R3, RZ ;  /* 0x000000030b037210 */ /* 0x000fe20007ffe0ff */
[----:B------:R-:W-:Y:S01]  /*1030*/  IMAD.WIDE.U32 R14, R2, c[0x0][0x370], R6 ;  /* 0x0000dc00020e7a25 */ /* 0x000fe200078e0006 */
[----:B------:R-:W-:-:S03]  /*1040*/  @!P1 IADD3 R0, R0, 0x1, RZ ;  /* 0x0000000100009810 */ /* 0x000fc60007ffe0ff */
[----:B------:R-:W-:Y:S02]  /*1050*/  IMAD.MOV.U32 R2, RZ, RZ, R10 ;  /* 0x000000ffff027224 */ /* 0x000fe400078e000a */
[----:B------:R-:W-:Y:S02]  /*1060*/  IMAD R10, R20, c[0x0][0x180], RZ ;  /* 0x00006000140a7a24 */ /* 0x000fe400078e02ff */
[----:B------:R-:W-:Y:S01]  /*1070*/  IMAD.WIDE.U32 R6, R17, c[0x0][0x188], R4 ;  /* 0x0000620011067a25 */ /* 0x000fe200078e0004 */
[----:B------:R-:W-:-:S03]  /*1080*/  @P3 IADD3 R0, R0, 0x1, RZ ;  /* 0x0000000100003810 */ /* 0x000fc60007ffe0ff */
[C---:B------:R-:W-:Y:S02]  /*1090*/  IMAD R10, R17.reuse, c[0x0][0x184], R10 ;  /* 0x00006100110a7a24 */ /* 0x040fe400078e020a */
[----:B------:R-:W-:-:S04]  /*10a0*/  IMAD.WIDE.U32 R4, R17, c[0x0][0x180], R2 ;  /* 0x0000600011047a25 */ /* 0x000fc800078e0002 */
[C---:B------:R-:W-:Y:S01]  /*10b0*/  IMAD R11, R20.reuse, c[0x0][0x188], RZ ;  /* 0x00006200140b7a24 */ /* 0x040fe200078e02ff */
[----:B------:R-:W-:Y:S01]  /*10c0*/  IADD3 R5, R5, R10, RZ ;  /* 0x0000000a05057210 */ /* 0x000fe20007ffe0ff */
[----:B------:R-:W-:Y:S01]  /*10d0*/  @!P0 IMAD.MOV R0, RZ, RZ, -R0 ;  /* 0x000000ffff008224 */ /* 0x000fe200078e0a00 */
[----:B------:R-:W-:Y:S01]  /*10e0*/  @!P2 LOP3.LUT R0, RZ, c[0x0][0x1c8], RZ, 0x33, !PT ;  /* 0x00007200ff00aa12 */ /* 0x000fe200078e33ff */
[----:B------:R-:W-:Y:S02]  /*10f0*/  IMAD R10, R20, c[0x0][0x178], RZ ;  /* 0x00005e00140a7a24 */ /* 0x000fe400078e02ff */
[----:B------:R-:W-:Y:S01]  /*1100*/  IMAD.IADD R9, R13, 0x1, R16 ;  /* 0x000000010d097824 */ /* 0x000fe200078e0210 */
[----:B------:R-:W-:Y:S01]  /*1110*/  SHF.R.S32.HI R16, RZ, 0x1f, R19 ;  /* 0x0000001fff107819 */ /* 0x000fe20000011413 */
[C---:B------:R-:W-:Y:S01]  /*1120*/  IMAD R11, R17.reuse, c[0x0][0x18c], R11 ;  /* 0x00006300110b7a24 */ /* 0x040fe200078e020b */
[----:B------:R-:W-:Y:S01]  /*1130*/  MOV R8, R12 ;  /* 0x0000000c00087202 */ /* 0x000fe20000000f00 */
[----:B------:R-:W-:Y:S01]  /*1140*/  IMAD R20, R17, c[0x0][0x17c], R10 ;  /* 0x00005f0011147a24 */ /* 0x000fe200078e020a */
[----:B------:R-:W-:Y:S01]  /*1150*/  SHF.R.S32.HI R10, RZ, 0x1f, R0 ;  /* 0x0000001fff0a7819 */ /* 0x000fe20000011400 */
[----:B------:R-:W-:Y:S01]  /*1160*/  IMAD.IADD R7, R7, 0x1, R11 ;  /* 0x0000000107077824 */ /* 0x000fe200078e020b */
[----:B------:R-:W-:Y:S01]  /*1170*/  LEA.HI R12, R205, R205, RZ, 0x1 ;  /* 0x000000cdcd0c7211 */ /* 0x000fe200078f08ff */
[----:B------:R-:W-:-:S02]  /*1180*/  IMAD.IADD R3, R15, 0x1, R18 ;  /* 0x000000010f037824 */ /* 0x000fc400078e0212 */
[----:B------:R-:W-:Y:S02]  /*1190*/  IMAD.MOV.U32 R2, RZ, RZ, R14 ;  /* 0x000000ffff027224 */ /* 0x000fe400078e000e */
[----:B------:R-:W-:Y:S01]  /*11a0*/  IMAD R11, R16, c[0x0][0x378], RZ ;  /* 0x0000de00100b7a24 */ /* 0x000fe200078e02ff */
[----:B------:R-:W-:Y:S01]  /*11b0*/  LOP3.LUT R18, R12, 0xfffffffe, RZ, 0xc0, !PT ;  /* 0xfffffffe0c127812 */ /* 0x000fe200078ec0ff */
[C---:B------:R-:W-:Y:S02]  /*11c0*/  IMAD R15, R10.reuse, c[0x0][0x1b8], RZ ;  /* 0x00006e000a0f7a24 */ /* 0x040fe400078e02ff */
[----:B------:R-:W-:Y:S02]  /*11d0*/  IMAD R14, R10, c[0x0][0x1b0], RZ ;  /* 0x00006c000a0e7a24 */ /* 0x000fe400078e02ff */
[----:B------:R-:W-:Y:S02]  /*11e0*/  IMAD R21, R19, c[0x0][0x37c], R11 ;  /* 0x0000df0013157a24 */ /* 0x000fe400078e020b */
[----:B------:R-:W-:-:S04]  /*11f0*/  IMAD.WIDE.U32 R12, R17, c[0x0][0x178], R8 ;  /* 0x00005e00110c7a25 */ /* 0x000fc800078e0008 */
[----:B------:R-:W-:-:S04]  /*1200*/  IMAD.WIDE.U32 R2, R19, c[0x0][0x378], R2 ;  /* 0x0000de0013027a25 */ /* 0x000fc800078e0002 */
[----:B------:R-:W-:Y:S01]  /*1210*/  IMAD.WIDE.U32 R8, R0, c[0x0][0x1b0], R4 ;  /* 0x00006c0000087a25 */ /* 0x000fe200078e0004 */
[----:B------:R-:W-:-:S03]  /*1220*/  LEA R210, P1, R2, c[0x0][0x330], 0x1 ;  /* 0x0000cc0002d27a11 */ /* 0x000fc600078208ff */
[----:B------:R-:W-:-:S04]  /*1230*/  IMAD.WIDE.U32 R10, R0, c[0x0][0x1b8], R6 ;  /* 0x00006e00000a7a25 */ /* 0x000fc800078e0006 */
[C---:B------:R-:W-:Y:S02]  /*1240*/  IMAD R4, R0.reuse, c[0x0][0x1bc], R15 ;  /* 0x00006f0000047a24 */ /* 0x040fe400078e020f */
[----:B------:R-:W-:Y:S02]  /*1250*/  IMAD R14, R0, c[0x0][0x1b4], R14 ;  /* 0x00006d00000e7a24 */ /* 0x000fe400078e020e */
[----:B------:R-:W-:Y:S02]  /*1260*/  IMAD.IADD R0, R205, 0x1, -R18 ;  /* 0x00000001cd007824 */ /* 0x000fe400078e0a12 */
[----:B------:R-:W-:Y:S01]  /*1270*/  IMAD.IADD R7, R13, 0x1, R20 ;  /* 0x000000010d077824 */ /* 0x000fe200078e0214 */
[----:B------:R-:W-:Y:S01]  /*1280*/  IADD3 R13, R3, R21, RZ ;  /* 0x00000015030d7210 */ /* 0x000fe20007ffe0ff */
[----:B------:R-:W-:Y:S01]  /*1290*/  IMAD.IADD R5, R11, 0x1, R4 ;  /* 0x000000010b057824 */ /* 0x000fe200078e0204 */
[----:B------:R-:W-:Y:S01]  /*12a0*/  ISETP.NE.AND P0, PT, R0, 0x1, PT ;  /* 0x000000010000780c */ /* 0x000fe20003f05270 */
[----:B------:R-:W-:Y:S01]  /*12b0*/  IMAD.MOV.U32 R4, RZ, RZ, R10 ;  /* 0x000000ffff047224 */ /* 0x000fe200078e000a */
[----:B------:R-:W-:Y:S01]  /*12c0*/  MOV R6, R12 ;  /* 0x0000000c00067202 */ /* 0x000fe20000000f00 */
[----:B------:R-:W-:Y:S01]  /*12d0*/  IMAD R0, R16, c[0x0][0x1a8], RZ ;  /* 0x00006a0010007a24 */ /* 0x000fe200078e02ff */
[----:B------:R-:W-:Y:S01]  /*12e0*/  LEA.HI.X R211, R2, c[0x0][0x334], R13, 0x1, P1 ;  /* 0x0000cd0002d37a11 */ /* 0x000fe200008f0c0d */
[----:B------:R-:W-:-:S02]  /*12f0*/  IMAD R11, R23, c[0x0][0x1a0], RZ ;  /* 0x00006800170b7a24 */ /* 0x000fc400078e02ff */
[----:B------:R-:W-:Y:S02]  /*1300*/  IMAD R10, R23, c[0x0][0x198], RZ ;  /* 0x00006600170a7a24 */ /* 0x000fe400078e02ff */
[----:B------:R-:W-:Y:S02]  /*1310*/  IMAD.IADD R3, R9, 0x1, R14 ;  /* 0x0000000109037824 */ /* 0x000fe400078e020e */
[----:B------:R-:W-:Y:S02]  /*1320*/  IMAD.MOV.U32 R2, RZ, RZ, R8 ;  /* 0x000000ffff027224 */ /* 0x000fe400078e0008 */
[C---:B------:R-:W-:Y:S02]  /*1330*/  IMAD R0, R19.reuse, c[0x0][0x1ac], R0 ;  /* 0x00006b0013007a24 */ /* 0x040fe400078e0200 */
[----:B------:R-:W-:Y:S01]  /*1340*/  IMAD.WIDE.U32 R8, R19, c[0x0][0x1a8], R6 ;  /* 0x00006a0013087a25 */ /* 0x000fe200078e0006 */
[----:B------:R-:W-:-:S03]  /*1350*/  MOV R15, c[0x0][0x370] ;  /* 0x0000dc00000f7a02 */ /* 0x000fc60000000f00 */
[C---:B------:R-:W-:Y:S02]  /*1360*/  IMAD R14, R25.reuse, c[0x0][0x1a4], R11 ;  /* 0x00006900190e7a24 */ /* 0x040fe400078e020b */
[C---:B------:R-:W-:Y:S02]  /*1370*/  IMAD R13, R25.reuse, c[0x0][0x19c], R10 ;  /* 0x00006700190d7a24 */ /* 0x040fe400078e020a */
[----:B------:R-:W-:-:S04]  /*1380*/  IMAD.WIDE.U32 R10, R25, c[0x0][0x1a0], R4 ;  /* 0x00006800190a7a25 */ /* 0x000fc800078e0004 */
[----:B------:R-:W-:Y:S01]  /*1390*/  IMAD.WIDE.U32 R6, R25, c[0x0][0x198], R2 ;  /* 0x0000660019067a25 */ /* 0x000fe200078e0002 */
[----:B------:R-:W-:-:S03]  /*13a0*/  LEA R12, P2, R15, R210, 0x6 ;  /* 0x000000d20f0c7211 */ /* 0x000fc600078430ff */
[----:B------:R-:W-:Y:S01]  /*13b0*/  IMAD.IADD R9, R9, 0x1, R0 ;  /* 0x0000000109097824 */ /* 0x000fe200078e0200 */
[----:B------:R-:W-:Y:S01]  /*13c0*/  IADD3 R3, R11, R14, RZ ;  /* 0x0000000e0b037210 */ /* 0x000fe20007ffe0ff */
[----:B------:R-:W-:Y:S01]  /*13d0*/  IMAD.MOV.U32 R16, RZ, RZ, c[0x0][0x374] ;  /* 0x0000dd00ff107624 */ /* 0x000fe200078e00ff */
[----:B------:R-:W-:Y:S01]  /*13e0*/  LEA R4, P3, R10, c[0x0][0x170], 0x1 ;  /* 0x00005c000a047a11 */ /* 0x000fe200078608ff */
[----:B------:R-:W-:Y:S01]  /*13f0*/  IMAD.IADD R0, R7, 0x1, R13 ;  /* 0x0000000107007824 */ /* 0x000fe200078e020d */
[----:B------:R-:W-:Y:S01]  /*1400*/  LEA R2, P1, R6, c[0x0][0x168], 0x1 ;  /* 0x00005a0006027a11 */ /* 0x000fe200078208ff */
[----:B------:R-:W-:Y:S02]  /*1410*/  IMAD.MOV.U32 R7, RZ, RZ, c[0x0][0x1a0] ;  /* 0x00006800ff077624 */ /* 0x000fe400078e00ff */
[----:B------:R-:W-:Y:S01]  /*1420*/  IMAD.MOV.U32 R14, RZ, RZ, c[0x0][0x198] ;  /* 0x00006600ff0e7624 */ /* 0x000fe200078e00ff */
[----:B------:R-:W-:Y:S02]  /*1430*/  LEA.HI.X R13, R15, R211, R16, 0x6, P2 ;  /* 0x000000d30f0d7211 */ /* 0x000fe400010f3410 */
[----:B------:R-:W-:-:S02]  /*1440*/  LEA.HI.X R5, R10, c[0x0][0x174], R3, 0x1, P3 ;  /* 0x00005d000a057a11 */ /* 0x000fc400018f0c03 */
[----:B------:R-:W-:Y:S02]  /*1450*/  LEA.HI.X R3, R6, c[0x0][0x16c], R0, 0x1, P1 ;  /* 0x00005b0006037a11 */ /* 0x000fe400008f0c00 */
[----:B------:R-:W-:Y:S02]  /*1460*/  MOV R11, c[0x0][0x1a4] ;  /* 0x00006900000b7a02 */ /* 0x000fe40000000f00 */
[C---:B------:R-:W-:Y:S02]  /*1470*/  LEA R10, P3, R7.reuse, R4, 0x6 ;  /* 0x00000004070a7211 */ /* 0x040fe400078630ff */
[----:B------:R-:W-:Y:S02]  /*1480*/  MOV R15, c[0x0][0x19c] ;  /* 0x00006700000f7a02 */ /* 0x000fe40000000f00 */
[----:B------:R-:W-:Y:S02]  /*1490*/  LEA R6, P1, R14, R2, 0x6 ;  /* 0x000000020e067211 */ /* 0x000fe400078230ff */
[----:B------:R-:W-:-:S02]  /*14a0*/  LEA.HI.X R11, R7, R5, R11, 0x6, P3 ;  /* 0x00000005070b7211 */ /* 0x000fc400018f340b */
[----:B------:R-:W-:Y:S02]  /*14b0*/  LEA.HI.X R7, R14, R3, R15, 0x6, P1 ;  /* 0x000000030e077211 */ /* 0x000fe400008f340f */
[----:B------:R-:W3:Y:S01]  /*14c0*/  LDL R15, [R1+0x1c] ;  /* 0x00001c00010f7983 */ /* 0x000ee20000100800 */
[----:B------:R-:W-:-:S04]  /*14d0*/  LEA R208, P4, R8, c[0x0][0x160], 0x1 ;  /* 0x0000580008d07a11 */ /* 0x000fc800078808ff */
[----:B------:R-:W-:Y:S02]  /*14e0*/  LEA.HI.X R209, R8, c[0x0][0x164], R9, 0x1, P4 ;  /* 0x0000590008d17a11 */ /* 0x000fe400020f0c09 */
[----:B------:R-:W-:Y:S01]  /*14f0*/  ISETP.NE.AND P4, PT, RZ, UR5, PT ;  /* 0x00000005ff007c0c */ /* 0x000fe2000bf85270 */
[----:B------:R-:W-:Y:S01]  /*1500*/  IMAD.MOV.U32 R0, RZ, RZ, c[0x0][0x190] ;  /* 0x00006400ff007624 */ /* 0x000fe200078e00ff */
[----:B------:R-:W-:-:S04]  /*1510*/  MOV R9, c[0x0][0x194] ;  /* 0x0000650000097a02 */ /* 0x000fc80000000f00 */
[----:B------:R-:W-:-:S04]  /*1520*/  LEA R8, P2, R0, R208, 0x6 ;  /* 0x000000d000087211 */ /* 0x000fc800078430ff */
[----:B------:R-:W-:Y:S02]  /*1530*/  LEA.HI.X R9, R0, R209, R9, 0x6, P2 ;  /* 0x000000d100097211 */ /* 0x000fe400010f3409 */
[----:B------:R-:W-:Y:S02]  /*1540*/  MOV R14, 0x4 ;  /* 0x00000004000e7802 */ /* 0x000fe40000000f00 */
[----:B------:R-:W-:-:S04]  /*1550*/  ISETP.NE.U32.AND P3, PT, RZ, c[0x0][0x240], PT ;  /* 0x00009000ff007a0c */ /* 0x000fc80003f65070 */
[----:B------:R-:W-:Y:S01]  /*1560*/  ISETP.NE.AND.EX P3, PT, RZ, c[0x0][0x244], PT, P3 ;  /* 0x00009100ff007a0c */ /* 0x000fe20003f65330 */
[----:B------:R-:W-:-:S04]  /*1570*/  UIMAD UR9, UR9, UR4, UR6 ;  /* 0x00000004090972a4 */ /* 0x000fc8000f8e0206 */
[----:B------:R-:W-:Y:S01]  /*1580*/  UIADD3 UR9, UR17, UR9, URZ ;  /* 0x0000000911097290 */ /* 0x000fe2000fffe03f */
[C---:B--2---:R-:W-:Y:S01]  /*1590*/  IMAD.SHL.U32 R213, R24.reuse, 0x2, RZ ;  /* 0x0000000218d57824 */ /* 0x044fe200078e00ff */
[----:B------:R-:W-:Y:S01]  /*15a0*/  @P4 BAR.SYNC.DEFER_BLOCKING 0x0 ;  /* 0x0000000000004b1d */ /* 0x000fe20000010000 */
[----:B------:R-:W-:-:S04]  /*15b0*/  IADD3 R0, R24, 0x2000, RZ ;  /* 0x0000200018007810 */ /* 0x000fc80007ffe0ff */
[----:B------:R-:W-:-:S05]  /*15c0*/  SEL R0, R0, R24, !P0 ;  /* 0x0000001800007207 */ /* 0x000fca0004000000 */
[----:B------:R-:W-:Y:S01]  /*15d0*/  IMAD.SHL.U32 R212, R0, 0x2, RZ ;  /* 0x0000000200d47824 */ /* 0x000fe200078e00ff */
[----:B------:R-:W-:Y:S01]  /*15e0*/  @!PT LDS RZ, [RZ] ;  /* 0x00000000fffff984 */ /* 0x000fe20000000800 */
[----:B------:R-:W-:Y:S01]  /*15f0*/  @!PT LDS RZ, [RZ] ;  /* 0x00000000fffff984 */ /* 0x000fe20000000800 */
[----:B------:R-:W-:Y:S01]  /*1600*/  @!PT LDS RZ, [RZ] ;  /* 0x00000000fffff984 */ /* 0x000fe20000000800 */
[----:B------:R1:W-:Y:S04]  /*1610*/  LDGSTS.E.BYPASS.LTC128B.128 [R213+0x10000], [R4.64] ;  /* 0x1000000004d57fae */ /* 0x0003e8000b901d52 */
[----:B------:R1:W-:Y:S04]  /*1620*/  LDGSTS.E.BYPASS.LTC128B.128 [R213+0x12000], [R4.64+0x80] ;  /* 0x1200008004d57fae */ /* 0x0003e8000b901d52 */
[----:B------:R2:W-:Y:S04]  /*1630*/  LDGSTS.E.BYPASS.LTC128B.128 [R213+0x11000], [R10.64] ;  /* 0x110000000ad57fae */ /* 0x0005e8000b901d52 */
[----:B------:R2:W-:Y:S04]  /*1640*/  LDGSTS.E.BYPASS.LTC128B.128 [R213+0x13000], [R10.64+0x80] ;  /* 0x130000800ad57fae */ /* 0x0005e8000b901d52 */
[----:B------:R-:W0:Y:S04]  /*1650*/  LDGDEPBAR ;  /* 0x00000000000079af */ /* 0x000e280000000000 */
[----:B------:R4:W-:Y:S04]  /*1660*/  LDGSTS.E.BYPASS.LTC128B.128 [R213+0x8000], [R210.64] ;  /* 0x08000000d2d57fae */ /* 0x0009e8000b901d52 */
        /* <DEDUP_REMOVED lines=9> */
[----:B-1----:R-:W-:-:S03]  /*1700*/  IADD3 R4, R22, UR13, RZ ;  /* 0x0000000d16047c10 */ /* 0x002fc6000fffe0ff */
[----:B------:R1:W-:Y:S04]  /*1710*/  LDGSTS.E.BYPASS.LTC128B.128 [R213+0xd000], [R6.64] ;  /* 0x0d00000006d57fae */ /* 0x0003e8000b901d52 */
[----:B--2---:R-:W2:Y:S04]  /*1720*/  S2R R2, SR_TID.X ;  /* 0x0000000000027919 */ /* 0x004ea80000002100 */
[----:B------:R-:W1:Y:S01]  /*1730*/  S2R R9, SR_CTAID.X ;  /* 0x0000000000097919 */ /* 0x000e620000002500 */
[----:B------:R-:W-:-:S03]  /*1740*/  IMAD.WIDE R216, R4, R14, c[0x0][0x200] ;  /* 0x0000800004d87625 */ /* 0x000fc600078e020e */
[----:B------:R1:W-:Y:S03]  /*1750*/  LDGSTS.E.BYPASS.LTC128B.128 [R213+0xf000], [R6.64+0x80] ;  /* 0x0f00008006d57fae */ /* 0x0003e6000b901d52 */
[----:B------:R-:W-:Y:S01]  /*1760*/  IMAD.WIDE R4, R215, 0x4, R216 ;  /* 0x00000004d7047825 */ /* 0x000fe200078e02d8 */
[----:B------:R-:W0:Y:S04]  /*1770*/  LDGDEPBAR ;  /* 0x00000000000079af */ /* 0x000e280000000000 */
[----:B------:R4:W5:Y:S04]  /*1780*/  LDG.E R223, [R4.64] ;  /* 0x0000001204df7981 */ /* 0x000968000c1e1900 */
[----:B------:R4:W5:Y:S01]  /*1790*/  LDG.E R222, [R4.64+0x20] ;  /* 0x0000201204de7981 */ /* 0x000962000c1e1900 */
[----:B--2---:R-:W-:-:S04]  /*17a0*/  SHF.R.S32.HI R0, RZ, 0x1f, R2 ;  /* 0x0000001fff007819 */ /* 0x004fc80000011402 */
[----:B------:R-:W-:-:S04]  /*17b0*/  LEA.HI R0, R0, R2, RZ, 0x5 ;  /* 0x0000000200007211 */ /* 0x000fc800078f28ff */
[----:B-1----:R-:W-:Y:S01]  /*17c0*/  SHF.R.S32.HI R6, RZ, 0x5, R0 ;  /* 0x00000005ff067819 */ /* 0x002fe20000011400 */
[----:B------:R-:W-:Y:S01]  /*17d0*/  IMAD R0, R19, c[0x0][0x22c], RZ ;  /* 0x00008b0013007a24 */ /* 0x000fe200078e02ff */
[----:B------:R-:W-:-:S04]  /*17e0*/  DEPBAR.LE SB0, 0x1 ;  /* 0x000080400000791a */ /* 0x000fc80000000000 */
[----:B------:R-:W-:Y:S01]  /*17f0*/  IMAD.WIDE.U32 R10, R9, c[0x0][0x3d8], RZ ;  /* 0x0000f600090a7a25 */ /* 0x000fe200078e00ff */
[----:B------:R-:W-:Y:S01]  /*1800*/  SHF.R.S32.HI R7, RZ, 0x1f, R0 ;  /* 0x0000001fff077819 */ /* 0x000fe20000011400 */
[----:B------:R-:W-:Y:S01]  /*1810*/  BAR.SYNC.DEFER_BLOCKING 0x0 ;  /* 0x0000000000007b1d */ /* 0x000fe20000010000 */
[----:B----4-:R-:W-:Y:S01]  /*1820*/  MOV R4, UR13 ;  /* 0x0000000d00047c02 */ /* 0x010fe20008000f00 */
[----:B------:R-:W-:-:S04]  /*1830*/  IMAD.WIDE R2, R17, 0x80, RZ ;  /* 0x0000008011027825 */ /* 0x000fc800078e02ff */
[----:B---3--:R-:W-:Y:S02]  /*1840*/  IMAD R6, R6, UR12, R15 ;  /* 0x0000000c06067c24 */ /* 0x008fe4000f8e020f */
[----:B------:R-:W-:Y:S01]  /*1850*/  IMAD.U32 R5, RZ, RZ, UR8 ;  /* 0x00000008ff057e24 */ /* 0x000fe2000f8e00ff */
[----:B------:R-:W-:Y:S02]  /*1860*/  SEL R10, R10, RZ, P4 ;  /* 0x000000ff0a0a7207 */ /* 0x000fe40002000000 */
[----:B------:R-:W-:Y:S01]  /*1870*/  IADD3 R0, P2, P1, R6, UR11, R0 ;  /* 0x0000000b06007c10 */ /* 0x000fe2000f95e000 */
[----:B------:R-:W-:Y:S01]  /*1880*/  IMAD R9, R9, c[0x0][0x3dc], R11 ;  /* 0x0000f70009097a24 */ /* 0x000fe200078e020b */
[----:B------:R-:W-:Y:S01]  /*1890*/  SHF.R.S32.HI R6, RZ, 0x1f, R6 ;  /* 0x0000001fff067819 */ /* 0x000fe20000011406 */
[----:B------:R-:W-:Y:S01]  /*18a0*/  IMAD.WIDE R4, R17, c[0x0][0x224], R4 ;  /* 0x0000890011047a25 */ /* 0x000fe200078e0204 */
[----:B------:R-:W-:Y:S02]  /*18b0*/  SEL R8, R2, RZ, P3 ;  /* 0x000000ff02087207 */ /* 0x000fe40001800000 */
[----:B------:R-:W-:-:S02]  /*18c0*/  IADD3.X R6, R6, UR7, R7, P2, P1 ;  /* 0x0000000706067c10 */ /* 0x000fc400097e2407 */
[----:B------:R-:W-:Y:S02]  /*18d0*/  IADD3 R2, P1, R10, R0, RZ ;  /* 0x000000000a027210 */ /* 0x000fe40007f3e0ff */
[----:B------:R-:W-:Y:S02]  /*18e0*/  SEL R3, R3, RZ, P3 ;  /* 0x000000ff03037207 */ /* 0x000fe40001800000 */
[----:B------:R-:W-:Y:S01]  /*18f0*/  IADD3 R0, P2, R4, R8, RZ ;  /* 0x0000000804007210 */ /* 0x000fe20007f5e0ff */
[----:B------:R1:W2:Y:S01]  /*1900*/  LDSM.16.M88.4 R104, [R190+0x10000] ;  /* 0x01000000be68783b */ /* 0x0002a20000000200 */
[----:B------:R-:W-:Y:S02]  /*1910*/  SEL R7, R9, RZ, P4 ;  /* 0x000000ff09077207 */ /* 0x000fe40002000000 */
[----:B------:R-:W-:Y:S01]  /*1920*/  IADD3.X R4, R5, R3, RZ, P2, !PT ;  /* 0x0000000305047210 */ /* 0x000fe200017fe4ff */
[----:B------:R1:W3:Y:S02]  /*1930*/  LDSM.16.M88.4 R108, [R190+0x10800] ;  /* 0x01080000be6c783b */ /* 0x0002e40000000200 */
[----:B------:R-:W-:Y:S01]  /*1940*/  IMAD.X R3, R7, 0x1, R6, P1 ;  /* 0x0000000107037824 */ /* 0x000fe200008e0606 */
[----:B------:R-:W-:Y:S01]  /*1950*/  IADD3 R6, -R226, c[0x0][0x214], R52 ;  /* 0x00008500e2067a10 */ /* 0x000fe20007ffe134 */
[C---:B------:R-:W-:Y:S01]  /*1960*/  IMAD R5, R0.reuse, UR9, RZ ;  /* 0x0000000900057c24 */ /* 0x040fe2000f8e02ff */
[----:B------:R1:W4:Y:S01]  /*1970*/  LDSM.16.M88.4 R112, [R189+0x10000] ;  /* 0x01000000bd70783b */ /* 0x0003220000000200 */
[----:B------:R-:W-:Y:S01]  /*1980*/  IMAD.WIDE.U32 R2, R0, UR16, R2 ;  /* 0x0000001000027c25 */ /* 0x000fe2000f8e0002 */
[----:B------:R-:W-:-:S02]  /*1990*/  IADD3 R0, R6, -c[0x0][0x2e8], RZ ;  /* 0x8000ba0006007a10 */ /* 0x000fc40007ffe0ff */
[----:B------:R1:W1:Y:S01]  /*19a0*/  LDSM.16.M88.4 R116, [R189+0x10800] ;  /* 0x01080000bd74783b */ /* 0x0002620000000200 */
[----:B------:R-:W-:Y:S01]  /*19b0*/  IMAD R5, R4, UR16, R5 ;  /* 0x0000001004057c24 */ /* 0x000fe2000f8e0205 */
[----:B------:R-:W-:Y:S02]  /*19c0*/  SHF.R.S32.HI R4, RZ, 0x1f, R0 ;  /* 0x0000001fff047819 */ /* 0x000fe40000011400 */
[----:B------:R1:W1:Y:S02]  /*19d0*/  LDSM.16.M88.4 R120, [R188+0x10000] ;  /* 0x01000000bc78783b */ /* 0x0002640000000200 */
[----:B------:R-:W-:Y:S02]  /*19e0*/  LEA.HI R4, R4, R0, RZ, 0x6 ;  /* 0x0000000004047211 */ /* 0x000fe400078f30ff */
[----:B------:R1:W1:Y:S02]  /*19f0*/  LDSM.16.M88.4 R124, [R188+0x10800] ;  /* 0x01080000bc7c783b */ /* 0x0002640000000200 */
[----:B------:R-:W-:-:S02]  /*1a00*/  SHF.R.S32.HI R235, RZ, 0x6, R4 ;  /* 0x00000006ffeb7819 */ /* 0x000fc40000011404 */
[----:B------:R-:W-:Y:S01]  /*1a10*/  IADD3 R3, R3, R5, RZ ;  /* 0x0000000503037210 */ /* 0x000fe20007ffe0ff */
[----:B------:R1:W1:Y:S01]  /*1a20*/  LDSM.16.M88.4 R128, [R203+0x10000] ;  /* 0x01000000cb80783b */ /* 0x0002620000000200 */
[C---:B------:R-:W-:Y:S02]  /*1a30*/  LEA R206, P1, R2.reuse, c[0x0][0x350], 0x2 ;  /* 0x0000d40002ce7a11 */ /* 0x040fe400078210ff */
[----:B------:R-:W-:Y:S01]  /*1a40*/  IMNMX R235, RZ, R235, !PT ;  /* 0x000000ebffeb7217 */ /* 0x000fe20007800200 */
[----:B------:R1:W1:Y:S01]  /*1a50*/  LDSM.16.M88.4 R132, [R203+0x10800] ;  /* 0x01080000cb84783b */ /* 0x0002620000000200 */
[----:B------:R-:W-:Y:S02]  /*1a60*/  LEA.HI.X R207, R2, c[0x0][0x354], R3, 0x2, P1 ;  /* 0x0000d50002cf7a11 */ /* 0x000fe400008f1403 */
[----:B------:R-:W-:Y:S01]  /*1a70*/  ISETP.LT.AND P1, PT, R235, UR14, PT ;  /* 0x0000000eeb007c0c */ /* 0x000fe2000bf21270 */
[----:B------:R1:W1:Y:S01]  /*1a80*/  LDSM.16.M88.4 R136, [R190+0x12000] ;  /* 0x01200000be88783b */ /* 0x0002620000000200 */
[----:B------:R-:W-:-:S03]  /*1a90*/  IADD3 R0, R53, UR13, RZ ;  /* 0x0000000d35007c10 */ /* 0x000fc6000fffe0ff */
[----:B------:R1:W1:Y:S01]  /*1aa0*/  LDSM.16.M88.4 R140, [R190+0x12800] ;  /* 0x01280000be8c783b */ /* 0x0002620000000200 */
[----:B------:R-:W-:-:S03]  /*1ab0*/  CS2R R94, SRZ ;  /* 0x00000000005e7805 */ /* 0x000fc6000001ff00 */
        /* <DEDUP_REMOVED lines=37> */
[----:B------:R-:W-:Y:S01]  /*1d10*/  IMAD.WIDE R4, R0, R14, c[0x0][0x3c8] ;  /* 0x0000f20000047625 */ /* 0x000fe200078e020e */
[----:B------:R-:W-:Y:S05]  /*1d20*/  @!P1 BRA `(.L_x_440) ;  /* 0x0000315000009947 */ /* 0x000fea0003800000 */
[----:B--234-:R-:W-:Y:S01]  /*1d30*/  IMAD.MOV.U32 R236, RZ, RZ, c[0x0][0x308] ;  /* 0x0000c200ffec7624 */ /* 0x01cfe200078e00ff */
[----:B------:R-:W2:Y:S01]  /*1d40*/  LDL R18, [R1+0x24] ;  /* 0x0000240001127983 */ /* 0x000ea20000100800 */
[----:B------:R-:W-:-:S05]  /*1d50*/  IMAD.MOV.U32 R237, RZ, RZ, c[0x0][0x30c] ;  /* 0x0000c300ffed7624 */ /* 0x000fca00078e00ff */
[----:B------:R3:W4:Y:S04]  /*1d60*/  LDG.E.64 R2, [R236.64+0x8] ;  /* 0x00000812ec027981 */ /* 0x000728000c1e1b00 */
[----:B---3--:R-:W3:Y:S01]  /*1d70*/  LDG.E.64 R236, [R236.64] ;  /* 0x00000012ecec7981 */ /* 0x008ee2000c1e1b00 */
[----:B------:R-:W-:Y:S01]  /*1d80*/  IMAD R17, R17, c[0x0][0x1c0], R19 ;  /* 0x0000700011117a24 */ /* 0x000fe200078e0213 */
[----:B------:R-:W-:Y:S01]  /*1d90*/  SHF.R.S32.HI R0, RZ, 0x1f, R15 ;  /* 0x0000001fff007819 */ /* 0x000fe2000001140f */
[----:B------:R-:W-:Y:S01]  /*1da0*/  IMAD.MOV.U32 R201, RZ, RZ, 0x20 ;  /* 0x00000020ffc97424 */ /* 0x000fe200078e00ff */
[----:B------:R-:W1:Y:S01]  /*1db0*/  S2R R16, SR_TID.X ;  /* 0x0000000000107919 */ /* 0x000e620000002100 */
[----:B------:R-:W-:Y:S01]  /*1dc0*/  IMAD.SHL.U32 R17, R17, 0x20, RZ ;  /* 0x0000002011117824 */ /* 0x000fe200078e00ff */
[----:B------:R-:W-:Y:S01]  /*1dd0*/  IADD3 R248, R52, c[0x0][0x214], RZ ;  /* 0x0000850034f87a10 */ /* 0x000fe20007ffe0ff */
[----:B------:R-:W-:-:S02]  /*1de0*/  IMAD.MOV.U32 R192, RZ, RZ, 0x40 ;  /* 0x00000040ffc07424 */ /* 0x000fc400078e00ff */
[----:B------:R-:W-:Y:S01]  /*1df0*/  IMAD.MOV.U32 R225, RZ, RZ, R4 ;  /* 0x000000ffffe17224 */ /* 0x000fe200078e0004 */
[----:B------:R-:W-:Y:S01]  /*1e00*/  SHF.R.S32.HI R249, RZ, 0x1f, R17 ;  /* 0x0000001ffff97819 */ /* 0x000fe20000011411 */
[----:B------:R-:W-:Y:S01]  /*1e10*/  IMAD.MOV.U32 R224, RZ, RZ, R5 ;  /* 0x000000ffffe07224 */ /* 0x000fe200078e0005 */
[----:B------:R-:W-:Y:S01]  /*1e20*/  IADD3 R248, -R226, 0x40, R248 ;  /* 0x00000040e2f87810 */ /* 0x000fe20007ffe1f8 */
[----:B------:R-:W-:Y:S01]  /*1e30*/  IMAD.MOV.U32 R95, RZ, RZ, RZ ;  /* 0x000000ffff5f7224 */ /* 0x000fe200078e00ff */
[----:B----4-:R-:W-:Y:S02]  /*1e40*/  IADD3 R240, P2, P1, R17, R2, R15 ;  /* 0x0000000211f07210 */ /* 0x010fe4000795e00f */
[----:B------:R-:W4:Y:S01]  /*1e50*/  S2R R15, SR_TID.X ;  /* 0x00000000000f7919 */ /* 0x000f220000002100 */
[----:B------:R-:W-:Y:S02]  /*1e60*/  IADD3 R2, R204, 0x2000, RZ ;  /* 0x00002000cc027810 */ /* 0x000fe40007ffe0ff */
[----:B------:R-:W-:-:S02]  /*1e70*/  IADD3.X R249, R249, R3, R0, P2, P1 ;  /* 0x00000003f9f97210 */ /* 0x000fc400017e2400 */
[----:B------:R-:W-:Y:S02]  /*1e80*/  IADD3 R0, R202, 0x2000, RZ ;  /* 0x00002000ca007810 */ /* 0x000fe40007ffe0ff */
[----:B--2---:R-:W-:Y:S02]  /*1e90*/  R2P PR, R18, 0x6 ;  /* 0x0000000612007804 */ /* 0x004fe40000000000 */
[----:B------:R-:W-:Y:S02]  /*1ea0*/  SEL R0, R0, R202, !P0 ;  /* 0x000000ca00007207 */ /* 0x000fe40004000000 */
[----:B------:R-:W-:Y:S02]  /*1eb0*/  SEL R2, R2, R204, !P0 ;  /* 0x000000cc02027207 */ /* 0x000fe40004000000 */
[----:B------:R-:W-:Y:S01]  /*1ec0*/  SEL R201, R201, 0xffffffe0, !P1 ;  /* 0xffffffe0c9c97807 */ /* 0x000fe20004800000 */
[----:B------:R-:W-:Y:S01]  /*1ed0*/  IMAD.SHL.U32 R184, R0, 0x2, RZ ;  /* 0x0000000200b87824 */ /* 0x000fe200078e00ff */
[----:B------:R-:W-:Y:S01]  /*1ee0*/  SEL R192, R192, 0xffffffc0, !P2 ;  /* 0xffffffc0c0c07807 */ /* 0x000fe20005000000 */
[----:B------:R-:W-:Y:S01]  /*1ef0*/  IMAD.SHL.U32 R187, R2, 0x2, RZ ;  /* 0x0000000202bb7824 */ /* 0x000fe200078e00ff */
[----:B----4-:R-:W-:-:S04]  /*1f00*/  SHF.R.S32.HI R15, RZ, 0x1f, R15 ;  /* 0x0000001fff0f7819 */ /* 0x010fc8000001140f */
[----:B-1----:R-:W-:-:S04]  /*1f10*/  LEA.HI R15, R15, R16, RZ, 0x7 ;  /* 0x000000100f0f7211 */ /* 0x002fc800078f38ff */
[----:B------:R-:W-:-:S05]  /*1f20*/  SHF.R.S32.HI R15, RZ, 0x7, R15 ;  /* 0x00000007ff0f7819 */ /* 0x000fca000001140f */
[----:B------:R-:W-:-:S05]  /*1f30*/  IMAD R3, R250, 0x2, R15 ;  /* 0x00000002fa037824 */ /* 0x000fca00078e020f */
[----:B---3--:R-:W-:Y:S02]  /*1f40*/  LOP3.LUT R3, R237, R3, RZ, 0x3c, !PT ;  /* 0x00000003ed037212 */ /* 0x008fe400078e3cff */
[----:B------:R-:W-:Y:S01]  /*1f50*/  IMAD.MOV.U32 R0, RZ, RZ, c[0x0][0x22c] ;  /* 0x00008b00ff007624 */ /* 0x000fe200078e00ff */
[----:B------:R-:W-:Y:S01]  /*1f60*/  IADD3 R4, R236, 0x1715609d, RZ ;  /* 0x1715609dec047810 */ /* 0x000fe20007ffe0ff */
[----:B------:R-:W-:Y:S01]  /*1f70*/  IMAD.WIDE.U32 R240, R240, -0x2daee0ad, RZ ;  /* 0xd2511f53f0f07825 */ /* 0x000fe200078e00ff */
[C---:B------:R-:W-:Y:S02]  /*1f80*/  IADD3 R2, R236.reuse, 0x78dde6e4, RZ ;  /* 0x78dde6e4ec027810 */ /* 0x040fe40007ffe0ff */
[----:B------:R-:W-:Y:S01]  /*1f90*/  IADD3 R4, R236, 0x3c6ef372, RZ ;  /* 0x3c6ef372ec047810 */ /* 0x000fe20007ffe0ff */
[----:B------:R-:W-:Y:S01]  /*1fa0*/  IMAD R0, R0, c[0x0][0x1c0], RZ ;  /* 0x0000700000007a24 */ /* 0x000fe200078e02ff */
[----:B------:R-:W-:Y:S01]  /*1fb0*/  IADD3 R2, R236, -0x61c88647, RZ ;  /* 0x9e3779b9ec027810 */ /* 0x000fe20007ffe0ff */
[----:B------:R-:W-:Y:S01]  /*1fc0*/  IMAD.SHL.U32 R193, R204, 0x2, RZ ;  /* 0x00000002ccc17824 */ /* 0x000fe200078e00ff */
[----:B------:R-:W-:Y:S01]  /*1fd0*/  IADD3 R5, R236, -0x4ab325aa, RZ ;  /* 0xb54cda56ec057810 */ /* 0x000fe20007ffe0ff */
[C---:B------:R-:W-:Y:S01]  /*1fe0*/  IMAD.SHL.U32 R214, R0.reuse, 0x8, RZ ;  /* 0x0000000800d67824 */ /* 0x040fe200078e00ff */
[----:B------:R-:W-:Y:S01]  /*1ff0*/  SHF.L.U32 R251, R0, 0x4, RZ ;  /* 0x0000000400fb7819 */ /* 0x000fe200000006ff */
[----:B------:R-:W-:Y:S01]  /*2000*/  IMAD.IADD R196, R194, 0x1, R201 ;  /* 0x00000001c2c47824 */ /* 0x000fe200078e02c9 */
[----:B------:R-:W-:Y:S01]  /*2010*/  IADD3 R5, R236, -0x255992d5, RZ ;  /* 0xdaa66d2bec057810 */ /* 0x000fe20007ffe0ff */
[--C-:B------:R-:W-:Y:S01]  /*2020*/  IMAD.IADD R195, R201, 0x1, R193.reuse ;  /* 0x00000001c9c37824 */ /* 0x100fe200078e02c1 */
[C---:B------:R-:W-:Y:S01]  /*2030*/  IADD3 R4, R251.reuse, 0x20, RZ ;  /* 0x00000020fb047810 */ /* 0x040fe20007ffe0ff */
[C---:B------:R-:W-:Y:S01]  /*2040*/  IMAD.IADD R198, R192.reuse, 0x1, R193 ;  /* 0x00000001c0c67824 */ /* 0x040fe200078e02c1 */
[C---:B------:R-:W-:Y:S01]  /*2050*/  IADD3 R2, R251.reuse, 0x40, RZ ;  /* 0x00000040fb027810 */ /* 0x040fe20007ffe0ff */
[----:B------:R-:W-:Y:S01]  /*2060*/  IMAD.IADD R200, R192, 0x1, R196 ;  /* 0x00000001c0c87824 */ /* 0x000fe200078e02c4 */
[----:B------:R-:W-:Y:S01]  /*2070*/  IADD3 R5, R251, 0x60, RZ ;  /* 0x00000060fb057810 */ /* 0x000fe20007ffe0ff */
[C---:B------:R-:W-:Y:S01]  /*2080*/  IMAD.IADD R4, R214.reuse, 0x1, R4 ;  /* 0x00000001d6047824 */ /* 0x040fe200078e0204 */
[----:B------:R-:W-:Y:S01]  /*2090*/  LOP3.LUT R3, R3, R241, RZ, 0x3c, !PT ;  /* 0x000000f103037212 */ /* 0x000fe200078e3cff */
[C---:B------:R-:W-:Y:S01]  /*20a0*/  IMAD.IADD R2, R214.reuse, 0x1, R2 ;  /* 0x00000001d6027824 */ /* 0x040fe200078e0202 */
[C---:B------:R-:W-:Y:S01]  /*20b0*/  IADD3 R252, R214.reuse, R5, RZ ;  /* 0x00000005d6fc7210 */ /* 0x040fe20007ffe0ff */
[C---:B------:R-:W-:Y:S01]  /*20c0*/  IMAD.IADD R5, R214.reuse, 0x1, R4 ;  /* 0x00000001d6057824 */ /* 0x040fe200078e0204 */
[C---:B------:R-:W-:Y:S01]  /*20d0*/  IADD3 R247, R237.reuse, 0x646e171e, RZ ;  /* 0x646e171eedf77810 */ /* 0x040fe20007ffe0ff */
[C---:B------:R-:W-:Y:S01]  /*20e0*/  IMAD.IADD R4, R214.reuse, 0x1, R2 ;  /* 0x00000001d6047824 */ /* 0x040fe200078e0202 */
[C---:B------:R-:W-:Y:S01]  /*20f0*/  IADD3 R2, R214.reuse, R252, RZ ;  /* 0x000000fcd6027210 */ /* 0x040fe20007ffe0ff */
[C---:B------:R-:W-:Y:S01]  /*2100*/  IMAD.IADD R234, R214.reuse, 0x1, R5 ;  /* 0x00000001d6ea7824 */ /* 0x040fe200078e0205 */
[C---:B------:R-:W-:Y:S01]  /*2110*/  IADD3 R246, R237.reuse, -0x56f99767, RZ ;  /* 0xa9066899edf67810 */ /* 0x040fe20007ffe0ff */
[C---:B------:R-:W-:Y:S01]  /*2120*/  IMAD.IADD R232, R214.reuse, 0x1, R4 ;  /* 0x00000001d6e87824 */ /* 0x040fe200078e0204 */
[C---:B------:R-:W-:Y:S01]  /*2130*/  IADD3 R230, R214.reuse, R2, RZ ;  /* 0x00000002d6e67210 */ /* 0x040fe20007ffe0ff */
[----:B------:R-:W-:Y:S01]  /*2140*/  IMAD.IADD R233, R214, 0x1, R234 ;  /* 0x00000001d6e97824 */ /* 0x000fe200078e02ea */
[C---:B------:R-:W-:Y:S01]  /*2150*/  IADD3 R245, R237.reuse, -0x126145ec, RZ ;  /* 0xed9eba14edf57810 */ /* 0x040fe20007ffe0ff */
[----:B------:R-:W-:Y:S01]  /*2160*/  IMAD.IADD R197, R192, 0x1, R195 ;  /* 0x00000001c0c57824 */ /* 0x000fe200078e02c3 */
[C---:B------:R-:W-:Y:S01]  /*2170*/  IADD3 R231, R214.reuse, R232, RZ ;  /* 0x000000e8d6e77210 */ /* 0x040fe20007ffe0ff */
[----:B------:R-:W-:Y:S01]  /*2180*/  IMAD.IADD R227, R214, 0x1, R230 ;  /* 0x00000001d6e37824 */ /* 0x000fe200078e02e6 */
[----:B------:R-:W-:Y:S01]  /*2190*/  IADD3 R244, R237, 0x32370b8f, RZ ;  /* 0x32370b8fedf47810 */ /* 0x000fe20007ffe0ff */
[----:B------:R-:W-:Y:S01]  /*21a0*/  IMAD.WIDE.U32 R228, R3, -0x326172a9, RZ ;  /* 0xcd9e8d5703e47825 */ /* 0x000fe200078e00ff */
[----:B------:R-:W-:-:S02]  /*21b0*/  IADD3 R243, R237, 0x76cf5d0a, RZ ;  /* 0x76cf5d0aedf37810 */ /* 0x000fc40007ffe0ff */
[----:B------:R-:W-:Y:S01]  /*21c0*/  IADD3 R242, R237, -0x4498517b, RZ ;  /* 0xbb67ae85edf27810 */ /* 0x000fe20007ffe0ff */
[----:B------:R-:W-:Y:S01]  /*21d0*/  IMAD.IADD R239, R214, 0x1, R233 ;  /* 0x00000001d6ef7824 */ /* 0x000fe200078e02e9 */
[----:B------:R-:W-:Y:S01]  /*21e0*/  IADD3 R199, R194, R192, RZ ;  /* 0x000000c0c2c77210 */ /* 0x000fe20007ffe0ff */
[C---:B------:R-:W-:Y:S01]  /*21f0*/  IMAD.IADD R237, R214.reuse, 0x1, R227 ;  /* 0x00000001d6ed7824 */ /* 0x040fe200078e02e3 */
[----:B------:R-:W-:Y:S02]  /*2200*/  IADD3 R238, R214, R231, RZ ;  /* 0x000000e7d6ee7210 */ /* 0x000fe40007ffe0ff */
.L_x_443:
[----:B------:R-:W0:Y:S01]  /*2210*/  LDGDEPBAR ;  /* 0x00000000000079af */ /* 0x000e220000000000 */
[----:B------:R-:W-:Y:S01]  /*2220*/  IMAD.IADD R0, R187, 0x1, R201 ;  /* 0x00000001bb007824 */ /* 0x000fe200078e02c9 */
[----:B-----5:R-:W-:Y:S01]  /*2230*/  FSETP.NEU.FTZ.AND P0, PT, R223, -INF , PT ;  /* 0xff800000df00780b */ /* 0x020fe20003f1d000 */
[--C-:B------:R-:W-:Y:S01]  /*2240*/  IMAD.IADD R3, R187, 0x1, R192.reuse ;  /* 0x00000001bb037824 */ /* 0x100fe200078e02c0 */
[----:B------:R-:W-:Y:S01]  /*2250*/  ULDC.U8 UR5, c[0x0][0x2d8] ;  /* 0x0000b60000057ab9 */ /* 0x000fe20000000000 */
[----:B------:R-:W-:Y:S02]  /*2260*/  IMAD.IADD R2, R0, 0x1, R192 ;  /* 0x0000000100027824 */ /* 0x000fe400078e02c0 */
[----:B------:R-:W-:Y:S01]  /*2270*/  IMAD.MOV.U32 R170, RZ, RZ, 0x1 ;  /* 0x00000001ffaa7424 */ /* 0x000fe200078e00ff */
        /* <DEDUP_REMOVED lines=9> */
[----:B------:R-:W4:Y:S01]  /*2310*/  LDSM.16.M88.4 R64, [R189+0xc800] ;  /* 0x00c80000bd40783b */ /* 0x000f220000000200 */
[C---:B-1----:R-:W-:Y:S07]  /*2320*/  HMMA.16816.F32.BF16 R4, R16.reuse, R8, RZ ;  /* 0x000000081004723c */ /* 0x042fee00000418ff */
[----:B------:R-:W-:Y:S01]  /*2330*/  LDSM.16.M88.4 R100, [R188+0xe000] ;  /* 0x00e00000bc64783b */ /* 0x000fe20000000200 */
[C---:B------:R-:W-:Y:S08]  /*2340*/  HMMA.16816.F32.BF16 R8, R16.reuse, R10, RZ ;  /* 0x0000000a1008723c */ /* 0x040ff000000418ff */
[C---:B----4-:R-:W-:Y:S08]  /*2350*/  HMMA.16816.F32.BF16 R12, R16.reuse, R52, RZ ;  /* 0x00000034100c723c */ /* 0x050ff000000418ff */
[----:B------:R-:W-:Y:S01]  /*2360*/  HMMA.16816.F32.BF16 R16, R16, R54, RZ ;  /* 0x000000361010723c */ /* 0x000fe200000418ff */
[----:B------:R-:W-:Y:S07]  /*2370*/  LDSM.16.M88.4 R52, [R3] ;  /* 0x000000000334783b */ /* 0x000fee0000000200 */
[C---:B------:R-:W-:Y:S08]  /*2380*/  HMMA.16816.F32.BF16 R4, R56.reuse, R60, R4 ;  /* 0x0000003c3804723c */ /* 0x040ff00000041804 */
[C---:B------:R-:W-:Y:S01]  /*2390*/  HMMA.16816.F32.BF16 R8, R56.reuse, R62, R8 ;  /* 0x0000003e3808723c */ /* 0x040fe20000041808 */
[----:B------:R-:W1:Y:S07]  /*23a0*/  LDSM.16.M88.4 R60, [R188+0xc000] ;  /* 0x00c00000bc3c783b */ /* 0x000e6e0000000200 */
[C---:B------:R-:W-:Y:S08]  /*23b0*/  HMMA.16816.F32.BF16 R12, R56.reuse, R64, R12 ;  /* 0x00000040380c723c */ /* 0x040ff0000004180c */
[----:B------:R-:W-:Y:S01]  /*23c0*/  HMMA.16816.F32.BF16 R16, R56, R66, R16 ;  /* 0x000000423810723c */ /* 0x000fe20000041810 */
[----:B------:R-:W4:Y:S08]  /*23d0*/  LDSM.16.M88.4 R56, [R188+0xc800] ;  /* 0x00c80000bc38783b */ /* 0x000f300000000200 */
[----:B------:R-:W-:Y:S01]  /*23e0*/  LDSM.16.M88.4 R64, [R191+0xc000] ;  /* 0x00c00000bf40783b */ /* 0x000fe20000000200 */
[C---:B-1----:R-:W-:Y:S08]  /*23f0*/  HMMA.16816.F32.BF16 R4, R52.reuse, R60, R4 ;  /* 0x0000003c3404723c */ /* 0x042ff00000041804 */
[C---:B------:R-:W-:Y:S01]  /*2400*/  HMMA.16816.F32.BF16 R8, R52.reuse, R62, R8 ;  /* 0x0000003e3408723c */ /* 0x040fe20000041808 */
[----:B------:R-:W1:Y:S07]  /*2410*/  LDSM.16.M88.4 R60, [R2] ;  /* 0x00000000023c783b */ /* 0x000e6e0000000200 */
[C---:B----4-:R-:W-:Y:S08]  /*2420*/  HMMA.16816.F32.BF16 R12, R52.reuse, R56, R12 ;  /* 0x00000038340c723c */ /* 0x050ff0000004180c */
[----:B------:R-:W-:Y:S01]  /*2430*/  HMMA.16816.F32.BF16 R16, R52, R58, R16 ;  /* 0x0000003a3410723c */ /* 0x000fe20000041810 */
[----:B------:R-:W4:Y:S08]  /*2440*/  LDSM.16.M88.4 R52, [R191+0xc800] ;  /* 0x00c80000bf34783b */ /* 0x000f300000000200 */
[----:B------:R-:W-:Y:S01]  /*2450*/  LDSM.16.M88.4 R56, [R187+0x2000] ;  /* 0x00200000bb38783b */ /* 0x000fe20000000200 */
[C---:B-1----:R-:W-:Y:S08]  /*2460*/  HMMA.16816.F32.BF16 R4, R60.reuse, R64, R4 ;  /* 0x000000403c04723c */ /* 0x042ff00000041804 */
[C---:B------:R-:W-:Y:S01]  /*2470*/  HMMA.16816.F32.BF16 R8, R60.reuse, R66, R8 ;  /* 0x000000423c08723c */ /* 0x040fe20000041808 */
[----:B------:R-:W1:Y:S07]  /*2480*/  LDSM.16.M88.4 R64, [R190+0xe000] ;  /* 0x00e00000be40783b */ /* 0x000e6e0000000200 */
        /* <DEDUP_REMOVED lines=10> */
[----:B------:R-:W2:Y:S01]  /*2530*/  LDSM.16.M88.4 R56, [R3+0x2000] ;  /* 0x002000000338783b */ /* 0x000ea20000000200 */
[C---:B-1----:R-:W-:Y:S08]  /*2540*/  HMMA.16816.F32.BF16 R4, R60.reuse, R64, R4 ;  /* 0x000000403c04723c */ /* 0x042ff00000041804 */
[C---:B------:R-:W-:Y:S01]  /*2550*/  HMMA.16816.F32.BF16 R8, R60.reuse, R66, R8 ;  /* 0x000000423c08723c */ /* 0x040fe20000041808 */
[----:B------:R-:W-:Y:S07]  /*2560*/  LDSM.16.M88.4 R64, [R191+0xe000] ;  /* 0x00e00000bf40783b */ /* 0x000fee0000000200 */
[C---:B----4-:R-:W-:Y:S08]  /*2570*/  HMMA.16816.F32.BF16 R12, R60.reuse, R52, R12 ;  /* 0x000000343c0c723c */ /* 0x050ff0000004180c */
[----:B------:R-:W-:Y:S01]  /*2580*/  HMMA.16816.F32.BF16 R16, R60, R54, R16 ;  /* 0x000000363c10723c */ /* 0x000fe20000041810 */
[----:B------:R1:W-:Y:S07]  /*2590*/  LDSM.16.M88.4 R60, [R2+0x2000] ;  /* 0x00200000023c783b */ /* 0x0003ee0000000200 */
[C---:B--2---:R-:W-:Y:S01]  /*25a0*/  HMMA.16816.F32.BF16 R4, R56.reuse, R100, R4 ;  /* 0x000000643804723c */ /* 0x044fe20000041804 */
[----:B------:R-:W2:Y:S07]  /*25b0*/  LDSM.16.M88.4 R52, [R188+0xe800] ;  /* 0x00e80000bc34783b */ /* 0x000eae0000000200 */
[C---:B------:R-:W-:Y:S04]  /*25c0*/  HMMA.16816.F32.BF16 R8, R56.reuse, R102, R8 ;  /* 0x000000663808723c */ /* 0x040fe80000041808 */
[----:B-1----:R-:W-:Y:S05]  /*25d0*/  IMAD.SHL.U32 R2, R205, 0x40, RZ ;  /* 0x00000040cd027824 */ /* 0x002fea00078e00ff */
[C---:B------:R-:W-:Y:S11]  /*25e0*/  ISETP.GE.AND P6, PT, R2.reuse, R248, PT ;  /* 0x000000f80200720c */ /* 0x040ff60003fc6270 */
[----:B------:R-:W-:Y:S02]  /*25f0*/  @!UPT UIADD3 URZ, URZ, URZ, URZ ;  /* 0x0000003f3f3ff290 */ /* 0x000fe4000fffe03f */
[----:B------:R-:W-:Y:S01]  /*2600*/  @!P6 IADD3 R0, R215, -c[0x0][0x214], R170 ;  /* 0x80008500d700ea10 */ /* 0x000fe20007ffe0aa */
[----:B------:R-:W1:Y:S03]  /*2610*/  @!P6 S2R R3, SR_TID.X ;  /* 0x000000000003e919 */ /* 0x000e660000002100 */
[----:B------:R-:W-:Y:S01]  /*2620*/  @!P6 IADD3 R2, R2, R0, R226 ;  /* 0x000000000202e210 */ /* 0x000fe20007ffe0e2 */
[C---:B--2---:R-:W-:Y:S08]  /*2630*/  HMMA.16816.F32.BF16 R12, R56.reuse, R52, R12 ;  /* 0x00000034380c723c */ /* 0x044ff0000004180c */
[----:B------:R-:W-:Y:S01]  /*2640*/  HMMA.16816.F32.BF16 R16, R56, R54, R16 ;  /* 0x000000363810723c */ /* 0x000fe20000041810 */
[----:B------:R-:W2:Y:S06]  /*2650*/  LDSM.16.M88.4 R52, [R191+0xe800] ;  /* 0x00e80000bf34783b */ /* 0x000eac0000000200 */
[CC--:B------:R-:W-:Y:S01]  /*2660*/  @!P6 IMNMX R56, R2.reuse, R226.reuse, PT ;  /* 0x000000e20238e217 */ /* 0x0c0fe20003800200 */
[C---:B------:R-:W-:Y:S05]  /*2670*/  HMMA.16816.F32.BF16 R4, R60.reuse, R64, R4 ;  /* 0x000000403c04723c */ /* 0x040fea0000041804 */
[----:B------:R-:W-:Y:S01]  /*2680*/  @!P6 IADD3 R2, R2, 0x8, RZ ;  /* 0x000000080202e810 */ /* 0x000fe20007ffe0ff */
[----:B-1----:R-:W-:Y:S01]  /*2690*/  @!P6 IMAD.SHL.U32 R3, R3, 0x2, RZ ;  /* 0x000000020303e824 */ /* 0x002fe200078e00ff */
[----:B------:R-:W-:Y:S01]  /*26a0*/  IADD3 R59, R236, -0x61c88647, RZ ;  /* 0x9e3779b9ec3b7810 */ /* 0x000fe20007ffe0ff */
[----:B------:R-:W-:Y:S01]  /*26b0*/  FMUL.FTZ R57, R223, 1.4426950216293334961 ;  /* 0x3fb8aa3bdf397820 */ /* 0x000fe20000410000 */
[----:B------:R-:W-:Y:S01]  /*26c0*/  @!P6 IMNMX R2, R2, R226, PT ;  /* 0x000000e20202e217 */ /* 0x000fe20003800200 */
[C---:B------:R-:W-:Y:S03]  /*26d0*/  HMMA.16816.F32.BF16 R8, R60.reuse, R66, R8 ;  /* 0x000000423c08723c */ /* 0x040fe60000041808 */
[----:B------:R-:W-:Y:S01]  /*26e0*/  @!P6 LOP3.LUT R0, R168, 0x6, R3, 0xf8, !PT ;  /* 0x00000006a800e812 */ /* 0x000fe200078ef803 */
[----:B------:R-:W-:Y:S01]  /*26f0*/  FMUL.FTZ R3, R222, 1.4426950216293334961 ;  /* 0x3fb8aa3bde037820 */ /* 0x000fe20000410000 */
[----:B------:R-:W-:Y:S02]  /*2700*/  FSEL R57, R57, RZ, P0 ;  /* 0x000000ff39397208 */ /* 0x000fe40000000000 */
[----:B------:R-:W-:Y:S01]  /*2710*/  IADD3 R66, R236, 0x3c6ef372, RZ ;  /* 0x3c6ef372ec427810 */ /* 0x000fe20007ffe0ff */
[----:B------:R-:W-:Y:S05]  /*2720*/  @!P6 IMAD R0, R250, 0x40, R0 ;  /* 0x00000040fa00e824 */ /* 0x000fea00078e0200 */
[CC--:B------:R-:W-:Y:S02]  /*2730*/  @!P6 ISETP.GE.AND P1, PT, R0.reuse, R56.reuse, PT ;  /* 0x000000380000e20c */ /* 0x0c0fe40003f26270 */
[----:B------:R-:W-:Y:S02]  /*2740*/  @!P6 IADD3 R58, R0, 0x1, RZ ;  /* 0x00000001003ae810 */ /* 0x000fe40007ffe0ff */
[----:B------:R-:W-:Y:S02]  /*2750*/  @!P6 FSEL R4, R4, -INF , !P1 ;  /* 0xff8000000404e808 */ /* 0x000fe40004800000 */
[----:B------:R-:W-:Y:S02]  /*2760*/  @!P6 ISETP.GE.AND P0, PT, R58, R56, PT ;  /* 0x000000383a00e20c */ /* 0x000fe40003f06270 */
[-C--:B------:R-:W-:Y:S01]  /*2770*/  @!P6 ISETP.GE.AND P1, PT, R0, R2.reuse, PT ;  /* 0x000000020000e20c */ /* 0x080fe20003f26270 */
[--C-:B------:R-:W-:Y:S01]  /*2780*/  FFMA.FTZ R4, R4, c[0x0][0x23c], -R57.reuse ;  /* 0x00008f0004047a23 */ /* 0x100fe20000010839 */
[----:B------:R-:W-:Y:S01]  /*2790*/  @!P6 FSEL R5, R5, -INF , !P0 ;  /* 0xff8000000505e808 */ /* 0x000fe20004000000 */
[C---:B--2---:R-:W-:Y:S02]  /*27a0*/  HMMA.16816.F32.BF16 R12, R60.reuse, R52, R12 ;  /* 0x000000343c0c723c */ /* 0x044fe4000004180c */
[----:B------:R3:W1:Y:S01]  /*27b0*/  MUFU.EX2 R168, R4 ;  /* 0x0000000400a87308 */ /* 0x0006620000000800 */
[----:B------:R-:W-:Y:S01]  /*27c0*/  FSETP.NEU.FTZ.AND P0, PT, R222, -INF , PT ;  /* 0xff800000de00780b */ /* 0x000fe20003f1d000 */
[----:B------:R-:W-:Y:S01]  /*27d0*/  FFMA.FTZ R5, R5, c[0x0][0x23c], -R57 ;  /* 0x00008f0005057a23 */ /* 0x000fe20000010839 */
[----:B------:R-:W-:Y:S02]  /*27e0*/  @!P6 FSEL R6, R6, -INF , !P1 ;  /* 0xff8000000606e808 */ /* 0x000fe40004800000 */
[----:B------:R-:W-:Y:S01]  /*27f0*/  FSEL R3, R3, RZ, P0 ;  /* 0x000000ff03037208 */ /* 0x000fe20000000000 */
[----:B------:R-:W-:Y:S03]  /*2800*/  HMMA.16816.F32.BF16 R16, R60, R54, R16 ;  /* 0x000000363c10723c */ /* 0x000fe60000041810 */
[----:B------:R-:W-:Y:S01]  /*2810*/  @!P6 ISETP.GE.AND P0, PT, R58, R2, PT ;  /* 0x000000023a00e20c */ /* 0x000fe20003f06270 */
[----:B------:R2:W4:Y:S01]  /*2820*/  MUFU.EX2 R103, R5 ;  /* 0x0000000500677308 */ /* 0x0005220000000800 */
[--C-:B------:R-:W-:Y:S01]  /*2830*/  FFMA.FTZ R102, R6, c[0x0][0x23c], -R3.reuse ;  /* 0x00008f0006667a23 */ /* 0x100fe20000010803 */
[----:B------:R-:W-:Y:S01]  /*2840*/  @!P6 IADD3 R6, R0, 0x8, RZ ;  /* 0x000000080006e810 */ /* 0x000fe20007ffe0ff */
[----:B------:R-:W-:Y:S01]  /*2850*/  IMAD.MOV.U32 R63, RZ, RZ, c[0x0][0x1c0] ;  /* 0x00007000ff3f7624 */ /* 0x000fe200078e00ff */
[----:B------:R-:W-:Y:S02]  /*2860*/  @!P6 FSEL R7, R7, -INF , !P0 ;  /* 0xff8000000707e808 */ /* 0x000fe40004000000 */
[C---:B------:R-:W-:Y:S02]  /*2870*/  @!P6 ISETP.GE.AND P1, PT, R6.reuse, R56, PT ;  /* 0x000000380600e20c */ /* 0x040fe40003f26270 */
[----:B------:R-:W-:Y:S01]  /*2880*/  @!P6 ISETP.GE.AND P0, PT, R6, R2, PT ;  /* 0x000000020600e20c */ /* 0x000fe20003f06270 */
[----:B------:R-:W-:Y:S01]  /*2890*/  FFMA.FTZ R7, R7, c[0x0][0x23c], -R3 ;  /* 0x00008f0007077a23 */ /* 0x000fe20000010803 */
[----:B------:R-:W-:Y:S01]  /*28a0*/  @!P6 FSEL R8, R8, -INF , !P1 ;  /* 0xff8000000808e808 */ /* 0x000fe20004800000 */
[----:B------:R-:W-:Y:S01]  /*28b0*/  MUFU.EX2 R102, R102 ;  /* 0x0000006600667308 */ /* 0x000fe20000000800 */
[----:B------:R-:W-:Y:S01]  /*28c0*/  @!P6 FSEL R10, R10, -INF , !P0 ;  /* 0xff8000000a0ae808 */ /* 0x000fe20004000000 */
[----:B------:R-:W-:Y:S02]  /*28d0*/  IMAD R63, R63, c[0x0][0x22c], RZ ;  /* 0x00008b003f3f7a24 */ /* 0x000fe400078e02ff */
[----:B---3--:R-:W-:Y:S01]  /*28e0*/  IMAD R4, R205, 0x4, R169 ;  /* 0x00000004cd047824 */ /* 0x008fe200078e02a9 */
[----:B------:R-:W-:Y:S01]  /*28f0*/  IADD3 R169, R236, 0x78dde6e4, RZ ;  /* 0x78dde6e4eca97810 */ /* 0x000fe20007ffe0ff */
[----:B------:R-:W-:Y:S01]  /*2900*/  FFMA.FTZ R100, R8, c[0x0][0x23c], -R57 ;  /* 0x00008f0008647a23 */ /* 0x000fe20000010839 */
[----:B------:R-:W-:Y:S01]  /*2910*/  @!P6 IADD3 R8, R0, 0x10, RZ ;  /* 0x000000100008e810 */ /* 0x000fe20007ffe0ff */
[----:B------:R-:W-:Y:S02]  /*2920*/  FFMA.FTZ R10, R10, c[0x0][0x23c], -R3 ;  /* 0x00008f000a0a7a23 */ /* 0x000fe40000010803 */
[----:B------:R3:W1:Y:S01]  /*2930*/  MUFU.EX2 R101, R7 ;  /* 0x0000000700657308 */ /* 0x0006620000000800 */
[C---:B------:R-:W-:Y:S01]  /*2940*/  @!P6 ISETP.GE.AND P4, PT, R8.reuse, R56, PT ;  /* 0x000000380800e20c */ /* 0x040fe20003f86270 */
[----:B------:R-:W-:Y:S01]  /*2950*/  IMAD.U32 R63, R63, -0x40, RZ ;  /* 0xffffffc03f3f7824 */ /* 0x000fe200078e00ff */
[----:B------:R-:W-:Y:S01]  /*2960*/  @!P6 ISETP.GE.AND P3, PT, R8, R2, PT ;  /* 0x000000020800e20c */ /* 0x000fe20003f66270 */
[----:B--2---:R-:W-:Y:S01]  /*2970*/  IMAD.WIDE.U32 R4, R4, -0x326172a9, RZ ;  /* 0xcd9e8d5704047825 */ /* 0x004fe200078e00ff */
[----:B------:R-:W-:Y:S02]  /*2980*/  @!P6 FSEL R12, R12, -INF , !P4 ;  /* 0xff8000000c0ce808 */ /* 0x000fe40006000000 */
[----:B------:R-:W-:Y:S02]  /*2990*/  @!P6 FSEL R14, R14, -INF , !P3 ;  /* 0xff8000000e0ee808 */ /* 0x000fe40005800000 */
[----:B------:R-:W-:Y:S01]  /*29a0*/  LOP3.LUT R5, R5, R249, R236, 0x96, !PT ;  /* 0x000000f905057212 */ /* 0x000fe200078e96ec */
[----:B------:R-:W-:Y:S01]  /*29b0*/  FFMA.FTZ R12, R12, c[0x0][0x23c], -R57 ;  /* 0x00008f000c0c7a23 */ /* 0x000fe20000010839 */
[----:B------:R-:W-:Y:S01]  /*29c0*/  LOP3.LUT R58, R229, R4, R59, 0x96, !PT ;  /* 0x00000004e53a7212 */ /* 0x000fe200078e963b */
[----:B------:R-:W2:Y:S01]  /*29d0*/  MUFU.EX2 R100, R100 ;  /* 0x0000006400647308 */ /* 0x000ea20000000800 */
[----:B------:R-:W-:Y:S01]  /*29e0*/  IADD3 R59, R236, -0x255992d5, RZ ;  /* 0xdaa66d2bec3b7810 */ /* 0x000fe20007ffe0ff */
[----:B------:R-:W-:Y:S04]  /*29f0*/  IMAD.WIDE.U32 R4, R5, -0x2daee0ad, RZ ;  /* 0xd2511f5305047825 */ /* 0x000fe800078e00ff */
[----:B------:R-:W-:Y:S01]  /*2a00*/  IMAD.WIDE.U32 R64, R58, -0x2daee0ad, RZ ;  /* 0xd2511f533a407825 */ /* 0x000fe200078e00ff */
[----:B------:R-:W-:Y:S02]  /*2a10*/  LOP3.LUT R58, R5, R240, R242, 0x96, !PT ;  /* 0x000000f0053a7212 */ /* 0x000fe400078e96f2 */
[----:B------:R-:W-:Y:S01]  /*2a20*/  @!P6 IADD3 R5, R0, 0x9, RZ ;  /* 0x000000090005e810 */ /* 0x000fe20007ffe0ff */
[----:B------:R-:W-:Y:S01]  /*2a30*/  FFMA.FTZ R14, R14, c[0x0][0x23c], -R3 ;  /* 0x00008f000e0e7a23 */ /* 0x000fe20000010803 */
[----:B------:R-:W-:Y:S02]  /*2a40*/  LOP3.LUT R6, R65, R4, R243, 0x96, !PT ;  /* 0x0000000441067212 */ /* 0x000fe400078e96f3 */
[C---:B------:R-:W-:Y:S01]  /*2a50*/  @!P6 ISETP.GE.AND P2, PT, R5.reuse, R56, PT ;  /* 0x000000380500e20c */ /* 0x040fe20003f46270 */
[----:B------:R-:W-:Y:S01]  /*2a60*/  MUFU.EX2 R61, R14 ;  /* 0x0000000e003d7308 */ /* 0x000fe20000000800 */
[----:B------:R-:W-:Y:S01]  /*2a70*/  @!P6 ISETP.GE.AND P1, PT, R5, R2, PT ;  /* 0x000000020500e20c */ /* 0x000fe20003f26270 */
[----:B------:R-:W-:Y:S01]  /*2a80*/  IMAD.WIDE.U32 R4, R58, -0x326172a9, RZ ;  /* 0xcd9e8d573a047825 */ /* 0x000fe200078e00ff */
[----:B------:R-:W-:Y:S02]  /*2a90*/  @!P6 FSEL R9, R9, -INF , !P2 ;  /* 0xff8000000909e808 */ /* 0x000fe40005000000 */
[----:B------:R-:W-:Y:S01]  /*2aa0*/  @!P6 FSEL R11, R11, -INF , !P1 ;  /* 0xff8000000b0be808 */ /* 0x000fe20004800000 */
[----:B---3--:R-:W-:Y:S01]  /*2ab0*/  IMAD.WIDE.U32 R6, R6, -0x326172a9, RZ ;  /* 0xcd9e8d5706067825 */ /* 0x008fe200078e00ff */
[----:B------:R-:W-:Y:S03]  /*2ac0*/  LOP3.LUT R5, R5, R228, R66, 0x96, !PT ;  /* 0x000000e405057212 */ /* 0x000fe600078e9642 */
[----:B------:R-:W-:Y:S01]  /*2ad0*/  FFMA.FTZ R11, R11, c[0x0][0x23c], -R3 ;  /* 0x00008f000b0b7a23 */ /* 0x000fe20000010803 */
[----:B------:R-:W-:Y:S01]  /*2ae0*/  LOP3.LUT R7, R7, R4, R59, 0x96, !PT ;  /* 0x0000000407077212 */ /* 0x000fe200078e963b */
[----:B------:R-:W-:Y:S01]  /*2af0*/  IMAD.WIDE.U32 R4, R5, -0x2daee0ad, RZ ;  /* 0xd2511f5305047825 */ /* 0x000fe200078e00ff */
[----:B------:R3:W-:Y:S01]  /*2b00*/  MUFU.EX2 R66, R10 ;  /* 0x0000000a00427308 */ /* 0x0007e20000000800 */
[----:B------:R-:W-:Y:S02]  /*2b10*/  IADD3 R59, R236, 0x1715609d, RZ ;  /* 0x1715609dec3b7810 */ /* 0x000fe40007ffe0ff */
[----:B------:R-:W-:Y:S02]  /*2b20*/  FFMA.FTZ R67, R9, c[0x0][0x23c], -R57 ;  /* 0x00008f0009437a23 */ /* 0x000fe40000010839 */
[----:B------:R-:W-:Y:S01]  /*2b30*/  IMAD.WIDE.U32 R8, R7, -0x2daee0ad, RZ ;  /* 0xd2511f5307087825 */ /* 0x000fe200078e00ff */
[----:B------:R-:W-:Y:S02]  /*2b40*/  LOP3.LUT R7, R5, R64, R244, 0x96, !PT ;  /* 0x0000004005077212 */ /* 0x000fe400078e96f4 */
[----:B------:R-:W-:Y:S02]  /*2b50*/  @!P6 IADD3 R5, R0, 0x11, RZ ;  /* 0x000000110005e810 */ /* 0x000fe40007ffe0ff */
[----:B------:R-:W-:Y:S01]  /*2b60*/  MUFU.EX2 R65, R11 ;  /* 0x0000000b00417308 */ /* 0x000fe20000000800 */
[----:B------:R-:W-:Y:S02]  /*2b70*/  LOP3.LUT R52, R9, R4, R245, 0x96, !PT ;  /* 0x0000000409347212 */ /* 0x000fe400078e96f5 */
[C---:B------:R-:W-:Y:S02]  /*2b80*/  @!P6 ISETP.GE.AND P0, PT, R5.reuse, R2, PT ;  /* 0x000000020500e20c */ /* 0x040fe40003f06270 */
[----:B------:R-:W-:Y:S01]  /*2b90*/  @!P6 ISETP.GE.AND P2, PT, R5, R56, PT ;  /* 0x000000380500e20c */ /* 0x000fe20003f46270 */
[----:B------:R-:W-:Y:S01]  /*2ba0*/  IMAD.WIDE.U32 R4, R7, -0x326172a9, RZ ;  /* 0xcd9e8d5707047825 */ /* 0x000fe200078e00ff */
[----:B------:R-:W-:Y:S02]  /*2bb0*/  @!P6 FSEL R15, R15, -INF , !P0 ;  /* 0xff8000000f0fe808 */ /* 0x000fe40004000000 */
[----:B------:R-:W-:Y:S01]  /*2bc0*/  @!P6 FSEL R13, R13, -INF , !P2 ;  /* 0xff8000000d0de808 */ /* 0x000fe20005000000 */
[----:B------:R1:W-:Y:S01]  /*2bd0*/  MUFU.EX2 R64, R12 ;  /* 0x0000000c00407308 */ /* 0x0003e20000000800 */
[----:B------:R-:W-:Y:S01]  /*2be0*/  IMAD.WIDE.U32 R52, R52, -0x326172a9, RZ ;  /* 0xcd9e8d5734347825 */ /* 0x000fe200078e00ff */
[----:B------:R-:W-:Y:S02]  /*2bf0*/  LOP3.LUT R6, R5, R6, R169, 0x96, !PT ;  /* 0x0000000605067212 */ /* 0x000fe400078e96a9 */
[----:B---3--:R-:W-:Y:S01]  /*2c00*/  IADD3 R10, R236, -0x4ab325aa, RZ ;  /* 0xb54cda56ec0a7810 */ /* 0x008fe20007ffe0ff */
[----:B------:R-:W-:Y:S01]  /*2c10*/  FFMA.FTZ R15, R15, c[0x0][0x23c], -R3 ;  /* 0x00008f000f0f7a23 */ /* 0x000fe20000010803 */
[----:B------:R-:W-:Y:S01]  /*2c20*/  LOP3.LUT R5, R53, R4, R59, 0x96, !PT ;  /* 0x0000000435057212 */ /* 0x000fe200078e963b */
[----:B------:R-:W-:Y:S01]  /*2c30*/  IMAD.WIDE.U32 R6, R6, -0x2daee0ad, RZ ;  /* 0xd2511f5306067825 */ /* 0x000fe200078e00ff */
[C---:B------:R-:W-:Y:S02]  /*2c40*/  @!P6 IADD3 R4, R0.reuse, 0x18, RZ ;  /* 0x000000180004e810 */ /* 0x040fe40007ffe0ff */
[----:B------:R-:W-:Y:S01]  /*2c50*/  @!P6 IADD3 R0, R0, 0x19, RZ ;  /* 0x000000190000e810 */ /* 0x000fe20007ffe0ff */
[----:B------:R-:W-:Y:S01]  /*2c60*/  MUFU.EX2 R67, R67 ;  /* 0x0000004300437308 */ /* 0x000fe20000000800 */
[C---:B------:R-:W-:Y:S01]  /*2c70*/  @!P6 ISETP.GE.AND P1, PT, R4.reuse, R56, PT ;  /* 0x000000380400e20c */ /* 0x040fe20003f26270 */
[----:B------:R-:W-:Y:S01]  /*2c80*/  FFMA.FTZ R13, R13, c[0x0][0x23c], -R57 ;  /* 0x00008f000d0d7a23 */ /* 0x000fe20000010839 */
[----:B------:R-:W-:Y:S01]  /*2c90*/  @!P6 ISETP.GE.AND P5, PT, R4, R2, PT ;  /* 0x000000020400e20c */ /* 0x000fe20003fa6270 */
[----:B------:R-:W-:Y:S01]  /*2ca0*/  IMAD.WIDE.U32 R4, R5, -0x2daee0ad, RZ ;  /* 0xd2511f5305047825 */ /* 0x000fe200078e00ff */
[----:B------:R-:W-:Y:S02]  /*2cb0*/  LOP3.LUT R8, R7, R8, R246, 0x96, !PT ;  /* 0x0000000807087212 */ /* 0x000fe400078e96f6 */
[C---:B------:R-:W-:Y:S02]  /*2cc0*/  @!P6 ISETP.GE.AND P4, PT, R0.reuse, R56, PT ;  /* 0x000000380000e20c */ /* 0x040fe40003f86270 */
[----:B------:R-:W-:Y:S01]  /*2cd0*/  @!P6 ISETP.GE.AND P2, PT, R0, R2, PT ;  /* 0x000000020000e20c */ /* 0x000fe20003f46270 */
[----:B------:R-:W-:Y:S01]  /*2ce0*/  MUFU.EX2 R62, R13 ;  /* 0x0000000d003e7308 */ /* 0x000fe20000000800 */
[--C-:B------:R-:W-:Y:S02]  /*2cf0*/  SHF.R.U32.HI R0, RZ, 0x18, R4.reuse ;  /* 0x00000018ff007819 */ /* 0x100fe40000011604 */
[----:B------:R-:W-:Y:S02]  /*2d00*/  LOP3.LUT R2, R5, R6, R247, 0x96, !PT ;  /* 0x0000000605027212 */ /* 0x000fe400078e96f7 */
[C---:B------:R-:W-:Y:S02]  /*2d10*/  LOP3.LUT R6, R4.reuse, 0xff, RZ, 0xc0, !PT ;  /* 0x000000ff04067812 */ /* 0x040fe400078ec0ff */
[----:B-1----:R-:W-:Y:S02]  /*2d20*/  LOP3.LUT R12, R4, 0xffff, RZ, 0xc0, !PT ;  /* 0x0000ffff040c7812 */ /* 0x002fe400078ec0ff */
[----:B------:R-:W-:Y:S01]  /*2d30*/  SHF.R.U32.HI R11, RZ, 0x10, R4 ;  /* 0x00000010ff0b7819 */ /* 0x000fe20000011604 */
[----:B------:R-:W-:Y:S01]  /*2d40*/  IMAD.WIDE.U32 R4, R8, -0x326172a9, RZ ;  /* 0xcd9e8d5708047825 */ /* 0x000fe200078e00ff */
[----:B------:R-:W-:Y:S01]  /*2d50*/  ISETP.LE.U32.AND P0, PT, R0, UR5, PT ;  /* 0x0000000500007c0c */ /* 0x000fe2000bf03070 */
[----:B------:R-:W-:Y:S01]  /*2d60*/  MUFU.EX2 R60, R15 ;  /* 0x0000000f003c7308 */ /* 0x000fe20000000800 */
[----:B------:R-:W-:Y:S02]  /*2d70*/  ISETP.LE.U32.AND P3, PT, R6, UR5, PT ;  /* 0x0000000506007c0c */ /* 0x000fe4000bf63070 */
[----:B------:R-:W-:Y:S02]  /*2d80*/  LOP3.LUT R0, R5, R52, R10, 0x96, !PT ;  /* 0x0000003405007212 */ /* 0x000fe400078e960a */
[----:B------:R-:W-:Y:S02]  /*2d90*/  LOP3.LUT R7, R4, 0xffff, RZ, 0xc0, !PT ;  /* 0x0000ffff04077812 */ /* 0x000fe400078ec0ff */
[----:B------:R-:W-:Y:S02]  /*2da0*/  LOP3.LUT R6, R0, 0xff, RZ, 0xc0, !PT ;  /* 0x000000ff00067812 */ /* 0x000fe400078ec0ff */
[----:B------:R-:W-:Y:S02]  /*2db0*/  LOP3.LUT R8, R4, 0xff, RZ, 0xc0, !PT ;  /* 0x000000ff04087812 */ /* 0x000fe400078ec0ff */
[--C-:B------:R-:W-:Y:S02]  /*2dc0*/  SHF.R.U32.HI R9, RZ, 0x10, R4.reuse ;  /* 0x00000010ff097819 */ /* 0x100fe40000011604 */
[----:B------:R-:W-:Y:S02]  /*2dd0*/  SHF.R.U32.HI R10, RZ, 0x18, R4 ;  /* 0x00000018ff0a7819 */ /* 0x000fe40000011604 */
[----:B------:R-:W-:Y:S02]  /*2de0*/  LOP3.LUT R4, R0, 0xffff, RZ, 0xc0, !PT ;  /* 0x0000ffff00047812 */ /* 0x000fe400078ec0ff */
[----:B------:R-:W-:Y:S02]  /*2df0*/  @!P6 FSEL R16, R16, -INF , !P1 ;  /* 0xff8000001010e808 */ /* 0x000fe40004800000 */
[----:B------:R-:W-:Y:S02]  /*2e00*/  ISETP.LE.U32.AND P1, PT, R6, UR5, PT ;  /* 0x0000000506007c0c */ /* 0x000fe4000bf23070 */
[----:B------:R-:W-:Y:S01]  /*2e10*/  SHF.R.U32.HI R4, RZ, 0x8, R4 ;  /* 0x00000008ff047819 */ /* 0x000fe20000011604 */
[----:B------:R-:W-:Y:S01]  /*2e20*/  FFMA.FTZ R16, R16, c[0x0][0x23c], -R57 ;  /* 0x00008f0010107a23 */ /* 0x000fe20000010839 */
[----:B------:R-:W-:Y:S02]  /*2e30*/  @!P6 FSEL R19, R19, -INF , !P2 ;  /* 0xff8000001313e808 */ /* 0x000fe40005000000 */
[----:B------:R-:W-:Y:S01]  /*2e40*/  @!P6 FSEL R18, R18, -INF , !P5 ;  /* 0xff8000001212e808 */ /* 0x000fe20006800000 */
[----:B------:R-:W1:Y:S01]  /*2e50*/  MUFU.EX2 R59, R16 ;  /* 0x00000010003b7308 */ /* 0x000e620000000800 */
[----:B------:R-:W-:Y:S02]  /*2e60*/  LOP3.LUT R4, R4, 0xffff, RZ, 0xc0, !PT ;  /* 0x0000ffff04047812 */ /* 0x000fe400078ec0ff */
[--C-:B------:R-:W-:Y:S01]  /*2e70*/  SHF.R.U32.HI R5, RZ, 0x10, R0.reuse ;  /* 0x00000010ff057819 */ /* 0x100fe20000011600 */
[--C-:B------:R-:W-:Y:S01]  /*2e80*/  FFMA.FTZ R18, R18, c[0x0][0x23c], -R3.reuse ;  /* 0x00008f0012127a23 */ /* 0x100fe20000010803 */
[----:B------:R-:W-:Y:S01]  /*2e90*/  ISETP.LE.U32.AND P5, PT, R4, UR5, PT ;  /* 0x0000000504007c0c */ /* 0x000fe2000bfa3070 */
[----:B------:R-:W-:Y:S01]  /*2ea0*/  FFMA.FTZ R3, R19, c[0x0][0x23c], -R3 ;  /* 0x00008f0013037a23 */ /* 0x000fe20000010803 */
[----:B------:R-:W-:Y:S01]  /*2eb0*/  SHF.R.U32.HI R0, RZ, 0x18, R0 ;  /* 0x00000018ff007819 */ /* 0x000fe20000011600 */
[----:B------:R-:W-:Y:S01]  /*2ec0*/  @!P1 FADD.FTZ R168, -R168, -RZ ;  /* 0x800000ffa8a89221 */ /* 0x000fe20000010100 */
[----:B------:R-:W-:Y:S01]  /*2ed0*/  @!P6 FSEL R17, R17, -INF , !P4 ;  /* 0xff8000001111e808 */ /* 0x000fe20006000000 */
[----:B------:R-:W3:Y:S01]  /*2ee0*/  MUFU.EX2 R56, R3 ;  /* 0x0000000300387308 */ /* 0x000ee20000000800 */
[----:B------:R-:W-:Y:S02]  /*2ef0*/  ISETP.LE.U32.AND P6, PT, R0, UR5, PT ;  /* 0x0000000500007c0c */ /* 0x000fe4000bfc3070 */
[----:B------:R-:W-:Y:S01]  /*2f00*/  ISETP.LE.U32.AND P1, PT, R8, UR5, PT ;  /* 0x0000000508007c0c */ /* 0x000fe2000bf23070 */
[----:B------:R-:W-:Y:S01]  /*2f10*/  FFMA.FTZ R57, R17, c[0x0][0x23c], -R57 ;  /* 0x00008f0011397a23 */ /* 0x000fe20000010839 */
[----:B------:R-:W-:Y:S02]  /*2f20*/  SHF.R.U32.HI R0, RZ, 0x8, R7 ;  /* 0x00000008ff007819 */ /* 0x000fe40000011607 */
[----:B------:R-:W-:Y:S01]  /*2f30*/  LOP3.LUT R5, R5, 0xff, RZ, 0xc0, !PT ;  /* 0x000000ff05057812 */ /* 0x000fe200078ec0ff */
[----:B----4-:R-:W-:Y:S01]  /*2f40*/  @!P5 FADD.FTZ R103, -R103, -RZ ;  /* 0x800000ff6767d221 */ /* 0x010fe20000010100 */
[----:B------:R-:W-:Y:S01]  /*2f50*/  LOP3.LUT R0, R0, 0xffff, RZ, 0xc0, !PT ;  /* 0x0000ffff00007812 */ /* 0x000fe200078ec0ff */
[----:B------:R-:W-:Y:S01]  /*2f60*/  MUFU.EX2 R58, R57 ;  /* 0x00000039003a7308 */ /* 0x000fe20000000800 */
[----:B------:R-:W-:Y:S02]  /*2f70*/  ISETP.LE.U32.AND P4, PT, R5, UR5, PT ;  /* 0x0000000505007c0c */ /* 0x000fe4000bf83070 */
[----:B------:R-:W-:Y:S01]  /*2f80*/  ISETP.LE.U32.AND P5, PT, R0, UR5, PT ;  /* 0x0000000500007c0c */ /* 0x000fe2000bfa3070 */
[----:B------:R-:W-:Y:S01]  /*2f90*/  @!P6 FADD.FTZ R101, -R101, -RZ ;  /* 0x800000ff6565e221 */ /* 0x000fe20000010100 */
[----:B------:R-:W-:Y:S01]  /*2fa0*/  LOP3.LUT R0, R9, 0xff, RZ, 0xc0, !PT ;  /* 0x000000ff09007812 */ /* 0x000fe200078ec0ff */
[----:B--2---:R-:W-:Y:S01]  /*2fb0*/  @!P1 FADD.FTZ R100, -R100, -RZ ;  /* 0x800000ff64649221 */ /* 0x004fe20000010100 */
[----:B------:R-:W-:Y:S01]  /*2fc0*/  LOP3.LUT R4, R2, 0xff, RZ, 0xc0, !PT ;  /* 0x000000ff02047812 */ /* 0x000fe200078ec0ff */
[----:B-1----:R-:W-:Y:S01]  /*2fd0*/  @!P3 FADD.FTZ R59, -R59, -RZ ;  /* 0x800000ff3b3bb221 */ /* 0x002fe20000010100 */
[----:B------:R-:W-:Y:S01]  /*2fe0*/  ISETP.LE.U32.AND P6, PT, R0, UR5, PT ;  /* 0x0000000500007c0c */ /* 0x000fe2000bfc3070 */
[----:B------:R-:W1:Y:S01]  /*2ff0*/  MUFU.EX2 R57, R18 ;  /* 0x0000001200397308 */ /* 0x000e620000000800 */
[----:B------:R-:W-:Y:S02]  /*3000*/  ISETP.LE.U32.AND P1, PT, R10, UR5, PT ;  /* 0x000000050a007c0c */ /* 0x000fe4000bf23070 */
[----:B------:R-:W-:Y:S01]  /*3010*/  ISETP.LE.U32.AND P2, PT, R4, UR5, PT ;  /* 0x0000000504007c0c */ /* 0x000fe2000bf43070 */
[----:B------:R-:W-:Y:S01]  /*3020*/  @!P4 FADD.FTZ R102, -R102, -RZ ;  /* 0x800000ff6666c221 */ /* 0x000fe20000010100 */
[--C-:B------:R-:W-:Y:S01]  /*3030*/  SHF.R.U32.HI R4, RZ, 0x18, R2.reuse ;  /* 0x00000018ff047819 */ /* 0x100fe20000011602 */
[----:B------:R-:W-:Y:S01]  /*3040*/  @!P5 FADD.FTZ R67, -R67, -RZ ;  /* 0x800000ff4343d221 */ /* 0x000fe20000010100 */
[----:B------:R-:W-:Y:S01]  /*3050*/  SHF.R.U32.HI R0, RZ, 0x10, R2 ;  /* 0x00000010ff007819 */ /* 0x000fe20000011602 */
[----:B---3--:R-:W-:Y:S01]  /*3060*/  @!P0 FADD.FTZ R56, -R56, -RZ ;  /* 0x800000ff38388221 */ /* 0x008fe20000010100 */
[----:B------:R-:W-:Y:S02]  /*3070*/  LOP3.LUT R2, R2, 0xffff, RZ, 0xc0, !PT ;  /* 0x0000ffff02027812 */ /* 0x000fe400078ec0ff */
[----:B------:R-:W-:Y:S01]  /*3080*/  LOP3.LUT R0, R0, 0xff, RZ, 0xc0, !PT ;  /* 0x000000ff00007812 */ /* 0x000fe200078ec0ff */
[----:B------:R-:W-:Y:S01]  /*3090*/  @!P6 FADD.FTZ R66, -R66, -RZ ;  /* 0x800000ff4242e221 */ /* 0x000fe20000010100 */
[----:B------:R-:W-:Y:S01]  /*30a0*/  SHF.R.U32.HI R2, RZ, 0x8, R2 ;  /* 0x00000008ff027819 */ /* 0x000fe20000011602 */
[----:B------:R-:W-:Y:S01]  /*30b0*/  @!P1 FADD.FTZ R65, -R65, -RZ ;  /* 0x800000ff41419221 */ /* 0x000fe20000010100 */
[----:B------:R-:W-:Y:S01]  /*30c0*/  LOP3.LUT R3, R11, 0xff, RZ, 0xc0, !PT ;  /* 0x000000ff0b037812 */ /* 0x000fe200078ec0ff */
[----:B------:R-:W-:Y:S01]  /*30d0*/  @!P2 FADD.FTZ R64, -R64, -RZ ;  /* 0x800000ff4040a221 */ /* 0x000fe20000010100 */
[----:B------:R-:W-:Y:S02]  /*30e0*/  LOP3.LUT R2, R2, 0xffff, RZ, 0xc0, !PT ;  /* 0x0000ffff02027812 */ /* 0x000fe400078ec0ff */
[----:B------:R-:W-:Y:S02]  /*30f0*/  ISETP.LE.U32.AND P5, PT, R0, UR5, PT ;  /* 0x0000000500007c0c */ /* 0x000fe4000bfa3070 */
[----:B------:R-:W-:Y:S02]  /*3100*/  SHF.R.U32.HI R0, RZ, 0x8, R12 ;  /* 0x00000008ff007819 */ /* 0x000fe4000001160c */
[----:B------:R-:W-:Y:S02]  /*3110*/  ISETP.LE.U32.AND P1, PT, R3, UR5, PT ;  /* 0x0000000503007c0c */ /* 0x000fe4000bf23070 */
[----:B------:R-:W-:Y:S02]  /*3120*/  F2FP.RELU.BF16.PACK_AB R3, R103, R168 ;  /* 0x000000a86703723e */ /* 0x000fe400000018ff */
[----:B------:R-:W-:Y:S02]  /*3130*/  LOP3.LUT R0, R0, 0xffff, RZ, 0xc0, !PT ;  /* 0x0000ffff00007812 */ /* 0x000fe400078ec0ff */
[----:B------:R-:W-:Y:S01]  /*3140*/  ISETP.LE.U32.AND P6, PT, R2, UR5, PT ;  /* 0x0000000502007c0c */ /* 0x000fe2000bfc3070 */
[----:B------:R2:W-:Y:S01]  /*3150*/  STS [R218+0x12000], R3 ;  /* 0x01200003da007388 */ /* 0x0005e20000000800 */
[----:B------:R-:W-:Y:S01]  /*3160*/  F2FP.RELU.BF16.PACK_AB R2, R101, R102 ;  /* 0x000000666502723e */ /* 0x000fe200000018ff */
[----:B------:R-:W-:Y:S01]  /*3170*/  @!P5 FADD.FTZ R61, -R61, -RZ ;  /* 0x800000ff3d3dd221 */ /* 0x000fe20000010100 */
[----:B------:R-:W-:Y:S02]  /*3180*/  ISETP.LE.U32.AND P2, PT, R0, UR5, PT ;  /* 0x0000000500007c0c */ /* 0x000fe4000bf43070 */
[----:B------:R-:W-:Y:S01]  /*3190*/  F2FP.RELU.BF16.PACK_AB R0, R67, R100 ;  /* 0x000000644300723e */ /* 0x000fe200000018ff */
[----:B------:R3:W-:Y:S01]  /*31a0*/  STS [R218+0x12400], R2 ;  /* 0x01240002da007388 */ /* 0x0007e20000000800 */
[----:B------:R-:W-:Y:S01]  /*31b0*/  ISETP.LE.U32.AND P4, PT, R4, UR5, PT ;  /* 0x0000000504007c0c */ /* 0x000fe2000bf83070 */
[----:B-1----:R-:W-:Y:S01]  /*31c0*/  @!P1 FADD.FTZ R57, -R57, -RZ ;  /* 0x800000ff39399221 */ /* 0x002fe20000010100 */
[----:B------:R-:W-:Y:S01]  /*31d0*/  F2FP.RELU.BF16.PACK_AB R5, R65, R66 ;  /* 0x000000424105723e */ /* 0x000fe200000018ff */
[----:B------:R1:W-:Y:S01]  /*31e0*/  STS [R221+0x12000], R0 ;  /* 0x01200000dd007388 */ /* 0x0003e20000000800 */
[----:B------:R-:W-:Y:S01]  /*31f0*/  FSETP.GE.FTZ.AND P1, PT, R103, RZ, PT ;  /* 0x000000ff6700720b */ /* 0x000fe20003f36000 */
[----:B------:R-:W-:Y:S01]  /*3200*/  @!P6 FADD.FTZ R62, -R62, -RZ ;  /* 0x800000ff3e3ee221 */ /* 0x000fe20000010100 */
[----:B------:R-:W-:Y:S01]  /*3210*/  FSETP.GE.FTZ.AND P5, PT, R100, RZ, PT ;  /* 0x000000ff6400720b */ /* 0x000fe20003fb6000 */
[----:B------:R-:W-:Y:S01]  /*3220*/  STS [R221+0x12400], R5 ;  /* 0x01240005dd007388 */ /* 0x000fe20000000800 */
[----:B------:R-:W-:Y:S01]  /*3230*/  FSETP.GE.FTZ.AND P3, PT, R64, RZ, PT ;  /* 0x000000ff4000720b */ /* 0x000fe20003f76000 */
[----:B------:R-:W-:Y:S01]  /*3240*/  @!P2 FADD.FTZ R58, -R58, -RZ ;  /* 0x800000ff3a3aa221 */ /* 0x000fe20000010100 */
[----:B------:R-:W-:Y:S02]  /*3250*/  F2FP.RELU.BF16.PACK_AB R4, R62, R64 ;  /* 0x000000403e04723e */ /* 0x000fe400000018ff */
[----:B------:R-:W-:Y:S01]  /*3260*/  FSETP.GE.FTZ.AND P2, PT, R168, RZ, PT ;  /* 0x000000ffa800720b */ /* 0x000fe20003f56000 */
[----:B------:R-:W-:Y:S01]  /*3270*/  @!P4 FADD.FTZ R60, -R60, -RZ ;  /* 0x800000ff3c3cc221 */ /* 0x000fe20000010100 */
[----:B------:R-:W-:Y:S01]  /*3280*/  FSETP.GE.FTZ.AND P4, PT, R67, RZ, PT ;  /* 0x000000ff4300720b */ /* 0x000fe20003f96000 */
[----:B------:R-:W-:Y:S03]  /*3290*/  STS [R219+0x12000], R4 ;  /* 0x01200004db007388 */ /* 0x000fe60000000800 */
[----:B--2---:R-:W-:Y:S05]  /*32a0*/  F2FP.RELU.BF16.PACK_AB R3, R60, R61 ;  /* 0x0000003d3c03723e */ /* 0x004fea00000018ff */
[----:B------:R2:W-:Y:S01]  /*32b0*/  STS [R219+0x12400], R3 ;  /* 0x01240003db007388 */ /* 0x0005e20000000800 */
[----:B---3--:R-:W-:Y:S02]  /*32c0*/  F2FP.RELU.BF16.PACK_AB R2, R58, R59 ;  /* 0x0000003b3a02723e */ /* 0x008fe400000018ff */
[----:B-1----:R-:W-:Y:S03]  /*32d0*/  F2FP.RELU.BF16.PACK_AB R0, R56, R57 ;  /* 0x000000393800723e */ /* 0x002fe600000018ff */
[----:B------:R1:W-:Y:S04]  /*32e0*/  STS [R220+0x12000], R2 ;  /* 0x01200002dc007388 */ /* 0x0003e80000000800 */
[----:B------:R-:W-:Y:S04]  /*32f0*/  STS [R220+0x12400], R0 ;  /* 0x01240000dc007388 */ /* 0x000fe80000000800 */
[----:B------:R-:W3:Y:S08]  /*3300*/  LDSM.16.M88.4 R16, [R193+0x8000] ;  /* 0x00800000c110783b */ /* 0x000ef00000000200 */
[----:B------:R-:W4:Y:S01]  /*3310*/  LDSM.16.M88.4 R52, [R195+0x8000] ;  /* 0x00800000c334783b */ /* 0x000f220000000200 */
[----:B--2---:R-:W-:Y:S02]  /*3320*/  IMAD.MOV.U32 R3, RZ, RZ, R224 ;  /* 0x000000ffff037224 */ /* 0x004fe400078e00e0 */
[----:B-1----:R-:W-:Y:S01]  /*3330*/  IMAD.MOV.U32 R2, RZ, RZ, R225 ;  /* 0x000000ffff027224 */ /* 0x002fe200078e00e1 */
        /* <DEDUP_REMOVED lines=81> */
[C---:B------:R-:W-:Y:S01]  /*3850*/  FADD.FTZ R4, -R0.reuse, R14 ;  /* 0x0000000e00047221 */ /* 0x040fe20000010100 */
        /* <DEDUP_REMOVED lines=24> */
[----:B------:R-:W-:Y:S05]  /*39e0*/  IMAD.U32 R2, R4, -0x40, RZ ;  /* 0xffffffc004027824 */ /* 0x000fea00078e00ff */
[C---:B------:R-:W-:Y:S04]  /*39f0*/  LEA R3, P0, R2.reuse, R208, 0x1 ;  /* 0x000000d002037211 */ /* 0x040fe800078008ff */
[----:B------:R-:W-:Y:S01]  /*3a00*/  LEA.HI.X.SX32 R2, R2, R209, 0x1, P0 ;  /* 0x000000d102027211 */ /* 0x000fe200000f0eff */
[----:B------:R-:W-:Y:S01]  /*3a10*/  IMAD.MOV.U32 R208, RZ, RZ, R3 ;  /* 0x000000ffffd07224 */ /* 0x000fe200078e0003 */
[----:B------:R-:W-:Y:S02]  /*3a20*/  ISETP.NE.U32.AND P0, PT, R0, 0x1, PT ;  /* 0x000000010000780c */ /* 0x000fe40003f05070 */
[----:B------:R-:W-:Y:S02]  /*3a30*/  MOV R209, R2 ;  /* 0x0000000200d17202 */ /* 0x000fe40000000f00 */
[----:B------:R-:W-:Y:S02]  /*3a40*/  SEL R0, R5, 0x4000, !P0 ;  /* 0x0000400005007807 */ /* 0x000fe40004000000 */
[----:B------:R-:W-:Y:S02]  /*3a50*/  LEA R2, P0, R4, R208, 0x6 ;  /* 0x000000d004027211 */ /* 0x000fe400078030ff */
[----:B------:R-:W-:Y:S01]  /*3a60*/  IADD3 R187, R187, R0, RZ ;  /* 0x00000000bbbb7210 */ /* 0x000fe20007ffe0ff */
[----:B------:R-:W-:Y:S02]  /*3a70*/  IMAD.IADD R212, R212, 0x1, R0 ;  /* 0x00000001d4d47824 */ /* 0x000fe400078e0200 */
[----:B------:R-:W-:Y:S03]  /*3a80*/  IMAD.MOV.U32 R0, RZ, RZ, c[0x0][0x194] ;  /* 0x00006500ff007624 */ /* 0x000fe600078e00ff */
[----:B------:R-:W-:Y:S01]  /*3a90*/  @!PT LDS RZ, [RZ] ;  /* 0x00000000fffff984 */ /* 0x000fe20000000800 */
[----:B------:R-:W-:Y:S01]  /*3aa0*/  @!PT LDS RZ, [RZ] ;  /* 0x00000000fffff984 */ /* 0x000fe20000000800 */
[----:B------:R-:W-:Y:S01]  /*3ab0*/  @!PT LDS RZ, [RZ] ;  /* 0x00000000fffff984 */ /* 0x000fe20000000800 */
[----:B------:R1:W-:Y:S02]  /*3ac0*/  LDGSTS.E.BYPASS.LTC128B.128 [R212], [R208.64] ;  /* 0x00000000d0d47fae */ /* 0x0003e4000b901d52 */
[----:B------:R-:W-:Y:S02]  /*3ad0*/  LEA.HI.X R3, R4, R209, R0, 0x6, P0 ;  /* 0x000000d104037211 */ /* 0x000fe400000f3400 */
[----:B------:R1:W-:Y:S04]  /*3ae0*/  LDGSTS.E.BYPASS.LTC128B.128 [R212+0x2000], [R208.64+0x80] ;  /* 0x02000080d0d47fae */ /* 0x0003e8000b901d52 */
[----:B------:R1:W-:Y:S04]  /*3af0*/  LDGSTS.E.BYPASS.LTC128B.128 [R212+0x1000], [R2.64] ;  /* 0x0100000002d47fae */ /* 0x0003e8000b901d52 */
[----:B------:R1:W-:Y:S04]  /*3b00*/  LDGSTS.E.BYPASS.LTC128B.128 [R212+0x3000], [R2.64+0x80] ;  /* 0x0300008002d47fae */ /* 0x0003e8000b901d52 */
[----:B------:R-:W0:Y:S02]  /*3b10*/  LDGDEPBAR ;  /* 0x00000000000079af */ /* 0x000e240000000000 */
.L_x_441:
        /* <DEDUP_REMOVED lines=85> */
.L_x_442:
        /* <DEDUP_REMOVED lines=54> */
[----:B------:R-:W-:Y:S01]  /*43d0*/  @P4 IMAD.MOV.U32 R217, RZ, RZ, R0 ;  /* 0x000000ffffd94224 */ /* 0x000fe200078e0000 */
[----:B------:R-:W-:Y:S01]  /*43e0*/  IADD3 R0, R251, 0x40, RZ ;  /* 0x00000040fb007810 */ /* 0x000fe20007ffe0ff */
[----:B------:R-:W-:Y:S01]  /*43f0*/  IMAD R171, R171, c[0x0][0x1c0], RZ ;  /* 0x00007000abab7a24 */ /* 0x000fe200078e02ff */
[-C--:B-1----:R-:W-:Y:S05]  /*4400*/  HMMA.16816.F32.BF16 R4, R172, R176.reuse, R4 ;  /* 0x000000b0ac04723c */ /* 0x082fea0000041804 */
[----:B------:R-:W-:Y:S02]  /*4410*/  IMAD R171, R171, 0x38, RZ ;  /* 0x00000038abab7824 */ /* 0x000fe400078e02ff */
[C---:B------:R-:W-:Y:S01]  /*4420*/  IMAD.IADD R0, R214.reuse, 0x1, R0 ;  /* 0x00000001d6007824 */ /* 0x040fe200078e0200 */
[C---:B------:R-:W-:Y:S04]  /*4430*/  HMMA.16816.F32.BF16 R8, R180.reuse, R176, R8 ;  /* 0x000000b0b408723c */ /* 0x040fe80000041808 */
[----:B------:R-:W-:Y:S03]  /*4440*/  IMAD.IADD R0, R214, 0x1, R0 ;  /* 0x00000001d6007824 */ /* 0x000fe600078e0200 */
        /* <DEDUP_REMOVED lines=18> */
[CC--:B------:R-:W-:Y:S02]  /*4570*/  LEA.HI.X.SX32 R101, R251.reuse, R207.reuse, 0x2, P0 ;  /* 0x000000cffb657211 */ /* 0x0c0fe400000f16ff */
        /* <DEDUP_REMOVED lines=34> */
[C---:B------:R-:W-:Y:S02]  /*47a0*/  IADD3 R170, R251.reuse, 0x40, RZ ;  /* 0x00000040fbaa7810 */ /* 0x040fe40007ffe0ff */
[----:B----4-:R-:W-:Y:S01]  /*47b0*/  IADD3 R16, R251, 0x60, RZ ;  /* 0x00000060fb107810 */ /* 0x010fe20007ffe0ff */
[----:B------:R-:W-:Y:S02]  /*47c0*/  RED.E.ADD.F32.FTZ.RN.STRONG.GPU [R10.64], R12 ;  /* 0x0000000c0a00798e */ /* 0x000fe4000c10e792 */
[----:B------:R-:W-:Y:S02]  /*47d0*/  IMAD.IADD R170, R214, 0x1, R170 ;  /* 0x00000001d6aa7824 */ /* 0x000fe400078e02aa */
        /* <DEDUP_REMOVED lines=35> */
[C---:B------:R-:W-:Y:S03]  /*4a10*/  LOP3.LUT R0, R205.reuse, 0x1, RZ, 0xc0, !PT ;  /* 0x00000001cd007812 */ /* 0x040fe600078ec0ff */
[----:B------:R3:W-:Y:S04]  /*4a20*/  RED.E.ADD.F32.FTZ.RN.STRONG.GPU [R2.64+0x180], R65 ;  /* 0x000180410200798e */ /* 0x0007e8000c10e792 */
[----:B------:R-:W-:Y:S01]  /*4a30*/  LDSM.16.MT88.4 R56, [R184+0x800] ;  /* 0x00080000b838783b */ /* 0x000fe20000004200 */
[CC--:B-1----:R-:W-:Y:S04]  /*4a40*/  LEA R4, P1, R16.reuse, R206.reuse, 0x2 ;  /* 0x000000ce10047211 */ /* 0x0c2fe800078210ff */
[-C--:B------:R-:W-:Y:S02]  /*4a50*/  LEA.HI.X.SX32 R5, R16, R207.reuse, 0x2, P1 ;  /* 0x000000cf10057211 */ /* 0x080fe400008f16ff */
[CC--:B--2---:R-:W-:Y:S01]  /*4a60*/  LEA R6, P2, R230.reuse, R206.reuse, 0x2 ;  /* 0x000000cee6067211 */ /* 0x0c4fe200078410ff */
[----:B------:R-:W-:Y:S03]  /*4a70*/  LDSM.16.MT88.4 R16, [R184+0x2000] ;  /* 0x00200000b810783b */ /* 0x000fe60000004200 */
[----:B------:R-:W-:Y:S01]  /*4a80*/  LEA.HI.X.SX32 R7, R230, R207, 0x2, P2 ;  /* 0x000000cfe6077211 */ /* 0x000fe200010f16ff */
        /* <DEDUP_REMOVED lines=63> */
.L_x_440:
[----:B--234-:R-:W2:Y:S04]  /*4e80*/  LDL.LU R60, [R1+0x18] ;  /* 0x00001800013c7983 */ /* 0x01cea80000300800 */
[----:B------:R-:W3:Y:S04]  /*4e90*/  LDL.64 R58, [R1+0x10] ;  /* 0x00001000013a7983 */ /* 0x000ee80000100a00 */
[----:B------:R-:W4:Y:S04]  /*4ea0*/  LDL.LU R57, [R1+0xc] ;  /* 0x00000c0001397983 */ /* 0x000f280000300800 */
[----:B------:R-:W4:Y:S04]  /*4eb0*/  LDL R56, [R1] ;  /* 0x0000000001387983 */ /* 0x000f280000100800 */
[----:B------:R-:W4:Y:S01]  /*4ec0*/  LDL R55, [R1+0x4] ;  /* 0x0000040001377983 */ /* 0x000f220000100800 */
[----:B------:R-:W-:-:S02]  /*4ed0*/  FMUL.FTZ R68, R68, c[0x0][0x2e0] ;  /* 0x0000b80044447a20 */ /* 0x000fc40000410000 */
[----:B------:R-:W-:Y:S02]  /*4ee0*/  FMUL.FTZ R0, R69, c[0x0][0x2e0] ;  /* 0x0000b80045007a20 */ /* 0x000fe40000410000 */
[----:B------:R-:W-:Y:S02]  /*4ef0*/  FMUL.FTZ R70, R70, c[0x0][0x2e0] ;  /* 0x0000b80046467a20 */ /* 0x000fe40000410000 */
[----:B------:R-:W-:Y:S01]  /*4f00*/  FMUL.FTZ R2, R71, c[0x0][0x2e0] ;  /* 0x0000b80047027a20 */ /* 0x000fe20000410000 */
[----:B------:R-:W-:Y:S01]  /*4f10*/  F2FP.BF16.PACK_AB R0, R0, R68 ;  /* 0x000000440000723e */ /* 0x000fe200000010ff */
[----:B------:R-:W-:Y:S01]  /*4f20*/  BAR.SYNC.DEFER_BLOCKING 0x0 ;  /* 0x0000000000007b1d */ /* 0x000fe20000010000 */
        /* <DEDUP_REMOVED lines=32> */
[----:B------:R-:W-:Y:S02]  /*5130*/  FMUL.FTZ R30, R30, c[0x0][0x2dc] ;  /* 0x0000b7001e1e7a20 */ /* 0x000fe40000410000 */
[----:B------:R-:W-:Y:S01]  /*5140*/  FMUL.FTZ R20, R31, c[0x0][0x2dc] ;  /* 0x0000b7001f147a20 */ /* 0x000fe20000410000 */
[----:B------:R-:W-:Y:S01]  /*5150*/  F2FP.BF16.PACK_AB R98, R99, R98 ;  /* 0x000000626362723e */ /* 0x000fe200000010ff */
[----:B------:R-:W-:Y:S02]  /*5160*/  FMUL.FTZ R88, R88, c[0x0][0x2e0] ;  /* 0x0000b80058587a20 */ /* 0x000fe40000410000 */
[----:B------:R-:W-:Y:S01]  /*5170*/  FMUL.FTZ R89, R89, c[0x0][0x2e0] ;  /* 0x0000b80059597a20 */ /* 0x000fe20000410000 */
[----:B------:R-:W-:Y:S01]  /*5180*/  F2FP.BF16.PACK_AB R20, R20, R30 ;  /* 0x0000001e1414723e */ /* 0x000fe200000010ff */
[----:B------:R-:W-:Y:S01]  /*5190*/  FMUL.FTZ R90, R90, c[0x0][0x2e0] ;  /* 0x0000b8005a5a7a20 */ /* 0x000fe20000410000 */
[----:B------:R-:W1:Y:S01]  /*51a0*/  S2R R30, SR_CTAID.Y ;  /* 0x00000000001e7919 */ /* 0x000e620000002600 */
        /* <DEDUP_REMOVED lines=13> */
[----:B------:R-:W-:Y:S02]  /*5280*/  FMUL.FTZ R23, R33, c[0x0][0x2dc] ;  /* 0x0000b70021177a20 */ /* 0x000fe40000410000 */
[----:B------:R-:W-:Y:S02]  /*5290*/  FMUL.FTZ R5, R24, c[0x0][0x2dc] ;  /* 0x0000b70018057a20 */ /* 0x000fe40000410000 */
[----:B------:R-:W-:Y:S01]  /*52a0*/  FMUL.FTZ R34, R34, c[0x0][0x2dc] ;  /* 0x0000b70022227a20 */ /* 0x000fe20000410000 */
[----:B------:R-:W-:Y:S01]  /*52b0*/  F2FP.BF16.PACK_AB R23, R23, R32 ;  /* 0x000000201717723e */ /* 0x000fe200000010ff */
[----:B------:R-:W-:Y:S02]  /*52c0*/  FMUL.FTZ R22, R35, c[0x0][0x2dc] ;  /* 0x0000b70023167a20 */ /* 0x000fe40000410000 */
[----:B------:R-:W-:-:S02]  /*52d0*/  FMUL.FTZ R25, R25, c[0x0][0x2dc] ;  /* 0x0000b70019197a20 */ /* 0x000fc40000410000 */
        /* <DEDUP_REMOVED lines=15> */
[----:B------:R-:W1:Y:S01]  /*53d0*/  S2R R29, SR_CTAID.Z ;  /* 0x00000000001d7919 */ /* 0x000e620000002700 */
        /* <DEDUP_REMOVED lines=15> */
[----:B------:R-:W1:Y:S01]  /*54d0*/  S2R R45, SR_TID.X ;  /* 0x00000000002d7919 */ /* 0x000e620000002100 */
[----:B------:R-:W-:Y:S01]  /*54e0*/  FMUL.FTZ R12, R47, c[0x0][0x2dc] ;  /* 0x0000b7002f0c7a20 */ /* 0x000fe20000410000 */
[----:B------:R-:W-:Y:S02]  /*54f0*/  F2FP.BF16.PACK_AB R13, R13, R44 ;  /* 0x0000002c0d0d723e */ /* 0x000fe400000010ff */
[----:B------:R-:W1:Y:S02]  /*5500*/  S2R R44, SR_TID.X ;  /* 0x00000000002c7919 */ /* 0x000e640000002100 */
[----:B------:R-:W-:Y:S02]  /*5510*/  F2FP.BF16.PACK_AB R12, R12, R46 ;  /* 0x0000002e0c0c723e */ /* 0x000fe400000010ff */
[----:B-1----:R-:W-:-:S04]  /*5520*/  SHF.R.S32.HI R44, RZ, 0x1f, R44 ;  /* 0x0000001fff2c7819 */ /* 0x002fc8000001142c */
[----:B------:R-:W-:-:S04]  /*5530*/  LEA.HI R44, R44, R45, RZ, 0x3 ;  /* 0x0000002d2c2c7211 */ /* 0x000fc800078f18ff */
[----:B------:R-:W-:Y:S01]  /*5540*/  SHF.R.S32.HI R44, RZ, 0x3, R44 ;  /* 0x00000003ff2c7819 */ /* 0x000fe2000001142c */
[----:B--2---:R-:W-:Y:S01]  /*5550*/  IMAD R11, R60, c[0x0][0x3a8], RZ ;  /* 0x0000ea003c0b7a24 */ /* 0x004fe200078e02ff */
[----:B---3--:R-:W-:-:S03]  /*5560*/  SHF.R.S32.HI R3, RZ, 0x1f, R58 ;  /* 0x0000001fff037819 */ /* 0x008fc6000001143a */
[----:B----4-:R-:W-:Y:S01]  /*5570*/  IMAD R11, R57, c[0x0][0x3ac], R11 ;  /* 0x0000eb00390b7a24 */ /* 0x010fe200078e020b */
[----:B------:R1:W-:Y:S04]  /*5580*/  STS [R56], R0 ;  /* 0x0000000038007388 */ /* 0x0003e80000000800 */
[----:B------:R2:W-:Y:S04]  /*5590*/  STS [R56+0x400], R2 ;  /* 0x0004000238007388 */ /* 0x0005e80000000800 */
[----:B------:R3:W-:Y:S04]  /*55a0*/  STS [R55], R7 ;  /* 0x0000000737007388 */ /* 0x0007e80000000800 */
[----:B------:R4:W-:Y:S04]  /*55b0*/  STS [R55+0x400], R6 ;  /* 0x0004000637007388 */ /* 0x0009e80000000800 */
[----:B------:R-:W-:Y:S04]  /*55c0*/  STS [R56+0x1000], R8 ;  /* 0x0010000838007388 */ /* 0x000fe80000000800 */
[----:B------:R3:W-:Y:S04]  /*55d0*/  STS [R56+0x1400], R10 ;  /* 0x0014000a38007388 */ /* 0x0007e80000000800 */
[----:B------:R3:W-:Y:S01]  /*55e0*/  STS [R55+0x1000], R9 ;  /* 0x0010000937007388 */ /* 0x0007e20000000800 */
[----:B-1----:R-:W-:-:S03]  /*55f0*/  IMAD R0, R60, c[0x0][0x3a0], RZ ;  /* 0x0000e8003c007a24 */ /* 0x002fc600078e02ff */
[----:B------:R-:W-:Y:S01]  /*5600*/  STS [R55+0x1400], R28 ;  /* 0x0014001c37007388 */ /* 0x000fe20000000800 */
[----:B--2---:R-:W-:Y:S01]  /*5610*/  MOV R2, R58 ;  /* 0x0000003a00027202 */ /* 0x004fe20000000f00 */
[C---:B------:R-:W-:Y:S02]  /*5620*/  IMAD R0, R57.reuse, c[0x0][0x3a4], R0 ;  /* 0x0000e90039007a24 */ /* 0x040fe400078e0200 */
[----:B------:R-:W-:Y:S02]  /*5630*/  STS [R56+0x2000], R85 ;  /* 0x0020005538007388 */ /* 0x000fe40000000800 */
[C-C-:B------:R-:W-:Y:S02]  /*5640*/  IMAD.WIDE.U32 R4, R57.reuse, c[0x0][0x3a0], R2.reuse ;  /* 0x0000e80039047a25 */ /* 0x140fe400078e0002 */
[----:B------:R-:W-:Y:S02]  /*5650*/  STS [R56+0x2400], R86 ;  /* 0x0024005638007388 */ /* 0x000fe40000000800 */
[----:B------:R-:W-:Y:S01]  /*5660*/  IMAD.WIDE.U32 R2, R57, c[0x0][0x3a8], R2 ;  /* 0x0000ea0039027a25 */ /* 0x000fe200078e0002 */
[----:B------:R-:W-:Y:S01]  /*5670*/  IADD3 R5, R5, R0, RZ ;  /* 0x0000000005057210 */ /* 0x000fe20007ffe0ff */
[----:B------:R-:W-:Y:S01]  /*5680*/  STS [R55+0x2000], R96 ;  /* 0x0020006037007388 */ /* 0x000fe20000000800 */
[----:B------:R-:W-:-:S02]  /*5690*/  SHF.R.S32.HI R0, RZ, 0x1f, R30 ;  /* 0x0000001fff007819 */ /* 0x000fc4000001141e */
[----:B------:R-:W-:Y:S01]  /*56a0*/  IADD3 R3, R3, R11, RZ ;  /* 0x0000000b03037210 */ /* 0x000fe20007ffe0ff */
[----:B------:R-:W-:Y:S01]  /*56b0*/  STS [R55+0x2400], R98 ;  /* 0x0024006237007388 */ /* 0x000fe20000000800 */
[----:B------:R-:W-:-:S03]  /*56c0*/  IMAD.WIDE.U32 R4, R30, c[0x0][0x388], R4 ;  /* 0x0000e2001e047a25 */ /* 0x000fc600078e0004 */
[----:B------:R-:W-:Y:S01]  /*56d0*/  STS [R56+0x3000], R88 ;  /* 0x0030005838007388 */ /* 0x000fe20000000800 */
[C---:B---3--:R-:W-:Y:S02]  /*56e0*/  IMAD R7, R0.reuse, c[0x0][0x388], RZ ;  /* 0x0000e20000077a24 */ /* 0x048fe400078e02ff */
[----:B----4-:R-:W-:Y:S01]  /*56f0*/  IMAD R6, R0, c[0x0][0x390], RZ ;  /* 0x0000e40000067a24 */ /* 0x010fe200078e02ff */
[----:B------:R-:W-:Y:S01]  /*5700*/  STS [R56+0x3400], R90 ;  /* 0x0034005a38007388 */ /* 0x000fe20000000800 */
[C---:B------:R-:W-:Y:S02]  /*5710*/  IMAD R0, R30.reuse, c[0x0][0x38c], R7 ;  /* 0x0000e3001e007a24 */ /* 0x040fe400078e0207 */
[C---:B------:R-:W-:Y:S01]  /*5720*/  IMAD R6, R30.reuse, c[0x0][0x394], R6 ;  /* 0x0000e5001e067a24 */ /* 0x040fe200078e0206 */
[----:B------:R-:W-:Y:S01]  /*5730*/  STS [R55+0x3000], R92 ;  /* 0x0030005c37007388 */ /* 0x000fe20000000800 */
[----:B------:R-:W-:Y:S01]  /*5740*/  IMAD.WIDE.U32 R2, R30, c[0x0][0x390], R2 ;  /* 0x0000e4001e027a25 */ /* 0x000fe200078e0002 */
[----:B------:R-:W-:-:S02]  /*5750*/  IADD3 R5, R5, R0, RZ ;  /* 0x0000000005057210 */ /* 0x000fc40007ffe0ff */
[----:B------:R-:W-:Y:S01]  /*5760*/  STS [R55+0x3400], R94 ;  /* 0x0034005e37007388 */ /* 0x000fe20000000800 */
[----:B------:R-:W-:Y:S02]  /*5770*/  SHF.R.S32.HI R0, RZ, 0x1f, R29 ;  /* 0x0000001fff007819 */ /* 0x000fe4000001141d */
[----:B------:R-:W-:Y:S01]  /*5780*/  IADD3 R3, R3, R6, RZ ;  /* 0x0000000603037210 */ /* 0x000fe20007ffe0ff */
[----:B------:R-:W-:Y:S01]  /*5790*/  STS [R56+0x4000], R27 ;  /* 0x0040001b38007388 */ /* 0x000fe20000000800 */
[----:B------:R-:W-:-:S03]  /*57a0*/  IMAD.WIDE.U32 R4, R29, c[0x0][0x3b8], R4 ;  /* 0x0000ee001d047a25 */ /* 0x000fc600078e0004 */
[----:B------:R-:W-:Y:S01]  /*57b0*/  STS [R56+0x4400], R26 ;  /* 0x0044001a38007388 */ /* 0x000fe20000000800 */
[C---:B------:R-:W-:Y:S02]  /*57c0*/  IMAD R7, R0.reuse, c[0x0][0x3b8], RZ ;  /* 0x0000ee0000077a24 */ /* 0x040fe400078e02ff */
[----:B------:R-:W-:Y:S01]  /*57d0*/  IMAD R6, R0, c[0x0][0x3c0], RZ ;  /* 0x0000f00000067a24 */ /* 0x000fe200078e02ff */
[----:B------:R-:W-:Y:S01]  /*57e0*/  STS [R55+0x4000], R23 ;  /* 0x0040001737007388 */ /* 0x000fe20000000800 */
[C---:B------:R-:W-:Y:S01]  /*57f0*/  IMAD R0, R29.reuse, c[0x0][0x3bc], R7 ;  /* 0x0000ef001d007a24 */ /* 0x040fe200078e0207 */
[----:B------:R-:W-:Y:S01]  /*5800*/  SHF.R.S32.HI R7, RZ, 0x1f, R44 ;  /* 0x0000001fff077819 */ /* 0x000fe2000001142c */
[C---:B------:R-:W-:Y:S01]  /*5810*/  IMAD R6, R29.reuse, c[0x0][0x3c4], R6 ;  /* 0x0000f1001d067a24 */ /* 0x040fe200078e0206 */
[----:B------:R-:W-:Y:S01]  /*5820*/  STS [R55+0x4400], R22 ;  /* 0x0044001637007388 */ /* 0x000fe20000000800 */
[----:B------:R-:W-:Y:S01]  /*5830*/  IMAD.WIDE.U32 R2, R29, c[0x0][0x3c0], R2 ;  /* 0x0000f0001d027a25 */ /* 0x000fe200078e0002 */
[----:B------:R-:W-:-:S02]  /*5840*/  IADD3 R5, R5, R0, RZ ;  /* 0x0000000005057210 */ /* 0x000fc40007ffe0ff */
[----:B------:R-:W-:Y:S01]  /*5850*/  STS [R56+0x5000], R25 ;  /* 0x0050001938007388 */ /* 0x000fe20000000800 */
[----:B------:R-:W-:Y:S01]  /*5860*/  IMAD R0, R7, c[0x0][0x3a8], RZ ;  /* 0x0000ea0007007a24 */ /* 0x000fe200078e02ff */
[----:B------:R-:W-:Y:S01]  /*5870*/  IADD3 R3, R3, R6, RZ ;  /* 0x0000000603037210 */ /* 0x000fe20007ffe0ff */
[----:B------:R-:W-:Y:S01]  /*5880*/  IMAD R10, R7, c[0x0][0x3a0], RZ ;  /* 0x0000e800070a7a24 */ /* 0x000fe200078e02ff */
[----:B------:R-:W-:Y:S01]  /*5890*/  STS [R56+0x5400], R24 ;  /* 0x0054001838007388 */ /* 0x000fe20000000800 */
[C---:B------:R-:W-:Y:S02]  /*58a0*/  IMAD R0, R44.reuse, c[0x0][0x3ac], R0 ;  /* 0x0000eb002c007a24 */ /* 0x040fe400078e0200 */
[C---:B------:R-:W-:Y:S01]  /*58b0*/  IMAD.WIDE.U32 R6, R44.reuse, c[0x0][0x3a8], R2 ;  /* 0x0000ea002c067a25 */ /* 0x040fe200078e0002 */
[----:B------:R-:W-:Y:S03]  /*58c0*/  STS [R55+0x5000], R21 ;  /* 0x0050001537007388 */ /* 0x000fe60000000800 */
[C---:B------:R-:W-:Y:S01]  /*58d0*/  IMAD R10, R44.reuse, c[0x0][0x3a4], R10 ;  /* 0x0000e9002c0a7a24 */ /* 0x040fe200078e020a */
[----:B------:R-:W-:Y:S01]  /*58e0*/  STS [R55+0x5400], R20 ;  /* 0x0054001437007388 */ /* 0x000fe20000000800 */
[----:B------:R-:W-:Y:S01]  /*58f0*/  IMAD.WIDE.U32 R8, R44, c[0x0][0x3a0], R4 ;  /* 0x0000e8002c087a25 */ /* 0x000fe200078e0004 */
[----:B------:R-:W-:-:S02]  /*5900*/  IADD3 R0, R7, R0, RZ ;  /* 0x0000000007007210 */ /* 0x000fc40007ffe0ff */
[----:B------:R-:W-:Y:S01]  /*5910*/  STS [R56+0x6000], R19 ;  /* 0x0060001338007388 */ /* 0x000fe20000000800 */
[----:B------:R-:W-:Y:S02]  /*5920*/  LEA R2, P0, R6, c[0x0][0x348], 0x1 ;  /* 0x0000d20006027a11 */ /* 0x000fe400078008ff */
[----:B------:R-:W-:Y:S01]  /*5930*/  IADD3 R10, R9, R10, RZ ;  /* 0x0000000a090a7210 */ /* 0x000fe20007ffe0ff */
[----:B------:R-:W-:Y:S01]  /*5940*/  STS [R56+0x6400], R18 ;  /* 0x0064001238007388 */ /* 0x000fe20000000800 */
[----:B------:R-:W-:Y:S02]  /*5950*/  LEA R4, P1, R8, c[0x0][0x340], 0x1 ;  /* 0x0000d00008047a11 */ /* 0x000fe400078208ff */
[----:B------:R-:W-:Y:S01]  /*5960*/  MOV R7, c[0x0][0x3a0] ;  /* 0x0000e80000077a02 */ /* 0x000fe20000000f00 */
[----:B------:R-:W-:Y:S01]  /*5970*/  STS [R55+0x6000], R15 ;  /* 0x0060000f37007388 */ /* 0x000fe20000000800 */
[----:B------:R-:W-:Y:S02]  /*5980*/  LEA.HI.X R3, R6, c[0x0][0x34c], R0, 0x1, P0 ;  /* 0x0000d30006037a11 */ /* 0x000fe400000f0c00 */
[----:B------:R-:W-:Y:S01]  /*5990*/  MOV R0, c[0x0][0x3a8] ;  /* 0x0000ea0000007a02 */ /* 0x000fe20000000f00 */
[----:B------:R-:W-:Y:S01]  /*59a0*/  STS [R55+0x6400], R14 ;  /* 0x0064000e37007388 */ /* 0x000fe20000000800 */
[----:B------:R-:W-:-:S02]  /*59b0*/  LEA.HI.X R5, R8, c[0x0][0x344], R10, 0x1, P1 ;  /* 0x0000d10008057a11 */ /* 0x000fc400008f0c0a */
[----:B------:R-:W-:Y:S01]  /*59c0*/  MOV R9, c[0x0][0x3a4] ;  /* 0x0000e90000097a02 */ /* 0x000fe20000000f00 */
[----:B------:R-:W-:Y:S01]  /*59d0*/  STS [R56+0x7000], R17 ;  /* 0x0070001138007388 */ /* 0x000fe20000000800 */
[C---:B------:R-:W-:Y:S02]  /*59e0*/  LEA R8, P1, R7.reuse, R4, 0x6 ;  /* 0x0000000407087211 */ /* 0x040fe400078230ff */
[----:B------:R-:W-:Y:S01]  /*59f0*/  MOV R10, c[0x0][0x3ac] ;  /* 0x0000eb00000a7a02 */ /* 0x000fe20000000f00 */
[----:B------:R-:W-:Y:S01]  /*5a00*/  STS [R56+0x7400], R16 ;  /* 0x0074001038007388 */ /* 0x000fe20000000800 */
[C---:B------:R-:W-:Y:S02]  /*5a10*/  LEA R6, P0, R0.reuse, R2, 0x6 ;  /* 0x0000000200067211 */ /* 0x040fe400078030ff */
[----:B------:R-:W-:Y:S01]  /*5a20*/  LEA.HI.X R9, R7, R5, R9, 0x6, P1 ;  /* 0x0000000507097211 */ /* 0x000fe200008f3409 */
[----:B------:R-:W-:Y:S01]  /*5a30*/  STS [R55+0x7000], R13 ;  /* 0x0070000d37007388 */ /* 0x000fe20000000800 */
[----:B------:R-:W-:-:S03]  /*5a40*/  LEA.HI.X R7, R0, R3, R10, 0x6, P0 ;  /* 0x0000000300077211 */ /* 0x000fc600000f340a */
[----:B------:R-:W-:Y:S04]  /*5a50*/  STS [R55+0x7400], R12 ;  /* 0x0074000c37007388 */ /* 0x000fe80000000800 */
[----:B------:R-:W-:Y:S06]  /*5a60*/  BAR.SYNC.DEFER_BLOCKING 0x0 ;  /* 0x0000000000007b1d */ /* 0x000fec0000010000 */
[----:B------:R-:W1:Y:S04]  /*5a70*/  LDS.128 R40, [R213+0xc000] ;  /* 0x00c00000d5287984 */ /* 0x000e680000000c00 */
[----:B------:R-:W2:Y:S04]  /*5a80*/  LDS.128 R32, [R213+0xe000] ;  /* 0x00e00000d5207984 */ /* 0x000ea80000000c00 */
[----:B------:R-:W3:Y:S04]  /*5a90*/  LDS.128 R36, [R213+0xd000] ;  /* 0x00d00000d5247984 */ /* 0x000ee80000000c00 */
[----:B------:R-:W4:Y:S04]  /*5aa0*/  LDS.128 R28, [R213+0xf000] ;  /* 0x00f00000d51c7984 */ /* 0x000f280000000c00 */
[----:B------:R-:W4:Y:S04]  /*5ab0*/  LDS.128 R24, [R213+0x10000] ;  /* 0x01000000d5187984 */ /* 0x000f280000000c00 */
[----:B------:R-:W4:Y:S04]  /*5ac0*/  LDS.128 R16, [R213+0x12000] ;  /* 0x01200000d5107984 */ /* 0x000f280000000c00 */
[----:B------:R-:W4:Y:S04]  /*5ad0*/  LDS.128 R20, [R213+0x11000] ;  /* 0x01100000d5147984 */ /* 0x000f280000000c00 */
[----:B------:R-:W4:Y:S04]  /*5ae0*/  LDS.128 R12, [R213+0x13000] ;  /* 0x01300000d50c7984 */ /* 0x000f280000000c00 */
[----:B-1----:R1:W-:Y:S04]  /*5af0*/  STG.E.128 [R4.64], R40 ;  /* 0x0000002804007986 */ /* 0x0023e8000c101d12 */
[----:B--2---:R1:W-:Y:S04]  /*5b00*/  STG.E.128 [R4.64+0x80], R32 ;  /* 0x0000802004007986 */ /* 0x0043e8000c101d12 */
[----:B---3--:R1:W-:Y:S04]  /*5b10*/  STG.E.128 [R8.64], R36 ;  /* 0x0000002408007986 */ /* 0x0083e8000c101d12 */
[----:B----4-:R1:W-:Y:S04]  /*5b20*/  STG.E.128 [R8.64+0x80], R28 ;  /* 0x0000801c08007986 */ /* 0x0103e8000c101d12 */
[----:B------:R1:W-:Y:S04]  /*5b30*/  STG.E.128 [R2.64], R24 ;  /* 0x0000001802007986 */ /* 0x0003e8000c101d12 */
[----:B------:R1:W-:Y:S04]  /*5b40*/  STG.E.128 [R2.64+0x80], R16 ;  /* 0x0000801002007986 */ /* 0x0003e8000c101d12 */
[----:B------:R1:W-:Y:S04]  /*5b50*/  STG.E.128 [R6.64], R20 ;  /* 0x0000001406007986 */ /* 0x0003e8000c101d12 */
[----:B------:R1:W-:Y:S02]  /*5b60*/  STG.E.128 [R6.64+0x80], R12 ;  /* 0x0000800c06007986 */ /* 0x0003e4000c101d12 */
.L_x_437:
        /* <DEDUP_REMOVED lines=9> */
.L_x_444:
[----:B------:R-:W-:Y:S05]  /*5c00*/  EXIT ;  /* 0x000000000000794d */ /* 0x000fea0003800000 */
.L_x_446:
        /* <DEDUP_REMOVED lines=15> */
.L_x_1073:


//--------------------- .text._ZN5flash44flash_bwd_dq_dk_dv_loop_seqk_parallel_kernelI23Flash_bwd_kernel_traitsILi128ELi64ELi64ELi8ELi4ELi2ELi2ELb1ELb0EN7cutlass10bfloat16_tE19Flash_kernel_traitsILi128ELi64ELi64ELi8ES3_EELb0ELb1ELb0ELb0ELb1ELb1ELb1EEEvNS_16Flash_bwd_paramsE --------------------------
	.section	.text._ZN5flash44flash_bwd_dq_dk_dv_loop_seqk_parallel_kernelI23Flash_bwd_kernel_traitsILi128ELi64ELi64ELi8ELi4ELi2ELi2ELb1ELb0EN7cutlass10bfloat16_tE19Flash_kernel_traitsILi128ELi64ELi64ELi8ES3_EELb0ELb1ELb0ELb0ELb1ELb1ELb1EEEvNS_16Flash_bwd_paramsE,"ax",@progbits
	.sectioninfo	@"SHI_REGISTERS=255"
	.align	128
        .global         _ZN5flash44flash_bwd_dq_dk_dv_loop_seqk_parallel_kernelI23Flash_bwd_kernel_traitsILi128ELi64ELi64ELi8ELi4ELi2ELi2ELb1ELb0EN7cutlass10bfloat16_tE19Flash_kernel_traitsILi128ELi64ELi64ELi8ES3_EELb0ELb1ELb0ELb0ELb1ELb1ELb1EEEvNS_16Flash_bwd_paramsE
        .type           _ZN5flash44flash_bwd_dq_dk_dv_loop_seqk_parallel_kernelI23Flash_bwd_kernel_traitsILi128ELi64ELi64ELi8ELi4ELi2ELi2ELb1ELb0EN7cutlass10bfloat16_tE19Flash_kernel_traitsILi128ELi64ELi64ELi8ES3_EELb0ELb1ELb0ELb0ELb1ELb1ELb1EEEvNS_16Flash_bwd_paramsE,@function
        .size           _ZN5flash44flash_bwd_dq_dk_dv_loop_seqk_parallel_kernelI23Flash_bwd_kernel_traitsILi128ELi64ELi64ELi8ELi4ELi2ELi2ELb1ELb0EN7cutlass10bfloat16_tE19Flash_kernel_traitsILi128ELi64ELi64ELi8ES3_EELb0ELb1ELb0ELb0ELb1ELb1ELb1EEEvNS_16Flash_bwd_paramsE,(.L_x_1074 - _ZN5flash44flash_bwd_dq_dk_dv_loop_seqk_parallel_kernelI23Flash_bwd_kernel_traitsILi128ELi64ELi64ELi8ELi4ELi2ELi2ELb1ELb0EN7cutlass10bfloat16_tE19Flash_kernel_traitsILi128ELi64ELi64ELi8ES3_EELb0ELb1ELb0ELb0ELb1ELb1ELb1EEEvNS_16Flash_bwd_paramsE)
        .other          _ZN5flash44flash_bwd_dq_dk_dv_loop_seqk_parallel_kernelI23Flash_bwd_kernel_traitsILi128ELi64ELi64ELi8ELi4ELi2ELi2ELb1ELb0EN7cutlass10bfloat16_tE19Flash_kernel_traitsILi128ELi64ELi64ELi8ES3_EELb0ELb1ELb0ELb0ELb1ELb1ELb1EEEvNS_16Flash_bwd_paramsE,@"STO_CUDA_ENTRY STV_DEFAULT"
_ZN5flash44flash_bwd_dq_dk_dv_loop_seqk_parallel_kernelI23Flash_bwd_kernel_traitsILi128ELi64ELi64ELi8ELi4ELi2ELi2ELb1ELb0EN7cutlass10bfloat16_tE19Flash_kernel_traitsILi128ELi64ELi64ELi8ES3_EELb0ELb1ELb0ELb0ELb1ELb1ELb1EEEvNS_16Flash_bwd_paramsE:
.text._ZN5flash44flash_bwd_dq_dk_dv_loop_seqk_parallel_kernelI23Flash_bwd_kernel_traitsILi128ELi64ELi64ELi8ELi4ELi2ELi2ELb1ELb0EN7cutlass10bfloat16_tE19Flash_kernel_traitsILi128ELi64ELi64ELi8ES3_EELb0ELb1ELb0ELb0ELb1ELb1ELb1EEEvNS_16Flash_bwd_paramsE:
        /* <DEDUP_REMOVED lines=117> */
[C---:B------:R-:W-:Y:S01]  /*0750*/  IMAD R10, R203.reuse, 0x10, R5 ;  /* 0x00000010cb0a7824 */ /* 0x040fe200078e0205 */
[----:B------:R-:W-:Y:S01]  /*0760*/  LOP3.LUT R201, R2, R0, RZ, 0xfc, !PT ;  /* 0x0000000002c97212 */ /* 0x000fe200078efcff */
[--C-:B------:R-:W-:Y:S02]  /*0770*/  IMAD R203, R203, 0x400, R0.reuse ;  /* 0x00000400cbcb7824 */ /* 0x100fe400078e0200 */
[----:B------:R-:W-:Y:S01]  /*0780*/  IMAD R193, R193, 0x400, R0 ;  /* 0x00000400c1c17824 */ /* 0x000fe200078e0200 */
[----:B------:R1:W-:Y:S01]  /*0790*/  STL [R1+0x14], R10 ;  /* 0x0000140a01007387 */ /* 0x0003e20000100800 */
[----:B------:R-:W-:Y:S01]  /*07a0*/  IMAD.IADD R203, R203, 0x1, R3 ;  /* 0x00000001cbcb7824 */ /* 0x000fe200078e0203 */
[----:B------:R-:W-:Y:S01]  /*07b0*/  IADD3 R247, R10, -c[0x0][0x214], R247 ;  /* 0x800085000af77a10 */ /* 0x000fe20007ffe0f7 */
[----:B------:R-:W-:Y:S01]  /*07c0*/  IMAD.IADD R193, R3, 0x1, R193 ;  /* 0x0000000103c17824 */ /* 0x000fe200078e02c1 */
[----:B------:R-:W-:Y:S01]  /*07d0*/  SHF.R.S32.HI R3, RZ, 0x1f, R17 ;  /* 0x0000001fff037819 */ /* 0x000fe20000011411 */
[----:B------:R-:W-:Y:S01]  /*07e0*/  IMAD.MOV.U32 R0, RZ, RZ, 0x40 ;  /* 0x00000040ff007424 */ /* 0x000fe200078e00ff */
[----:B------:R-:W-:Y:S01]  /*07f0*/  SHF.R.S32.HI R238, RZ, 0x1f, R10 ;  /* 0x0000001fffee7819 */ /* 0x000fe2000001140a */
[----:B------:R-:W-:Y:S01]  /*0800*/  IMAD.IADD R4, R4, 0x1, R9 ;  /* 0x0000000104047824 */ /* 0x000fe200078e0209 */
[----:B------:R-:W-:Y:S01]  /*0810*/  LEA R193, R193, 0x10000, 0x1 ;  /* 0x00010000c1c17811 */ /* 0x000fe200078e08ff */
[----:B------:R1:W-:Y:S01]  /*0820*/  STL [R1+0x1c], R3 ;  /* 0x00001c0301007387 */ /* 0x0003e20000100800 */
[----:B------:R-:W-:Y:S01]  /*0830*/  IMAD.MOV.U32 R2, RZ, RZ, 0x20 ;  /* 0x00000020ff027424 */ /* 0x000fe200078e00ff */
[----:B------:R-:W-:-:S02]  /*0840*/  SEL R0, R0, 0xffffffc0, !P3 ;  /* 0xffffffc000007807 */ /* 0x000fc40005800000 */
[----:B------:R1:W-:Y:S01]  /*0850*/  STL.64 [R1+0x8], R18 ;  /* 0x0000081201007387 */ /* 0x0003e20000100a00 */
[----:B------:R-:W-:Y:S02]  /*0860*/  LEA R245, R4, 0xc000, 0x1 ;  /* 0x0000c00004f57811 */ /* 0x000fe400078e08ff */
[----:B------:R-:W-:Y:S01]  /*0870*/  SEL R2, R2, 0xffffffe0, !P4 ;  /* 0xffffffe002027807 */ /* 0x000fe20006000000 */
[--C-:B------:R-:W-:Y:S01]  /*0880*/  IMAD.IADD R189, R187, 0x1, R0.reuse ;  /* 0x00000001bbbd7824 */ /* 0x100fe200078e0200 */
[----:B------:R-:W-:Y:S01]  /*0890*/  IADD3 R246, R245, 0x40, RZ ;  /* 0x00000040f5f67810 */ /* 0x000fe20007ffe0ff */
[C---:B------:R-:W-:Y:S01]  /*08a0*/  IMAD R184, R185.reuse, 0x2, R0 ;  /* 0x00000002b9b87824 */ /* 0x040fe200078e0200 */
[--C-:B------:R-:W-:Y:S01]  /*08b0*/  IADD3 R190, R0, R187, R2.reuse ;  /* 0x000000bb00be7210 */ /* 0x100fe20007ffe002 */
[----:B------:R-:W-:Y:S01]  /*08c0*/  IMAD.SHL.U32 R185, R185, 0x2, RZ ;  /* 0x00000002b9b97824 */ /* 0x000fe200078e00ff */
[----:B------:R-:W-:Y:S01]  /*08d0*/  @P2 IADD3 R246, R245, -0x40, RZ ;  /* 0xffffffc0f5f62810 */ /* 0x000fe20007ffe0ff */
[----:B------:R-:W-:-:S02]  /*08e0*/  IMAD.IADD R188, R187, 0x1, R2 ;  /* 0x00000001bbbc7824 */ /* 0x000fc400078e0202 */
[----:B------:R-:W-:Y:S02]  /*08f0*/  IMAD.IADD R202, R2, 0x1, R189 ;  /* 0x0000000102ca7824 */ /* 0x000fe400078e02bd */
[----:B------:R-:W-:-:S05]  /*0900*/  SHF.L.U64.HI R238, R10, 0x2, R238 ;  /* 0x000000020aee7819 */ /* 0x000fca00000102ee */
.L_x_455:
[----:B------:R-:W-:Y:S01]  /*0910*/  ISETP.NE.U32.AND P1, PT, RZ, c[0x0][0x258], PT ;  /* 0x00009600ff007a0c */ /* 0x000fe20003f25070 */
[----:B--2---:R-:W-:Y:S01]  /*0920*/  IMAD.MOV.U32 R4, RZ, RZ, RZ ;  /* 0x000000ffff047224 */ /* 0x004fe200078e00ff */
[----:B------:R-:W-:Y:S02]  /*0930*/  ISETP.NE.U32.AND P0, PT, RZ, c[0x0][0x250], PT ;  /* 0x00009400ff007a0c */ /* 0x000fe40003f05070 */
[----:B------:R-:W-:Y:S02]  /*0940*/  ISETP.NE.AND.EX P1, PT, RZ, c[0x0][0x25c], PT, P1 ;  /* 0x00009700ff007a0c */ /* 0x000fe40003f25310 */
[----:B------:R-:W-:-:S11]  /*0950*/  ISETP.NE.AND.EX P0, PT, RZ, c[0x0][0x254], PT, P0 ;  /* 0x00009500ff007a0c */ /* 0x000fd60003f05300 */
[----:B-1----:R-:W1:Y:S01]  /*0960*/  @P1 S2R R3, SR_CTAID.Y ;  /* 0x0000000000031919 */ /* 0x002e620000002600 */
        /* <DEDUP_REMOVED lines=15> */
[----:B------:R-:W-:Y:S01]  /*0a60*/  IABS R5, c[0x0][0x1c8] ;  /* 0x0000720000057a13 */ /* 0x000fe20000000000 */
[----:B------:R-:W1:Y:S01]  /*0a70*/  S2R R26, SR_CTAID.Z ;  /* 0x00000000001a7919 */ /* 0x000e620000002700 */
[----:B------:R-:W-:Y:S01]  /*0a80*/  ULDC UR4, c[0x0][0x214] ;  /* 0x0000850000047ab9 */ /* 0x000fe20000000800 */
[----:B------:R-:W-:Y:S01]  /*0a90*/  ISETP.NE.U32.AND P1, PT, RZ, c[0x0][0x240], PT ;  /* 0x00009000ff007a0c */ /* 0x000fe20003f25070 */
[----:B------:R-:W2:Y:S01]  /*0aa0*/  I2F.RP R2, R5 ;  /* 0x0000000500027306 */ /* 0x000ea20000209400 */
[----:B------:R-:W3:Y:S01]  /*0ab0*/  S2R R24, SR_CTAID.Y ;  /* 0x0000000000187919 */ /* 0x000ee20000002600 */
[----:B------:R-:W-:Y:S01]  /*0ac0*/  UIADD3 UR4, UR4, 0x3f, URZ ;  /* 0x0000003f04047890 */ /* 0x000fe2000fffe03f */
[----:B------:R-:W-:Y:S01]  /*0ad0*/  ISETP.NE.AND.EX P1, PT, RZ, c[0x0][0x244], PT, P1 ;  /* 0x00009100ff007a0c */ /* 0x000fe20003f25310 */
[----:B------:R-:W-:Y:S01]  /*0ae0*/  ULDC.U8 UR5, c[0x0][0x3d0] ;  /* 0x0000f40000057ab9 */ /* 0x000fe20000000000 */
[----:B------:R-:W4:Y:S01]  /*0af0*/  S2R R8, SR_CTAID.X ;  /* 0x0000000000087919 */ /* 0x000f220000002500 */
[----:B------:R-:W-:Y:S01]  /*0b00*/  USHF.R.S32.HI UR11, URZ, 0x1f, UR4 ;  /* 0x0000001f3f0b7899 */ /* 0x000fe20008011404 */
[----:B------:R-:W-:Y:S01]  /*0b10*/  ISETP.NE.AND P5, PT, RZ, UR5, PT ;  /* 0x00000005ff007c0c */ /* 0x000fe2000bfa5270 */
[----:B------:R-:W-:Y:S01]  /*0b20*/  ULDC UR7, c[0x0][0x1c0] ;  /* 0x0000700000077ab9 */ /* 0x000fe20000000800 */
[----:B------:R-:W-:Y:S01]  /*0b30*/  SHF.R.S32.HI R9, RZ, 0x1f, R4 ;  /* 0x0000001fff097819 */ /* 0x000fe20000011404 */
[----:B------:R-:W-:-:S02]  /*0b40*/  ULEA.HI UR11, UR11, UR4, URZ, 0x6 ;  /* 0x000000040b0b7291 */ /* 0x000fc4000f8f303f */
[----:B------:R-:W-:Y:S02]  /*0b50*/  USHF.R.S32.HI UR7, URZ, 0x1f, UR7 ;  /* 0x0000001f3f077899 */ /* 0x000fe40008011407 */
[----:B------:R-:W-:Y:S01]  /*0b60*/  ULOP3.LUT UR10, UR11, 0xffffffc0, URZ, 0xc0, !UPT ;  /* 0xffffffc00b0a7892 */ /* 0x000fe2000f8ec03f */
[----:B--2---:R-:W2:Y:S01]  /*0b70*/  MUFU.RCP R2, R2 ;  /* 0x0000000200027308 */ /* 0x004ea20000001000 */
[----:B------:R-:W-:Y:S02]  /*0b80*/  USHF.R.S32.HI UR11, URZ, 0x6, UR11 ;  /* 0x000000063f0b7899 */ /* 0x000fe4000801140b */
[----:B------:R-:W-:Y:S01]  /*0b90*/  UIADD3 UR10, UR10, -0x40, URZ ;  /* 0xffffffc00a0a7890 */ /* 0x000fe2000fffe03f */
[----:B-1----:R-:W-:Y:S01]  /*0ba0*/  IABS R6, R26 ;  /* 0x0000001a00067213 */ /* 0x002fe20000000000 */
[----:B------:R-:W-:Y:S02]  /*0bb0*/  IMAD R29, R26, c[0x0][0x22c], RZ ;  /* 0x00008b001a1d7a24 */ /* 0x000fe400078e02ff */
[----:B------:R-:W-:Y:S01]  /*0bc0*/  USHF.R.S32.HI UR4, URZ, 0x1f, UR10 ;  /* 0x0000001f3f047899 */ /* 0x000fe2000801140a */
[----:B------:R-:W-:Y:S01]  /*0bd0*/  SHF.R.S32.HI R28, RZ, 0x1f, R26 ;  /* 0x0000001fff1c7819 */ /* 0x000fe2000001141a */
[----:B------:R-:W-:Y:S01]  /*0be0*/  IMAD.U32 R18, RZ, RZ, UR10 ;  /* 0x0000000aff127e24 */ /* 0x000fe2000f8e00ff */
[----:B---3--:R-:W-:-:S02]  /*0bf0*/  SHF.R.S32.HI R27, RZ, 0x1f, R24 ;  /* 0x0000001fff1b7819 */ /* 0x008fc40000011418 */
[----:B------:R-:W-:Y:S01]  /*0c00*/  SHF.R.S32.HI R30, RZ, 0x1f, R29 ;  /* 0x0000001fff1e7819 */ /* 0x000fe2000001141d */
[----:B------:R-:W-:Y:S01]  /*0c10*/  IMAD.U32 R19, RZ, RZ, UR4 ;  /* 0x00000004ff137e24 */ /* 0x000fe2000f8e00ff */
[----:B--2---:R-:W-:-:S04]  /*0c20*/  IADD3 R2, R2, 0xffffffe, RZ ;  /* 0x0ffffffe02027810 */ /* 0x004fc80007ffe0ff */
[----:B------:R-:W1:Y:S02]  /*0c30*/  F2I.FTZ.U32.TRUNC.NTZ R3, R2 ;  /* 0x0000000200037305 */ /* 0x000e64000021f000 */
[----:B-1----:R-:W-:Y:S02]  /*0c40*/  IMAD.MOV R0, RZ, RZ, -R3 ;  /* 0x000000ffff007224 */ /* 0x002fe400078e0a03 */
[----:B------:R-:W-:Y:S02]  /*0c50*/  IMAD.MOV.U32 R2, RZ, RZ, RZ ;  /* 0x000000ffff027224 */ /* 0x000fe400078e00ff */
[----:B------:R-:W-:-:S04]  /*0c60*/  IMAD R0, R0, R5, RZ ;  /* 0x0000000500007224 */ /* 0x000fc800078e02ff */
[----:B------:R-:W-:-:S04]  /*0c70*/  IMAD.HI.U32 R0, R3, R0, R2 ;  /* 0x0000000003007227 */ /* 0x000fc800078e0002 */
[----:B------:R-:W-:Y:S02]  /*0c80*/  IMAD.MOV.U32 R3, RZ, RZ, R6 ;  /* 0x000000ffff037224 */ /* 0x000fe400078e0006 */
[----:B------:R-:W1:Y:S02]  /*0c90*/  LDC.U8 R6, c[0x0][0x328] ;  /* 0x0000ca00ff067b82 */ /* 0x000e640000000000 */
[----:B------:R-:W-:-:S04]  /*0ca0*/  IMAD.HI.U32 R0, R0, R3, RZ ;  /* 0x0000000300007227 */ /* 0x000fc800078e00ff */
[----:B------:R-:W-:-:S04]  /*0cb0*/  IMAD.MOV R2, RZ, RZ, -R0 ;  /* 0x000000ffff027224 */ /* 0x000fc800078e0a00 */
[----:B------:R-:W-:Y:S01]  /*0cc0*/  IMAD R2, R5, R2, R3 ;  /* 0x0000000205027224 */ /* 0x000fe200078e0203 */
[----:B------:R-:W-:-:S04]  /*0cd0*/  LOP3.LUT R3, R26, c[0x0][0x1c8], RZ, 0x3c, !PT ;  /* 0x000072001a037a12 */ /* 0x000fc800078e3cff */
[----:B------:R-:W-:Y:S02]  /*0ce0*/  ISETP.GT.U32.AND P2, PT, R5, R2, PT ;  /* 0x000000020500720c */ /* 0x000fe40003f44070 */
[----:B-1----:R-:W-:Y:S01]  /*0cf0*/  ISETP.NE.AND P0, PT, R6, RZ, PT ;  /* 0x000000ff0600720c */ /* 0x002fe20003f05270 */
[----:B------:R-:W-:-:S10]  /*0d00*/  IMAD.WIDE R6, R24, 0x80, RZ ;  /* 0x0000008018067825 */ /* 0x000fd400078e02ff */
[----:B------:R-:W-:Y:S01]  /*0d10*/  @!P2 IADD3 R0, R0, 0x1, RZ ;  /* 0x000000010000a810 */ /* 0x000fe20007ffe0ff */
[----:B------:R-:W-:Y:S01]  /*0d20*/  @!P2 IMAD.IADD R2, R2, 0x1, -R5 ;  /* 0x000000010202a824 */ /* 0x000fe200078e0a05 */
[----:B------:R-:W-:Y:S02]  /*0d30*/  SEL R22, R6, RZ, P1 ;  /* 0x000000ff06167207 */ /* 0x000fe40000800000 */
[----:B------:R-:W-:Y:S01]  /*0d40*/  SEL R23, R7, RZ, P1 ;  /* 0x000000ff07177207 */ /* 0x000fe20000800000 */
[----:B----4-:R-:W-:Y:S01]  /*0d50*/  IMAD.WIDE.U32 R6, R8, c[0x0][0x3d8], RZ ;  /* 0x0000f60008067a25 */ /* 0x010fe200078e00ff */
[----:B------:R-:W-:Y:S02]  /*0d60*/  ISETP.GE.U32.AND P3, PT, R2, R5, PT ;  /* 0x000000050200720c */ /* 0x000fe40003f66070 */
[----:B------:R-:W-:Y:S01]  /*0d70*/  ISETP.GE.AND P1, PT, R3, RZ, PT ;  /* 0x000000ff0300720c */ /* 0x000fe20003f26270 */
[----:B------:R-:W-:Y:S01]  /*0d80*/  @P0 IMAD R2, R24, c[0x0][0x214], RZ ;  /* 0x0000850018020a24 */ /* 0x000fe200078e02ff */
[----:B------:R-:W-:Y:S01]  /*0d90*/  ISETP.NE.AND P2, PT, RZ, c[0x0][0x1c8], PT ;  /* 0x00007200ff007a0c */ /* 0x000fe20003f45270 */
[----:B------:R-:W-:Y:S01]  /*0da0*/  IMAD R3, R8, c[0x0][0x3dc], R7 ;  /* 0x0000f70008037a24 */ /* 0x000fe200078e0207 */
[----:B------:R-:W-:Y:S01]  /*0db0*/  SEL R25, R6, RZ, P5 ;  /* 0x000000ff06197207 */ /* 0x000fe20002800000 */
[----:B------:R-:W-:Y:S01]  /*0dc0*/  @!P0 IMAD R5, R24, c[0x0][0x1c0], R26 ;  /* 0x0000700018058a24 */ /* 0x000fe200078e021a */
[----:B------:R-:W-:Y:S01]  /*0dd0*/  SHF.R.S32.HI R8, RZ, 0x1f, R17 ;  /* 0x0000001fff087819 */ /* 0x000fe20000011411 */
[----:B------:R-:W-:Y:S01]  /*0de0*/  @P0 IMAD R2, R26, c[0x0][0x234], R2 ;  /* 0x00008d001a020a24 */ /* 0x000fe200078e0202 */
[----:B------:R-:W-:Y:S01]  /*0df0*/  SEL R21, R3, RZ, P5 ;  /* 0x000000ff03157207 */ /* 0x000fe20002800000 */
[----:B------:R-:W-:-:S02]  /*0e00*/  @!P0 IMAD R2, R5, c[0x0][0x214], RZ ;  /* 0x0000850005028a24 */ /* 0x000fc400078e02ff */
[----:B------:R-:W-:-:S05]  /*0e10*/  @P3 IADD3 R0, R0, 0x1, RZ ;  /* 0x0000000100003810 */ /* 0x000fca0007ffe0ff */
[----:B------:R-:W-:Y:S01]  /*0e20*/  @!P1 IMAD.MOV R0, RZ, RZ, -R0 ;  /* 0x000000ffff009224 */ /* 0x000fe200078e0a00 */
[----:B------:R-:W-:-:S04]  /*0e30*/  @!P2 LOP3.LUT R0, RZ, c[0x0][0x1c8], RZ, 0x33, !PT ;  /* 0x00007200ff00aa12 */ /* 0x000fc800078e33ff */
[----:B------:R-:W-:Y:S01]  /*0e40*/  SHF.R.S32.HI R16, RZ, 0x1f, R0 ;  /* 0x0000001fff107819 */ /* 0x000fe20000011400 */
        /* <DEDUP_REMOVED lines=8> */
.L_x_448:
[----:B------:R-:W-:-:S04]  /*0ed0*/  IMAD R3, R24, c[0x0][0x1c0], R26 ;  /* 0x0000700018037a24 */ /* 0x000fc800078e021a */
[----:B------:R-:W-:Y:S02]  /*0ee0*/  IMAD R20, R3, c[0x0][0x224], RZ ;  /* 0x0000890003147a24 */ /* 0x000fe400078e02ff */
.L_x_449:
[----:B------:R-:W2:Y:S04]  /*0ef0*/  LDL.64 R10, [R1+0x8] ;  /* 0x00000800010a7983 */ /* 0x000ea80000100a00 */
[----:B------:R-:W3:Y:S01]  /*0f00*/  LDL R33, [R1+0x1c] ;  /* 0x00001c0001217983 */ /* 0x000ee20000100800 */
[----:B------:R-:W-:Y:S01]  /*0f10*/  IMAD R3, R27, c[0x0][0x368], RZ ;  /* 0x0000da001b037a24 */ /* 0x000fe200078e02ff */
[----:B------:R-:W-:Y:S02]  /*0f20*/  IADD3 R5, R2, UR10, RZ ;  /* 0x0000000a02057c10 */ /* 0x000fe4000fffe0ff */
[----:B------:R-:W1:Y:S01]  /*0f30*/  S2R R31, SR_TID.X ;  /* 0x00000000001f7919 */ /* 0x000e620000002100 */
[----:B------:R-:W-:Y:S01]  /*0f40*/  MOV R52, 0x4 ;  /* 0x0000000400347802 */ /* 0x000fe20000000f00 */
[----:B------:R-:W-:Y:S01]  /*0f50*/  IMAD R3, R24, c[0x0][0x36c], R3 ;  /* 0x0000db0018037a24 */ /* 0x000fe200078e0203 */
[----:B------:R-:W-:Y:S01]  /*0f60*/  IADD3 R252, P0, R17, R4, RZ ;  /* 0x0000000411fc7210 */ /* 0x000fe20007f1e0ff */
[----:B------:R-:W4:Y:S02]  /*0f70*/  S2R R32, SR_TID.X ;  /* 0x0000000000207919 */ /* 0x000f240000002100 */
[----:B------:R-:W-:Y:S01]  /*0f80*/  IMAD.WIDE R4, R5, R52, c[0x0][0x200] ;  /* 0x0000800005047625 */ /* 0x000fe200078e0234 */
[----:B------:R-:W-:-:S03]  /*0f90*/  IADD3.X R13, R9, R8, RZ, P0, !PT ;  /* 0x00000008090d7210 */ /* 0x000fc600007fe4ff */
[----:B------:R-:W-:Y:S01]  /*0fa0*/  IMAD.MOV.U32 R226, RZ, RZ, R4 ;  /* 0x000000ffffe27224 */ /* 0x000fe200078e0004 */
[----:B------:R-:W-:Y:S01]  /*0fb0*/  MOV R225, R5 ;  /* 0x0000000500e17202 */ /* 0x000fe20000000f00 */
[----:B------:R4:W-:Y:S01]  /*0fc0*/  STL [R1], R13 ;  /* 0x0000000d01007387 */ /* 0x0009e20000100800 */
[----:B------:R-:W-:-:S04]  /*0fd0*/  IMAD R14, R13, c[0x0][0x1a0], RZ ;  /* 0x000068000d0e7a24 */ /* 0x000fc800078e02ff */
[----:B------:R-:W-:Y:S01]  /*0fe0*/  IMAD R14, R252, c[0x0][0x1a4], R14 ;  /* 0x00006900fc0e7a24 */ /* 0x000fe200078e020e */
[----:B-1----:R-:W-:-:S04]  /*0ff0*/  SHF.R.S32.HI R31, RZ, 0x1f, R31 ;  /* 0x0000001fff1f7819 */ /* 0x002fc8000001141f */
[----:B----4-:R-:W-:-:S04]  /*1000*/  LEA.HI R31, R31, R32, RZ, 0x3 ;  /* 0x000000201f1f7211 */ /* 0x010fc800078f18ff */
[----:B------:R-:W-:-:S04]  /*1010*/  SHF.R.S32.HI R31, RZ, 0x3, R31 ;  /* 0x00000003ff1f7819 */ /* 0x000fc8000001141f */
[----:B------:R-:W-:Y:S01]  /*1020*/  IADD3 R2, P1, R31, UR10, RZ ;  /* 0x0000000a1f027c10 */ /* 0x000fe2000ff3e0ff */
[----:B------:R-:W-:-:S04]  /*1030*/  IMAD R13, R13, c[0x0][0x198], RZ ;  /* 0x000066000d0d7a24 */ /* 0x000fc800078e02ff */
[----:B------:R-:W-:Y:S01]  /*1040*/  IMAD R13, R252, c[0x0][0x19c], R13 ;  /* 0x00006700fc0d7a24 */ /* 0x000fe200078e020d */
[----:B------:R-:W-:Y:S01]  /*1050*/  @P5 BAR.SYNC.DEFER_BLOCKING 0x0 ;  /* 0x0000000000005b1d */ /* 0x000fe20000010000 */
[----:B--2---:R-:W-:-:S04]  /*1060*/  IMAD.WIDE.U32 R6, R24, c[0x0][0x368], R10 ;  /* 0x0000da0018067a25 */ /* 0x004fc800078e000a */
[----:B------:R-:W-:Y:S01]  /*1070*/  IMAD.IADD R7, R7, 0x1, R3 ;  /* 0x0000000107077824 */ /* 0x000fe200078e0203 */
[----:B---3--:R-:W-:Y:S01]  /*1080*/  IADD3.X R3, R33, UR4, RZ, P1, !PT ;  /* 0x0000000421037c10 */ /* 0x008fe20008ffe4ff */
[----:B------:R-:W-:Y:S01]  /*1090*/  UIADD3 UR4, UR11, -0x1, URZ ;  /* 0xffffffff0b047890 */ /* 0x000fe2000fffe03f */
[----:B------:R-:W-:-:S04]  /*10a0*/  IMAD.WIDE.U32 R8, R2, c[0x0][0x190], R10 ;  /* 0x0000640002087a25 */ /* 0x000fc800078e000a */
[----:B------:R-:W-:-:S04]  /*10b0*/  IMAD.WIDE.U32 R4, R252, c[0x0][0x1a0], R10 ;  /* 0x00006800fc047a25 */ /* 0x000fc800078e000a */
[----:B------:R-:W-:Y:S01]  /*10c0*/  IMAD R12, R3, c[0x0][0x190], RZ ;  /* 0x00006400030c7a24 */ /* 0x000fe200078e02ff */
[----:B------:R-:W-:Y:S01]  /*10d0*/  IADD3 R5, R5, R14, RZ ;  /* 0x0000000e05057210 */ /* 0x000fe20007ffe0ff */
[----:B------:R-:W-:-:S04]  /*10e0*/  IMAD.WIDE.U32 R10, R252, c[0x0][0x198], R10 ;  /* 0x00006600fc0a7a25 */ /* 0x000fc800078e000a */
[----:B------:R-:W-:Y:S02]  /*10f0*/  IMAD R15, R3, c[0x0][0x370], RZ ;  /* 0x0000dc00030f7a24 */ /* 0x000fe400078e02ff */
[----:B------:R-:W-:Y:S02]  /*1100*/  IMAD.U32 R210, RZ, RZ, UR4 ;  /* 0x00000004ffd27e24 */ /* 0x000fe4000f8e00ff */
[C---:B------:R-:W-:Y:S02]  /*1110*/  IMAD R12, R2.reuse, c[0x0][0x194], R12 ;  /* 0x00006500020c7a24 */ /* 0x040fe400078e020c */
[C---:B------:R-:W-:Y:S02]  /*1120*/  IMAD R15, R2.reuse, c[0x0][0x374], R15 ;  /* 0x0000dd00020f7a24 */ /* 0x040fe400078e020f */
[----:B------:R-:W-:Y:S01]  /*1130*/  IMAD.WIDE.U32 R6, R2, c[0x0][0x370], R6 ;  /* 0x0000dc0002067a25 */ /* 0x000fe200078e0006 */
[----:B------:R-:W-:Y:S02]  /*1140*/  MOV R2, R10 ;  /* 0x0000000a00027202 */ /* 0x000fe40000000f00 */
[----:B------:R-:W-:Y:S01]  /*1150*/  LEA.HI R10, R210, R210, RZ, 0x1 ;  /* 0x000000d2d20a7211 */ /* 0x000fe200078f08ff */
[----:B------:R-:W-:-:S02]  /*1160*/  IMAD.IADD R3, R11, 0x1, R13 ;  /* 0x000000010b037824 */ /* 0x000fc400078e020d */
[----:B------:R-:W-:Y:S01]  /*1170*/  IMAD R13, R27, c[0x0][0x180], RZ ;  /* 0x000060001b0d7a24 */ /* 0x000fe200078e02ff */
[----:B------:R-:W-:Y:S01]  /*1180*/  LOP3.LUT R10, R10, 0xfffffffe, RZ, 0xc0, !PT ;  /* 0xfffffffe0a0a7812 */ /* 0x000fe200078ec0ff */
[----:B------:R-:W-:Y:S02]  /*1190*/  IMAD.IADD R9, R9, 0x1, R12 ;  /* 0x0000000109097824 */ /* 0x000fe400078e020c */
[C---:B------:R-:W-:Y:S01]  /*11a0*/  IMAD R11, R27.reuse, c[0x0][0x178], RZ ;  /* 0x00005e001b0b7a24 */ /* 0x040fe200078e02ff */
[----:B------:R-:W-:Y:S01]  /*11b0*/  IADD3 R10, R210, -R10, RZ ;  /* 0x8000000ad20a7210 */ /* 0x000fe20007ffe0ff */
[----:B------:R-:W-:Y:S02]  /*11c0*/  IMAD R12, R27, c[0x0][0x188], RZ ;  /* 0x000062001b0c7a24 */ /* 0x000fe400078e02ff */
[----:B------:R-:W-:Y:S01]  /*11d0*/  IMAD R13, R24, c[0x0][0x184], R13 ;  /* 0x00006100180d7a24 */ /* 0x000fe200078e020d */
[----:B------:R-:W-:Y:S01]  /*11e0*/  ISETP.NE.AND P0, PT, R10, 0x1, PT ;  /* 0x000000010a00780c */ /* 0x000fe20003f05270 */
[C---:B------:R-:W-:Y:S01]  /*11f0*/  IMAD.WIDE.U32 R2, R24.reuse, c[0x0][0x180], R2 ;  /* 0x0000600018027a25 */ /* 0x040fe200078e0002 */
[----:B------:R-:W2:Y:S03]  /*1200*/  LDL R27, [R1+0x14] ;  /* 0x00001400011b7983 */ /* 0x000ea60000100800 */
[C---:B------:R-:W-:Y:S01]  /*1210*/  IMAD R11, R24.reuse, c[0x0][0x17c], R11 ;  /* 0x00005f00180b7a24 */ /* 0x040fe200078e020b */
[----:B------:R-:W-:Y:S01]  /*1220*/  IADD3 R3, R3, R13, RZ ;  /* 0x0000000d03037210 */ /* 0x000fe20007ffe0ff */
[----:B------:R-:W-:-:S04]  /*1230*/  IMAD.WIDE.U32 R8, R24, c[0x0][0x178], R8 ;  /* 0x00005e0018087a25 */ /* 0x000fc800078e0008 */
[C---:B------:R-:W-:Y:S01]  /*1240*/  IMAD R12, R24.reuse, c[0x0][0x18c], R12 ;  /* 0x00006300180c7a24 */ /* 0x040fe200078e020c */
[----:B------:R-:W-:Y:S01]  /*1250*/  IADD3 R9, R9, R11, RZ ;  /* 0x0000000b09097210 */ /* 0x000fe20007ffe0ff */
[----:B------:R-:W-:-:S04]  /*1260*/  IMAD.WIDE.U32 R4, R24, c[0x0][0x188], R4 ;  /* 0x0000620018047a25 */ /* 0x000fc800078e0004 */
[C---:B------:R-:W-:Y:S02]  /*1270*/  IMAD R10, R16.reuse, c[0x0][0x1b0], RZ ;  /* 0x00006c00100a7a24 */ /* 0x040fe400078e02ff */
[----:B------:R-:W-:Y:S02]  /*1280*/  IMAD.IADD R5, R5, 0x1, R12 ;  /* 0x0000000105057824 */ /* 0x000fe400078e020c */
[----:B------:R-:W-:Y:S02]  /*1290*/  IMAD R11, R16, c[0x0][0x1b8], RZ ;  /* 0x00006e00100b7a24 */ /* 0x000fe400078e02ff */
[C---:B------:R-:W-:Y:S02]  /*12a0*/  IMAD R10, R0.reuse, c[0x0][0x1b4], R10 ;  /* 0x00006d00000a7a24 */ /* 0x040fe400078e020a */
[----:B------:R-:W-:-:S04]  /*12b0*/  IMAD.WIDE.U32 R2, R0, c[0x0][0x1b0], R2 ;  /* 0x00006c0000027a25 */ /* 0x000fc800078e0002 */
[----:B------:R-:W-:Y:S01]  /*12c0*/  IMAD.IADD R7, R7, 0x1, R15 ;  /* 0x0000000107077824 */ /* 0x000fe200078e020f */
[----:B------:R-:W-:Y:S01]  /*12d0*/  IADD3 R3, R3, R10, RZ ;  /* 0x0000000a03037210 */ /* 0x000fe20007ffe0ff */
[C---:B------:R-:W-:Y:S02]  /*12e0*/  IMAD R11, R0.reuse, c[0x0][0x1bc], R11 ;  /* 0x00006f00000b7a24 */ /* 0x040fe400078e020b */
[----:B------:R-:W-:-:S04]  /*12f0*/  IMAD.WIDE.U32 R4, R0, c[0x0][0x1b8], R4 ;  /* 0x00006e0000047a25 */ /* 0x000fc800078e0004 */
[C---:B------:R-:W-:Y:S02]  /*1300*/  IMAD R16, R28.reuse, c[0x0][0x1a8], RZ ;  /* 0x00006a001c107a24 */ /* 0x040fe400078e02ff */
[----:B------:R-:W-:Y:S02]  /*1310*/  IMAD R15, R28, c[0x0][0x378], RZ ;  /* 0x0000de001c0f7a24 */ /* 0x000fe400078e02ff */
[----:B------:R-:W-:Y:S02]  /*1320*/  IMAD.IADD R5, R5, 0x1, R11 ;  /* 0x0000000105057824 */ /* 0x000fe400078e020b */
[C---:B------:R-:W-:Y:S02]  /*1330*/  IMAD R16, R26.reuse, c[0x0][0x1ac], R16 ;  /* 0x00006b001a107a24 */ /* 0x040fe400078e0210 */
[C---:B------:R-:W-:Y:S02]  /*1340*/  IMAD R15, R26.reuse, c[0x0][0x37c], R15 ;  /* 0x0000df001a0f7a24 */ /* 0x040fe400078e020f */
[----:B------:R-:W-:-:S04]  /*1350*/  IMAD.WIDE.U32 R12, R26, c[0x0][0x378], R6 ;  /* 0x0000de001a0c7a25 */ /* 0x000fc800078e0006 */
[----:B------:R-:W-:Y:S02]  /*1360*/  IMAD.WIDE.U32 R10, R26, c[0x0][0x1a8], R8 ;  /* 0x00006a001a0a7a25 */ /* 0x000fe400078e0008 */
[----:B------:R-:W3:Y:S02]  /*1370*/  LDL R26, [R1+0x10] ;  /* 0x00001000011a7983 */ /* 0x000ee40000100800 */
[----:B------:R-:W-:Y:S02]  /*1380*/  IMAD R14, R33, c[0x0][0x1a0], RZ ;  /* 0x00006800210e7a24 */ /* 0x000fe400078e02ff */
[----:B------:R-:W-:-:S04]  /*1390*/  IMAD.WIDE.U32 R8, R31, c[0x0][0x1a0], R4 ;  /* 0x000068001f087a25 */ /* 0x000fc800078e0004 */
[----:B------:R-:W-:Y:S01]  /*13a0*/  IMAD R14, R31, c[0x0][0x1a4], R14 ;  /* 0x000069001f0e7a24 */ /* 0x000fe200078e020e */
[----:B------:R-:W-:Y:S01]  /*13b0*/  LEA R206, P3, R12, c[0x0][0x330], 0x1 ;  /* 0x0000cc000cce7a11 */ /* 0x000fe200078608ff */
[----:B------:R-:W-:Y:S01]  /*13c0*/  IMAD.IADD R15, R13, 0x1, R15 ;  /* 0x000000010d0f7824 */ /* 0x000fe200078e020f */
[----:B------:R-:W-:Y:S01]  /*13d0*/  LEA R208, P4, R10, c[0x0][0x160], 0x1 ;  /* 0x000058000ad07a11 */ /* 0x000fe200078808ff */
[----:B------:R-:W-:Y:S01]  /*13e0*/  IMAD.WIDE.U32 R6, R31, c[0x0][0x198], R2 ;  /* 0x000066001f067a25 */ /* 0x000fe200078e0002 */
[----:B------:R-:W-:Y:S02]  /*13f0*/  IADD3 R3, R11, R16, RZ ;  /* 0x000000100b037210 */ /* 0x000fe40007ffe0ff */
[----:B------:R-:W-:Y:S01]  /*1400*/  LEA R4, P2, R8, c[0x0][0x170], 0x1 ;  /* 0x00005c0008047a11 */ /* 0x000fe200078408ff */
[----:B------:R-:W-:Y:S02]  /*1410*/  IMAD.IADD R14, R9, 0x1, R14 ;  /* 0x00000001090e7824 */ /* 0x000fe400078e020e */
[----:B------:R-:W-:Y:S01]  /*1420*/  IMAD.MOV.U32 R13, RZ, RZ, c[0x0][0x1a0] ;  /* 0x00006800ff0d7624 */ /* 0x000fe200078e00ff */
[----:B------:R-:W-:Y:S01]  /*1430*/  LEA.HI.X R207, R12, c[0x0][0x334], R15, 0x1, P3 ;  /* 0x0000cd000ccf7a11 */ /* 0x000fe200018f0c0f */
[----:B------:R-:W-:Y:S01]  /*1440*/  IMAD R0, R33, c[0x0][0x198], RZ ;  /* 0x0000660021007a24 */ /* 0x000fe200078e02ff */
[----:B------:R-:W-:-:S02]  /*1450*/  LEA.HI.X R209, R10, c[0x0][0x164], R3, 0x1, P4 ;  /* 0x000059000ad17a11 */ /* 0x000fc400020f0c03 */
[----:B------:R-:W-:Y:S02]  /*1460*/  MOV R16, c[0x0][0x1a4] ;  /* 0x0000690000107a02 */ /* 0x000fe40000000f00 */
[----:B------:R-:W-:Y:S02]  /*1470*/  LEA.HI.X R5, R8, c[0x0][0x174], R14, 0x1, P2 ;  /* 0x00005d0008057a11 */ /* 0x000fe400010f0c0e */
[----:B------:R-:W-:-:S04]  /*1480*/  LEA R12, P4, R13, R4, 0x6 ;  /* 0x000000040d0c7211 */ /* 0x000fc800078830ff */
[----:B------:R-:W-:Y:S02]  /*1490*/  LEA.HI.X R13, R13, R5, R16, 0x6, P4 ;  /* 0x000000050d0d7211 */ /* 0x000fe400020f3410 */
[----:B------:R-:W4:Y:S01]  /*14a0*/  LDL R16, [R1+0x18] ;  /* 0x0000180001107983 */ /* 0x000f220000100800 */
[----:B------:R-:W-:Y:S01]  /*14b0*/  IMAD R0, R31, c[0x0][0x19c], R0 ;  /* 0x000067001f007a24 */ /* 0x000fe200078e0200 */
[----:B------:R-:W-:Y:S01]  /*14c0*/  LEA R2, P1, R6, c[0x0][0x168], 0x1 ;  /* 0x00005a0006027a11 */ /* 0x000fe200078208ff */
[----:B------:R-:W-:-:S03]  /*14d0*/  IMAD.MOV.U32 R9, RZ, RZ, c[0x0][0x370] ;  /* 0x0000dc00ff097624 */ /* 0x000fc600078e00ff */
[----:B------:R-:W-:Y:S01]  /*14e0*/  IADD3 R0, R7, R0, RZ ;  /* 0x0000000007007210 */ /* 0x000fe20007ffe0ff */
[----:B------:R-:W-:-:S03]  /*14f0*/  IMAD.MOV.U32 R7, RZ, RZ, c[0x0][0x190] ;  /* 0x00006400ff077624 */ /* 0x000fc600078e00ff */
[----:B------:R-:W-:Y:S01]  /*1500*/  LEA.HI.X R3, R6, c[0x0][0x16c], R0, 0x1, P1 ;  /* 0x00005b0006037a11 */ /* 0x000fe200008f0c00 */
[----:B------:R-:W-:Y:S01]  /*1510*/  IMAD.MOV.U32 R0, RZ, RZ, c[0x0][0x198] ;  /* 0x00006600ff007624 */ /* 0x000fe200078e00ff */
[----:B------:R-:W-:Y:S02]  /*1520*/  MOV R11, c[0x0][0x374] ;  /* 0x0000dd00000b7a02 */ /* 0x000fe40000000f00 */
[----:B------:R-:W-:Y:S02]  /*1530*/  LEA R10, P3, R9, R206, 0x6 ;  /* 0x000000ce090a7211 */ /* 0x000fe400078630ff */
[----:B------:R-:W-:Y:S02]  /*1540*/  MOV R15, c[0x0][0x194] ;  /* 0x00006500000f7a02 */ /* 0x000fe40000000f00 */
[----:B------:R-:W-:Y:S02]  /*1550*/  MOV R14, c[0x0][0x19c] ;  /* 0x00006700000e7a02 */ /* 0x000fe40000000f00 */
[----:B------:R-:W-:-:S02]  /*1560*/  LEA R8, P2, R7, R208, 0x6 ;  /* 0x000000d007087211 */ /* 0x000fc400078430ff */
[C---:B------:R-:W-:Y:S02]  /*1570*/  LEA R6, P1, R0.reuse, R2, 0x6 ;  /* 0x0000000200067211 */ /* 0x040fe400078230ff */
[----:B------:R-:W-:Y:S02]  /*1580*/  LEA.HI.X R11, R9, R207, R11, 0x6, P3 ;  /* 0x000000cf090b7211 */ /* 0x000fe400018f340b */
[----:B------:R-:W-:Y:S02]  /*1590*/  LEA.HI.X R9, R7, R209, R15, 0x6, P2 ;  /* 0x000000d107097211 */ /* 0x000fe400010f340f */
[----:B------:R-:W-:Y:S02]  /*15a0*/  LEA.HI.X R7, R0, R3, R14, 0x6, P1 ;  /* 0x0000000300077211 */ /* 0x000fe400008f340e */
[----:B------:R-:W1:Y:S04]  /*15b0*/  S2R R14, SR_TID.X ;  /* 0x00000000000e7919 */ /* 0x000e680000002100 */
[----:B------:R-:W1:Y:S01]  /*15c0*/  S2R R15, SR_TID.X ;  /* 0x00000000000f7919 */ /* 0x000e620000002100 */
[----:B------:R-:W-:-:S02]  /*15d0*/  ULDC UR5, c[0x0][0x22c] ;  /* 0x00008b0000057ab9 */ /* 0x000fc40000000800 */
[----:B------:R-:W-:Y:S02]  /*15e0*/  ULDC UR4, c[0x0][0x1c0] ;  /* 0x0000700000047ab9 */ /* 0x000fe40000000800 */
[----:B------:R-:W-:Y:S02]  /*15f0*/  UIMAD UR9, UR5, UR4, URZ ;  /* 0x00000004050972a4 */ /* 0x000fe4000f8e023f */
        /* <DEDUP_REMOVED lines=37> */
[C---:B---3--:R-:W-:Y:S01]  /*1850*/  IMAD.SHL.U32 R212, R26.reuse, 0x2, RZ ;  /* 0x000000021ad47824 */ /* 0x048fe200078e00ff */
[----:B------:R-:W-:-:S04]  /*1860*/  IADD3 R0, R26, 0x2000, RZ ;  /* 0x000020001a007810 */ /* 0x000fc80007ffe0ff */
[----:B------:R-:W-:Y:S01]  /*1870*/  @!PT LDS RZ, [RZ] ;  /* 0x00000000fffff984 */ /* 0x000fe20000000800 */
[----:B------:R-:W-:Y:S01]  /*1880*/  @!PT LDS RZ, [RZ] ;  /* 0x00000000fffff984 */ /* 0x000fe20000000800 */
[----:B------:R-:W-:Y:S01]  /*1890*/  @!PT LDS RZ, [RZ] ;  /* 0x00000000fffff984 */ /* 0x000fe20000000800 */
[----:B------:R1:W-:Y:S01]  /*18a0*/  LDGSTS.E.BYPASS.LTC128B.128 [R212+0x10000], [R4.64] ;  /* 0x1000000004d47fae */ /* 0x0003e2000b901d4e */
[----:B------:R-:W-:-:S03]  /*18b0*/  SEL R0, R0, R26, !P0 ;  /* 0x0000001a00007207 */ /* 0x000fc60004000000 */
[----:B------:R1:W-:Y:S01]  /*18c0*/  LDGSTS.E.BYPASS.LTC128B.128 [R212+0x12000], [R4.64+0x80] ;  /* 0x1200008004d47fae */ /* 0x0003e2000b901d4e */
[----:B------:R-:W-:-:S03]  /*18d0*/  SHF.L.U32 R211, R0, 0x1, RZ ;  /* 0x0000000100d37819 */ /* 0x000fc600000006ff */
[----:B------:R2:W-:Y:S04]  /*18e0*/  LDGSTS.E.BYPASS.LTC128B.128 [R212+0x11000], [R12.64] ;  /* 0x110000000cd47fae */ /* 0x0005e8000b901d4e */
[----:B------:R2:W-:Y:S04]  /*18f0*/  LDGSTS.E.BYPASS.LTC128B.128 [R212+0x13000], [R12.64+0x80] ;  /* 0x130000800cd47fae */ /* 0x0005e8000b901d4e */
[----:B------:R-:W0:Y:S04]  /*1900*/  LDGDEPBAR ;  /* 0x00000000000079af */ /* 0x000e280000000000 */
[----:B------:R2:W-:Y:S04]  /*1910*/  LDGSTS.E.BYPASS.LTC128B.128 [R212+0x8000], [R206.64] ;  /* 0x08000000ced47fae */ /* 0x0005e8000b901d4e */
[----:B------:R2:W-:Y:S04]  /*1920*/  LDGSTS.E.BYPASS.LTC128B.128 [R212+0xa000], [R206.64+0x80] ;  /* 0x0a000080ced47fae */ /* 0x0005e8000b901d4e */
[----:B------:R2:W-:Y:S04]  /*1930*/  LDGSTS.E.BYPASS.LTC128B.128 [R212+0x9000], [R10.64] ;  /* 0x090000000ad47fae */ /* 0x0005e8000b901d4e */
[----:B------:R2:W-:Y:S01]  /*1940*/  LDGSTS.E.BYPASS.LTC128B.128 [R212+0xb000], [R10.64+0x80] ;  /* 0x0b0000800ad47fae */ /* 0x0005e2000b901d4e */
[----:B-1----:R-:W-:-:S03]  /*1950*/  IADD3 R4, P1, R234, R226, RZ ;  /* 0x000000e2ea047210 */ /* 0x002fc60007f3e0ff */
[----:B------:R2:W-:Y:S01]  /*1960*/  LDGSTS.E.BYPASS.LTC128B.128 [R211], [R208.64] ;  /* 0x00000000d0d37fae */ /* 0x0005e2000b901d4e */
[----:B----4-:R-:W-:-:S03]  /*1970*/  IMAD R0, R14, UR9, R16 ;  /* 0x000000090e007c24 */ /* 0x010fc6000f8e0210 */
[----:B------:R2:W-:Y:S04]  /*1980*/  LDGSTS.E.BYPASS.LTC128B.128 [R211+0x2000], [R208.64+0x80] ;  /* 0x02000080d0d37fae */ /* 0x0005e8000b901d4e */
[----:B------:R2:W-:Y:S04]  /*1990*/  LDGSTS.E.BYPASS.LTC128B.128 [R211+0x1000], [R8.64] ;  /* 0x0100000008d37fae */ /* 0x0005e8000b901d4e */
[----:B------:R2:W-:Y:S04]  /*19a0*/  LDGSTS.E.BYPASS.LTC128B.128 [R211+0x3000], [R8.64+0x80] ;  /* 0x0300008008d37fae */ /* 0x0005e8000b901d4e */
[----:B------:R1:W-:Y:S01]  /*19b0*/  LDGSTS.E.BYPASS.LTC128B.128 [R212+0xc000], [R2.64] ;  /* 0x0c00000002d47fae */ /* 0x0003e2000b901d4e */
[----:B------:R-:W-:-:S03]  /*19c0*/  IMAD.X R5, R238, 0x1, R225, P1 ;  /* 0x00000001ee057824 */ /* 0x000fc600008e06e1 */
[----:B------:R1:W-:Y:S04]  /*19d0*/  LDGSTS.E.BYPASS.LTC128B.128 [R212+0xe000], [R2.64+0x80] ;  /* 0x0e00008002d47fae */ /* 0x0003e8000b901d4e */
[----:B------:R3:W-:Y:S04]  /*19e0*/  LDGSTS.E.BYPASS.LTC128B.128 [R212+0xd000], [R6.64] ;  /* 0x0d00000006d47fae */ /* 0x0007e8000b901d4e */
[----:B------:R3:W-:Y:S04]  /*19f0*/  LDGSTS.E.BYPASS.LTC128B.128 [R212+0xf000], [R6.64+0x80] ;  /* 0x0f00008006d47fae */ /* 0x0007e8000b901d4e */
[----:B------:R-:W0:Y:S04]  /*1a00*/  LDGDEPBAR ;  /* 0x00000000000079af */ /* 0x000e280000000000 */
[----:B------:R4:W5:Y:S04]  /*1a10*/  LDG.E R221, [R4.64] ;  /* 0x0000000e04dd7981 */ /* 0x000968000c1e1900 */
[----:B------:R4:W5:Y:S01]  /*1a20*/  LDG.E R220, [R4.64+0x20] ;  /* 0x0000200e04dc7981 */ /* 0x000962000c1e1900 */
[----:B-1----:R-:W-:-:S02]  /*1a30*/  IADD3 R2, P2, P1, R0, UR8, R29 ;  /* 0x0000000800027c10 */ /* 0x002fc4000f95e01d */
[----:B------:R-:W-:-:S04]  /*1a40*/  SHF.R.S32.HI R0, RZ, 0x1f, R0 ;  /* 0x0000001fff007819 */ /* 0x000fc80000011400 */
[----:B------:R-:W-:Y:S02]  /*1a50*/  IADD3.X R3, R0, UR4, R30, P2, P1 ;  /* 0x0000000400037c10 */ /* 0x000fe400097e241e */
[----:B------:R-:W-:Y:S01]  /*1a60*/  IADD3 R2, P1, R2, R25, RZ ;  /* 0x0000001902027210 */ /* 0x000fe20007f3e0ff */
[----:B------:R-:W-:-:S04]  /*1a70*/  DEPBAR.LE SB0, 0x1 ;  /* 0x000080400000791a */ /* 0x000fc80000000000 */
[----:B------:R-:W-:Y:S01]  /*1a80*/  IADD3.X R3, R3, R21, RZ, P1, !PT ;  /* 0x0000001503037210 */ /* 0x000fe20000ffe4ff */
[----:B------:R-:W-:Y:S01]  /*1a90*/  BAR.SYNC.DEFER_BLOCKING 0x0 ;  /* 0x0000000000007b1d */ /* 0x000fe20000010000 */
[----:B----4-:R-:W-:Y:S01]  /*1aa0*/  IMAD.WIDE R4, R24, c[0x0][0x224], R18 ;  /* 0x0000890018047a25 */ /* 0x010fe200078e0212 */
[----:B---3--:R-:W-:-:S04]  /*1ab0*/  IADD3 R6, -R224, c[0x0][0x214], R17 ;  /* 0x00008500e0067a10 */ /* 0x008fc80007ffe111 */
[----:B------:R-:W-:-:S05]  /*1ac0*/  IADD3 R0, P2, R4, R22, RZ ;  /* 0x0000001604007210 */ /* 0x000fca0007f5e0ff */
[----:B------:R-:W-:Y:S02]  /*1ad0*/  IMAD.X R5, R5, 0x1, R23, P2 ;  /* 0x0000000105057824 */ /* 0x000fe400010e0617 */
[C---:B------:R-:W-:Y:S02]  /*1ae0*/  IMAD R4, R0.reuse, UR6, RZ ;  /* 0x0000000600047c24 */ /* 0x040fe4000f8e02ff */
[----:B------:R-:W-:Y:S01]  /*1af0*/  IMAD.WIDE.U32 R2, R0, UR12, R2 ;  /* 0x0000000c00027c25 */ /* 0x000fe2000f8e0002 */
[----:B------:R-:W-:-:S03]  /*1b00*/  IADD3 R0, R6, -c[0x0][0x2e8], RZ ;  /* 0x8000ba0006007a10 */ /* 0x000fc60007ffe0ff */
[----:B------:R-:W-:Y:S01]  /*1b10*/  IMAD R5, R5, UR12, R4 ;  /* 0x0000000c05057c24 */ /* 0x000fe2000f8e0204 */
[----:B------:R-:W-:Y:S01]  /*1b20*/  SHF.R.S32.HI R4, RZ, 0x1f, R0 ;  /* 0x0000001fff047819 */ /* 0x000fe20000011400 */
[----:B------:R2:W1:Y:S03]  /*1b30*/  LDSM.16.M88.4 R116, [R187+0x10000] ;  /* 0x01000000bb74783b */ /* 0x0004660000000200 */
[----:B------:R-:W-:Y:S01]  /*1b40*/  LEA.HI R4, R4, R0, RZ, 0x6 ;  /* 0x0000000004047211 */ /* 0x000fe200078f30ff */
[----:B------:R2:W3:Y:S03]  /*1b50*/  LDSM.16.M88.4 R120, [R187+0x10800] ;  /* 0x01080000bb78783b */ /* 0x0004e60000000200 */
[----:B------:R-:W-:Y:S01]  /*1b60*/  SHF.R.S32.HI R233, RZ, 0x6, R4 ;  /* 0x00000006ffe97819 */ /* 0x000fe20000011404 */
[----:B------:R2:W4:Y:S01]  /*1b70*/  LDSM.16.M88.4 R124, [R188+0x10000] ;  /* 0x01000000bc7c783b */ /* 0x0005220000000200 */
[----:B------:R-:W-:-:S02]  /*1b80*/  IADD3 R3, R3, R5, RZ ;  /* 0x0000000503037210 */ /* 0x000fc40007ffe0ff */
[C---:B------:R-:W-:Y:S01]  /*1b90*/  LEA R204, P1, R2.reuse, c[0x0][0x350], 0x2 ;  /* 0x0000d40002cc7a11 */ /* 0x040fe200078210ff */
[----:B------:R2:W1:Y:S01]  /*1ba0*/  LDSM.16.M88.4 R128, [R188+0x10800] ;  /* 0x01080000bc80783b */ /* 0x0004620000000200 */
[----:B------:R-:W-:Y:S02]  /*1bb0*/  IMNMX R233, RZ, R233, !PT ;  /* 0x000000e9ffe97217 */ /* 0x000fe40007800200 */
[----:B------:R-:W-:Y:S01]  /*1bc0*/  LEA.HI.X R205, R2, c[0x0][0x354], R3, 0x2, P1 ;  /* 0x0000d50002cd7a11 */ /* 0x000fe200008f1403 */
[----:B------:R2:W1:Y:S01]  /*1bd0*/  LDSM.16.M88.4 R132, [R189+0x10000] ;  /* 0x01000000bd84783b */ /* 0x0004620000000200 */
[----:B------:R-:W-:Y:S02]  /*1be0*/  ISETP.LT.AND P1, PT, R233, UR11, PT ;  /* 0x0000000be9007c0c */ /* 0x000fe4000bf21270 */
[----:B------:R-:W-:Y:S01]  /*1bf0*/  IADD3 R0, R20, UR10, RZ ;  /* 0x0000000a14007c10 */ /* 0x000fe2000fffe0ff */
        /* <DEDUP_REMOVED lines=41> */
[C---:B------:R-:W-:Y:S01]  /*1e90*/  IADD3 R197, R191.reuse, R192, RZ ;  /* 0x000000c0bfc57210 */ /* 0x040fe20007ffe0ff */
        /* <DEDUP_REMOVED lines=23> */
.L_x_453:
[----:B------:R-:W0:Y:S01]  /*2010*/  LDGDEPBAR ;  /* 0x00000000000079af */ /* 0x000e220000000000 */
[C---:B------:R-:W-:Y:S02]  /*2020*/  IADD3 R0, R186.reuse, R200, RZ ;  /* 0x000000c8ba007210 */ /* 0x040fe40007ffe0ff */
[-C--:B------:R-:W-:Y:S02]  /*2030*/  IADD3 R2, R186, R191.reuse, RZ ;  /* 0x000000bfba027210 */ /* 0x080fe40007ffe0ff */
[----:B------:R-:W-:Y:S02]  /*2040*/  IADD3 R180, R0, R191, RZ ;  /* 0x000000bf00b47210 */ /* 0x000fe40007ffe0ff */
[----:B-----5:R-:W-:Y:S02]  /*2050*/  FSETP.NEU.FTZ.AND P0, PT, R221, -INF , PT ;  /* 0xff800000dd00780b */ /* 0x020fe40003f1d000 */
[C---:B------:R-:W-:Y:S01]  /*2060*/  ISETP.GT.AND P4, PT, R210.reuse, R233, PT ;  /* 0x000000e9d200720c */ /* 0x040fe20003f84270 */
[----:B------:R-:W-:Y:S04]  /*2070*/  DEPBAR.LE SB0, 0x0 ;  /* 0x000080000000791a */ /* 0x000fe80000000000 */
[----:B------:R-:W-:Y:S08]  /*2080*/  BAR.SYNC.DEFER_BLOCKING 0x0 ;  /* 0x0000000000007b1d */ /* 0x000ff00000010000 */
[----:B------:R-:W-:Y:S08]  /*2090*/  LDSM.16.M88.4 R16, [R186] ;  /* 0x00000000ba10783b */ /* 0x000ff00000000200 */
[----:B--2---:R-:W2:Y:S08]  /*20a0*/  LDSM.16.M88.4 R8, [R187+0xc000] ;  /* 0x00c00000bb08783b */ /* 0x004eb00000000200 */
[----:B------:R-:W3:Y:S08]  /*20b0*/  LDSM.16.M88.4 R52, [R187+0xc800] ;  /* 0x00c80000bb34783b */ /* 0x000ef00000000200 */
[----:B------:R-:W-:Y:S08]  /*20c0*/  LDSM.16.M88.4 R56, [R0] ;  /* 0x000000000038783b */ /* 0x000ff00000000200 */
[----:B------:R-:W4:Y:S08]  /*20d0*/  LDSM.16.M88.4 R60, [R188+0xc000] ;  /* 0x00c00000bc3c783b */ /* 0x000f300000000200 */
[----:B------:R-:W1:Y:S01]  /*20e0*/  LDSM.16.M88.4 R64, [R188+0xc800] ;  /* 0x00c80000bc40783b */ /* 0x000e620000000200 */
[C---:B--2---:R-:W-:Y:S07]  /*20f0*/  HMMA.16816.F32.BF16 R4, R16.reuse, R8, RZ ;  /* 0x000000081004723c */ /* 0x044fee00000418ff */
[----:B------:R-:W-:Y:S01]  /*2100*/  LDSM.16.M88.4 R100, [R2] ;  /* 0x000000000264783b */ /* 0x000fe20000000200 */
[C---:B------:R-:W-:Y:S07]  /*2110*/  HMMA.16816.F32.BF16 R8, R16.reuse, R10, RZ ;  /* 0x0000000a1008723c */ /* 0x040fee00000418ff */
[----:B------:R-:W2:Y:S01]  /*2120*/  LDSM.16.M88.4 R104, [R189+0xc000] ;  /* 0x00c00000bd68783b */ /* 0x000ea20000000200 */
[C---:B---3--:R-:W-:Y:S07]  /*2130*/  HMMA.16816.F32.BF16 R12, R16.reuse, R52, RZ ;  /* 0x00000034100c723c */ /* 0x048fee00000418ff */
[----:B------:R-:W-:Y:S01]  /*2140*/  LDSM.16.M88.4 R108, [R180] ;  /* 0x00000000b46c783b */ /* 0x000fe20000000200 */
[----:B------:R-:W-:Y:S07]  /*2150*/  HMMA.16816.F32.BF16 R16, R16, R54, RZ ;  /* 0x000000361010723c */ /* 0x000fee00000418ff */
[----:B------:R-:W3:Y:S01]  /*2160*/  LDSM.16.M88.4 R52, [R189+0xc800] ;  /* 0x00c80000bd34783b */ /* 0x000ee20000000200 */
[C---:B----4-:R-:W-:Y:S07]  /*2170*/  HMMA.16816.F32.BF16 R4, R56.reuse, R60, R4 ;  /* 0x0000003c3804723c */ /* 0x050fee0000041804 */
[----:B------:R-:W4:Y:S01]  /*2180*/  LDSM.16.M88.4 R112, [R190+0xc000] ;  /* 0x00c00000be70783b */ /* 0x000f220000000200 */
[C---:B------:R-:W-:Y:S07]  /*2190*/  HMMA.16816.F32.BF16 R8, R56.reuse, R62, R8 ;  /* 0x0000003e3808723c */ /* 0x040fee0000041808 */
[----:B------:R-:W-:Y:S01]  /*21a0*/  LDSM.16.M88.4 R60, [R186+0x2000] ;  /* 0x00200000ba3c783b */ /* 0x000fe20000000200 */
[C---:B-1----:R-:W-:Y:S08]  /*21b0*/  HMMA.16816.F32.BF16 R12, R56.reuse, R64, R12 ;  /* 0x00000040380c723c */ /* 0x042ff0000004180c */
[----:B------:R-:W-:Y:S01]  /*21c0*/  HMMA.16816.F32.BF16 R16, R56, R66, R16 ;  /* 0x000000423810723c */ /* 0x000fe20000041810 */
[----:B------:R-:W1:Y:S07]  /*21d0*/  LDSM.16.M88.4 R56, [R190+0xc800] ;  /* 0x00c80000be38783b */ /* 0x000e6e0000000200 */
[C---:B--2---:R-:W-:Y:S01]  /*21e0*/  HMMA.16816.F32.BF16 R4, R100.reuse, R104, R4 ;  /* 0x000000686404723c */ /* 0x044fe20000041804 */
[----:B------:R-:W2:Y:S07]  /*21f0*/  LDSM.16.M88.4 R64, [R187+0xe000] ;  /* 0x00e00000bb40783b */ /* 0x000eae0000000200 */
[C---:B------:R-:W-:Y:S01]  /*2200*/  HMMA.16816.F32.BF16 R8, R100.reuse, R106, R8 ;  /* 0x0000006a6408723c */ /* 0x040fe20000041808 */
[----:B------:R-:W-:Y:S07]  /*2210*/  LDSM.16.M88.4 R104, [R188+0xe000] ;  /* 0x00e00000bc68783b */ /* 0x000fee0000000200 */
[C---:B---3--:R-:W-:Y:S08]  /*2220*/  HMMA.16816.F32.BF16 R12, R100.reuse, R52, R12 ;  /* 0x00000034640c723c */ /* 0x048ff0000004180c */
[----:B------:R-:W-:Y:S01]  /*2230*/  HMMA.16816.F32.BF16 R16, R100, R54, R16 ;  /* 0x000000366410723c */ /* 0x000fe20000041810 */
[----:B------:R-:W3:Y:S07]  /*2240*/  LDSM.16.M88.4 R52, [R187+0xe800] ;  /* 0x00e80000bb34783b */ /* 0x000eee0000000200 */
[C---:B----4-:R-:W-:Y:S01]  /*2250*/  HMMA.16816.F32.BF16 R4, R108.reuse, R112, R4 ;  /* 0x000000706c04723c */ /* 0x050fe20000041804 */
[----:B------:R4:W3:Y:S07]  /*2260*/  LDSM.16.M88.4 R100, [R0+0x2000] ;  /* 0x002000000064783b */ /* 0x0008ee0000000200 */
[C---:B------:R-:W-:Y:S01]  /*2270*/  HMMA.16816.F32.BF16 R8, R108.reuse, R114, R8 ;  /* 0x000000726c08723c */ /* 0x040fe20000041808 */
[----:B------:R-:W-:Y:S07]  /*2280*/  LDSM.16.M88.4 R112, [R189+0xe000] ;  /* 0x00e00000bd70783b */ /* 0x000fee0000000200 */
[C---:B-1----:R-:W-:Y:S08]  /*2290*/  HMMA.16816.F32.BF16 R12, R108.reuse, R56, R12 ;  /* 0x000000386c0c723c */ /* 0x042ff0000004180c */
[----:B------:R-:W-:Y:S01]  /*22a0*/  HMMA.16816.F32.BF16 R16, R108, R58, R16 ;  /* 0x0000003a6c10723c */ /* 0x000fe20000041810 */
[----:B------:R-:W1:Y:S03]  /*22b0*/  LDSM.16.M88.4 R56, [R188+0xe800] ;  /* 0x00e80000bc38783b */ /* 0x000e660000000200 */
[----:B----4-:R-:W-:Y:S04]  /*22c0*/  SHF.L.U32 R0, R210, 0x6, RZ ;  /* 0x00000006d2007819 */ /* 0x010fe800000006ff */
[C---:B--2---:R-:W-:Y:S01]  /*22d0*/  HMMA.16816.F32.BF16 R4, R60.reuse, R64, R4 ;  /* 0x000000403c04723c */ /* 0x044fe20000041804 */
[----:B------:R-:W2:Y:S04]  /*22e0*/  LDSM.16.M88.4 R108, [R2+0x2000] ;  /* 0x00200000026c783b */ /* 0x000ea80000000200 */
[----:B------:R-:W-:Y:S03]  /*22f0*/  ISETP.GE.AND P2, PT, R0, R240, PT ;  /* 0x000000f00000720c */ /* 0x000fe60003f46270 */
[C---:B------:R-:W-:Y:S01]  /*2300*/  HMMA.16816.F32.BF16 R8, R60.reuse, R66, R8 ;  /* 0x000000423c08723c */ /* 0x040fe20000041808 */
[----:B------:R-:W-:Y:S07]  /*2310*/  LDSM.16.M88.4 R64, [R190+0xe000] ;  /* 0x00e00000be40783b */ /* 0x000fee0000000200 */
[C---:B---3--:R-:W-:Y:S08]  /*2320*/  HMMA.16816.F32.BF16 R12, R60.reuse, R52, R12 ;  /* 0x000000343c0c723c */ /* 0x048ff0000004180c */
[----:B------:R-:W-:Y:S01]  /*2330*/  HMMA.16816.F32.BF16 R16, R60, R54, R16 ;  /* 0x000000363c10723c */ /* 0x000fe20000041810 */
[----:B------:R-:W3:Y:S07]  /*2340*/  LDSM.16.M88.4 R52, [R189+0xe800] ;  /* 0x00e80000bd34783b */ /* 0x000eee0000000200 */
[C---:B------:R-:W-:Y:S01]  /*2350*/  HMMA.16816.F32.BF16 R4, R100.reuse, R104, R4 ;  /* 0x000000686404723c */ /* 0x040fe20000041804 */
[----:B------:R-:W4:Y:S07]  /*2360*/  LDSM.16.M88.4 R60, [R180+0x2000] ;  /* 0x00200000b43c783b */ /* 0x000f2e0000000200 */
[C---:B------:R-:W-:Y:S08]  /*2370*/  HMMA.16816.F32.BF16 R8, R100.reuse, R106, R8 ;  /* 0x0000006a6408723c */ /* 0x040ff00000041808 */
[C---:B-1----:R-:W-:Y:S08]  /*2380*/  HMMA.16816.F32.BF16 R12, R100.reuse, R56, R12 ;  /* 0x00000038640c723c */ /* 0x042ff0000004180c */
[----:B------:R-:W-:Y:S08]  /*2390*/  HMMA.16816.F32.BF16 R16, R100, R58, R16 ;  /* 0x0000003a6410723c */ /* 0x000ff00000041810 */
[C---:B--2---:R-:W-:Y:S08]  /*23a0*/  HMMA.16816.F32.BF16 R4, R108.reuse, R112, R4 ;  /* 0x000000706c04723c */ /* 0x044ff00000041804 */
[C---:B------:R-:W-:Y:S08]  /*23b0*/  HMMA.16816.F32.BF16 R8, R108.reuse, R114, R8 ;  /* 0x000000726c08723c */ /* 0x040ff00000041808 */
[C---:B---3--:R-:W-:Y:S08]  /*23c0*/  HMMA.16816.F32.BF16 R12, R108.reuse, R52, R12 ;  /* 0x000000346c0c723c */ /* 0x048ff0000004180c */
[----:B------:R-:W-:Y:S01]  /*23d0*/  HMMA.16816.F32.BF16 R16, R108, R54, R16 ;  /* 0x000000366c10723c */ /* 0x000fe20000041810 */
[----:B------:R-:W1:Y:S07]  /*23e0*/  LDSM.16.M88.4 R52, [R190+0xe800] ;  /* 0x00e80000be34783b */ /* 0x000e6e0000000200 */
[C---:B----4-:R-:W-:Y:S08]  /*23f0*/  HMMA.16816.F32.BF16 R4, R60.reuse, R64, R4 ;  /* 0x000000403c04723c */ /* 0x050ff00000041804 */
[C---:B------:R-:W-:Y:S11]  /*2400*/  HMMA.16816.F32.BF16 R8, R60.reuse, R66, R8 ;  /* 0x000000423c08723c */ /* 0x040ff60000041808 */
[----:B------:R-:W-:Y:S05]  /*2410*/  @!UPT UIADD3 URZ, URZ, URZ, URZ ;  /* 0x0000003f3f3ff290 */ /* 0x000fea000fffe03f */
[----:B------:R-:W-:Y:S02]  /*2420*/  FMUL.FTZ R5, R5, c[0x0][0x2ec] ;  /* 0x0000bb0005057a20 */ /* 0x000fe40000410000 */
[----:B------:R-:W-:Y:S02]  /*2430*/  FMUL.FTZ R6, R6, c[0x0][0x2ec] ;  /* 0x0000bb0006067a20 */ /* 0x000fe40000410000 */
[----:B------:R2:W-:Y:S01]  /*2440*/  MUFU.TANH R66, R5 ;  /* 0x0000000500427308 */ /* 0x0005e20000002400 */
[----:B------:R-:W-:Y:S02]  /*2450*/  FMUL.FTZ R4, R4, c[0x0][0x2ec] ;  /* 0x0000bb0004047a20 */ /* 0x000fe40000410000 */
[----:B------:R-:W-:Y:S01]  /*2460*/  FMUL.FTZ R7, R7, c[0x0][0x2ec] ;  /* 0x0000bb0007077a20 */ /* 0x000fe20000410000 */
[C---:B-1----:R-:W-:Y:S03]  /*2470*/  HMMA.16816.F32.BF16 R12, R60.reuse, R52, R12 ;  /* 0x000000343c0c723c */ /* 0x042fe6000004180c */
[----:B------:R-:W-:Y:S03]  /*2480*/  FMUL.FTZ R11, R11, c[0x0][0x2ec] ;  /* 0x0000bb000b0b7a20 */ /* 0x000fe60000410000 */
[----:B------:R-:W1:Y:S01]  /*2490*/  MUFU.TANH R100, R4 ;  /* 0x0000000400647308 */ /* 0x000e620000002400 */
[----:B------:R-:W-:Y:S01]  /*24a0*/  FMUL.FTZ R10, R10, c[0x0][0x2ec] ;  /* 0x0000bb000a0a7a20 */ /* 0x000fe20000410000 */
[----:B------:R-:W-:Y:S04]  /*24b0*/  HMMA.16816.F32.BF16 R16, R60, R54, R16 ;  /* 0x000000363c10723c */ /* 0x000fe80000041810 */
[----:B------:R-:W-:Y:S02]  /*24c0*/  FMUL.FTZ R8, R8, c[0x0][0x2ec] ;  /* 0x0000bb0008087a20 */ /* 0x000fe40000410000 */
[----:B------:R-:W-:Y:S02]  /*24d0*/  FMUL.FTZ R9, R9, c[0x0][0x2ec] ;  /* 0x0000bb0009097a20 */ /* 0x000fe40000410000 */
[----:B------:R3:W4:Y:S01]  /*24e0*/  MUFU.TANH R105, R6 ;  /* 0x0000000600697308 */ /* 0x0007220000002400 */
[----:B--2---:R-:W-:Y:S03]  /*24f0*/  @!P2 IADD3 R5, R0, R247, R224 ;  /* 0x000000f70005a210 */ /* 0x004fe60007ffe0e0 */
[----:B------:R-:W-:Y:S04]  /*2500*/  @!P2 LEA R0, R239, R248, 0x6 ;  /* 0x000000f8ef00a211 */ /* 0x000fe800078e30ff */
[----:B------:R-:W-:Y:S02]  /*2510*/  FMUL.FTZ R12, R12, c[0x0][0x2ec] ;  /* 0x0000bb000c0c7a20 */ /* 0x000fe40000410000 */
[----:B------:R2:W-:Y:S01]  /*2520*/  MUFU.TANH R65, R8 ;  /* 0x0000000800417308 */ /* 0x0005e20000002400 */
[----:B------:R-:W-:Y:S02]  /*2530*/  FMUL.FTZ R13, R13, c[0x0][0x2ec] ;  /* 0x0000bb000d0d7a20 */ /* 0x000fe40000410000 */
[----:B------:R-:W-:Y:S01]  /*2540*/  FMUL.FTZ R14, R14, c[0x0][0x2ec] ;  /* 0x0000bb000e0e7a20 */ /* 0x000fe20000410000 */
[----:B-1----:R-:W-:Y:S01]  /*2550*/  MOV R2, R100 ;  /* 0x0000006400027202 */ /* 0x002fe20000000f00 */
[----:B------:R-:W-:Y:S02]  /*2560*/  FMUL.FTZ R15, R15, c[0x0][0x2ec] ;  /* 0x0000bb000f0f7a20 */ /* 0x000fe40000410000 */
[----:B------:R-:W-:Y:S02]  /*2570*/  FMUL.FTZ R16, R16, c[0x0][0x2ec] ;  /* 0x0000bb0010107a20 */ /* 0x000fe40000410000 */
[----:B------:R-:W-:Y:S01]  /*2580*/  FMUL.FTZ R17, R17, c[0x0][0x2ec] ;  /* 0x0000bb0011117a20 */ /* 0x000fe20000410000 */
[----:B------:R1:W1:Y:S01]  /*2590*/  MUFU.TANH R104, R7 ;  /* 0x0000000700687308 */ /* 0x0002620000002400 */
[----:B------:R-:W-:Y:S02]  /*25a0*/  FMUL.FTZ R18, R18, c[0x0][0x2ec] ;  /* 0x0000bb0012127a20 */ /* 0x000fe40000410000 */
[----:B------:R-:W-:Y:S01]  /*25b0*/  FMUL.FTZ R19, R19, c[0x0][0x2ec] ;  /* 0x0000bb0013137a20 */ /* 0x000fe20000410000 */
[----:B---3--:R-:W-:Y:S01]  /*25c0*/  @!P2 IMNMX R6, R5, R224, PT ;  /* 0x000000e00506a217 */ /* 0x008fe20003800200 */
[----:B------:R-:W-:Y:S01]  /*25d0*/  FMUL.FTZ R4, R221, 1.4426950216293334961 ;  /* 0x3fb8aa3bdd047820 */ /* 0x000fe20000410000 */
[----:B------:R-:W-:Y:S02]  /*25e0*/  @!P2 IADD3 R5, R5, 0x8, RZ ;  /* 0x000000080505a810 */ /* 0x000fe40007ffe0ff */
[----:B------:R-:W-:Y:S02]  /*25f0*/  @!P2 ISETP.GE.AND P1, PT, R0, R6, PT ;  /* 0x000000060000a20c */ /* 0x000fe40003f26270 */
[----:B------:R3:W3:Y:S01]  /*2600*/  MUFU.TANH R64, R9 ;  /* 0x0000000900407308 */ /* 0x0006e20000002400 */
[----:B------:R-:W-:Y:S02]  /*2610*/  @!P2 IMNMX R5, R5, R224, PT ;  /* 0x000000e00505a217 */ /* 0x000fe40003800200 */
[----:B------:R-:W-:Y:S02]  /*2620*/  @!P2 FSEL R2, R100, -INF , !P1 ;  /* 0xff8000006402a808 */ /* 0x000fe40004800000 */
[-C--:B------:R-:W-:Y:S02]  /*2630*/  @!P2 ISETP.GE.AND P1, PT, R0, R5.reuse, PT ;  /* 0x000000050000a20c */ /* 0x080fe40003f26270 */
[----:B------:R-:W-:Y:S02]  /*2640*/  FSEL R4, R4, RZ, P0 ;  /* 0x000000ff04047208 */ /* 0x000fe40000000000 */
[----:B--2---:R-:W-:Y:S01]  /*2650*/  @!P2 IADD3 R8, R0, 0x1, RZ ;  /* 0x000000010008a810 */ /* 0x004fe20007ffe0ff */
[----:B------:R2:W2:Y:S03]  /*2660*/  MUFU.TANH R103, R10 ;  /* 0x0000000a00677308 */ /* 0x0004a60000002400 */
[----:B------:R-:W-:Y:S01]  /*2670*/  @!P2 ISETP.GE.AND P0, PT, R8, R6, PT ;  /* 0x000000060800a20c */ /* 0x000fe20003f06270 */
[--C-:B-1----:R-:W-:Y:S01]  /*2680*/  FFMA.FTZ R7, R2, c[0x0][0x23c], -R4.reuse ;  /* 0x00008f0002077a23 */ /* 0x102fe20000010804 */
[----:B------:R-:W-:Y:S02]  /*2690*/  MOV R2, R66 ;  /* 0x0000004200027202 */ /* 0x000fe40000000f00 */
[----:B------:R-:W-:Y:S02]  /*26a0*/  @!P2 FSEL R2, R66, -INF , !P0 ;  /* 0xff8000004202a808 */ /* 0x000fe40004000000 */
[C---:B------:R-:W-:Y:S01]  /*26b0*/  FSETP.NEU.FTZ.AND P0, PT, R220.reuse, -INF , PT ;  /* 0xff800000dc00780b */ /* 0x040fe20003f1d000 */
[----:B------:R4:W-:Y:S01]  /*26c0*/  MUFU.EX2 R113, R7 ;  /* 0x0000000700717308 */ /* 0x0009e20000000800 */
[----:B---3--:R-:W-:Y:S09]  /*26d0*/  FMUL.FTZ R9, R220, 1.4426950216293334961 ;  /* 0x3fb8aa3bdc097820 */ /* 0x008ff20000410000 */
        /* <DEDUP_REMOVED lines=33> */
[----:B-1----:R-:W-:Y:S02]  /*28f0*/  MOV R7, R102 ;  /* 0x0000006600077202 */ /* 0x002fe40000000f00 */
[----:B------:R-:W-:Y:S06]  /*2900*/  @!P2 FSEL R7, R102, -INF , !P0 ;  /* 0xff8000006607a808 */ /* 0x000fec0004000000 */
[----:B------:R1:W-:Y:S01]  /*2910*/  MUFU.EX2 R182, R8 ;  /* 0x0000000800b67308 */ /* 0x0003e20000000800 */
[----:B--2---:R-:W-:Y:S01]  /*2920*/  FFMA.FTZ R10, R7, c[0x0][0x23c], -R2 ;  /* 0x00008f00070a7a23 */ /* 0x004fe20000010802 */
[----:B---3--:R-:W-:Y:S08]  /*2930*/  MOV R7, R67 ;  /* 0x0000004300077202 */ /* 0x008ff00000000f00 */
[----:B------:R2:W-:Y:S01]  /*2940*/  MUFU.EX2 R180, R10 ;  /* 0x0000000a00b47308 */ /* 0x0005e20000000800 */
[C---:B----4-:R-:W-:Y:S04]  /*2950*/  @!P2 IADD3 R9, R0.reuse, 0x10, RZ ;  /* 0x000000100009a810 */ /* 0x050fe80007ffe0ff */
[-C--:B------:R-:W-:Y:S05]  /*2960*/  @!P2 ISETP.GE.AND P0, PT, R9, R6.reuse, PT ;  /* 0x000000060900a20c */ /* 0x080fea0003f06270 */
[----:B------:R-:W3:Y:S01]  /*2970*/  MUFU.TANH R63, R15 ;  /* 0x0000000f003f7308 */ /* 0x000ee20000002400 */
[----:B------:R-:W-:Y:S02]  /*2980*/  @!P2 FSEL R7, R67, -INF , !P0 ;  /* 0xff8000004307a808 */ /* 0x000fe40004000000 */
[----:B-1----:R-:W-:Y:S04]  /*2990*/  @!P2 IADD3 R8, R0, 0x11, RZ ;  /* 0x000000110008a810 */ /* 0x002fe80007ffe0ff */
[----:B------:R-:W-:Y:S03]  /*29a0*/  @!P2 ISETP.GE.AND P0, PT, R8, R6, PT ;  /* 0x000000060800a20c */ /* 0x000fe60003f06270 */
[----:B------:R-:W1:Y:S01]  /*29b0*/  MUFU.TANH R59, R16 ;  /* 0x00000010003b7308 */ /* 0x000e620000002400 */
        /* <DEDUP_REMOVED lines=11> */
[----:B---3--:R-:W-:Y:S02]  /*2a70*/  MOV R7, R63 ;  /* 0x0000003f00077202 */ /* 0x008fe40000000f00 */
[----:B------:R-:W-:Y:S06]  /*2a80*/  @!P2 FSEL R7, R63, -INF , !P0 ;  /* 0xff8000003f07a808 */ /* 0x000fec0004000000 */
[----:B------:R3:W-:Y:S01]  /*2a90*/  MUFU.EX2 R214, R8 ;  /* 0x0000000800d67308 */ /* 0x0007e20000000800 */
[----:B--2---:R-:W-:Y:S01]  /*2aa0*/  FFMA.FTZ R10, R7, c[0x0][0x23c], -R2 ;  /* 0x00008f00070a7a23 */ /* 0x004fe20000010802 */
[----:B-1----:R-:W-:Y:S08]  /*2ab0*/  MOV R7, R59 ;  /* 0x0000003b00077202 */ /* 0x002ff00000000f00 */
[----:B------:R-:W1:Y:S01]  /*2ac0*/  MUFU.TANH R58, R17 ;  /* 0x00000011003a7308 */ /* 0x000e620000002400 */
[C---:B----4-:R-:W-:Y:S04]  /*2ad0*/  @!P2 IADD3 R9, R0.reuse, 0x18, RZ ;  /* 0x000000180009a810 */ /* 0x050fe80007ffe0ff */
[-C--:B------:R-:W-:Y:S05]  /*2ae0*/  @!P2 ISETP.GE.AND P0, PT, R9, R6.reuse, PT ;  /* 0x000000060900a20c */ /* 0x080fea0003f06270 */
[----:B------:R-:W2:Y:S01]  /*2af0*/  MUFU.TANH R62, R18 ;  /* 0x00000012003e7308 */ /* 0x000ea20000002400 */
[----:B------:R-:W-:Y:S02]  /*2b00*/  @!P2 FSEL R7, R59, -INF , !P0 ;  /* 0xff8000003b07a808 */ /* 0x000fe40004000000 */
[----:B---3--:R-:W-:Y:S04]  /*2b10*/  @!P2 IADD3 R8, R0, 0x19, RZ ;  /* 0x000000190008a810 */ /* 0x008fe80007ffe0ff */
[----:B------:R-:W-:Y:S01]  /*2b20*/  @!P2 ISETP.GE.AND P0, PT, R8, R6, PT ;  /* 0x000000060800a20c */ /* 0x000fe20003f06270 */
[--C-:B------:R-:W-:Y:S02]  /*2b30*/  FFMA.FTZ R6, R7, c[0x0][0x23c], -R4.reuse ;  /* 0x00008f0007067a23 */ /* 0x100fe40000010804 */
[----:B------:R-:W3:Y:S01]  /*2b40*/  MUFU.TANH R61, R19 ;  /* 0x00000013003d7308 */ /* 0x000ee20000002400 */
[----:B-1----:R-:W-:Y:S02]  /*2b50*/  MOV R0, R58 ;  /* 0x0000003a00007202 */ /* 0x002fe40000000f00 */
[----:B------:R-:W-:Y:S02]  /*2b60*/  @!P2 FSEL R0, R58, -INF , !P0 ;  /* 0xff8000003a00a808 */ /* 0x000fe40004000000 */
[-C--:B------:R-:W-:Y:S05]  /*2b70*/  @!P2 ISETP.GE.AND P0, PT, R9, R5.reuse, PT ;  /* 0x000000050900a20c */ /* 0x080fea0003f06270 */
[----:B------:R1:W-:Y:S01]  /*2b80*/  MUFU.EX2 R107, R6 ;  /* 0x00000006006b7308 */ /* 0x0003e20000000800 */
[----:B------:R-:W-:Y:S01]  /*2b90*/  FFMA.FTZ R4, R0, c[0x0][0x23c], -R4 ;  /* 0x00008f0000047a23 */ /* 0x000fe20000010804 */
[----:B--2---:R-:W-:Y:S02]  /*2ba0*/  MOV R0, R62 ;  /* 0x0000003e00007202 */ /* 0x004fe40000000f00 */
[----:B------:R-:W-:Y:S02]  /*2bb0*/  @!P2 FSEL R0, R62, -INF , !P0 ;  /* 0xff8000003e00a808 */ /* 0x000fe40004000000 */
[----:B------:R-:W-:Y:S04]  /*2bc0*/  @!P2 ISETP.GE.AND P0, PT, R8, R5, PT ;  /* 0x000000050800a20c */ /* 0x000fe80003f06270 */
[----:B------:R2:W-:Y:S01]  /*2bd0*/  MUFU.EX2 R106, R4 ;  /* 0x00000004006a7308 */ /* 0x0005e20000000800 */
[----:B------:R-:W-:Y:S09]  /*2be0*/  F2FP.BF16.PACK_AB R5, R109, R112 ;  /* 0x000000706d05723e */ /* 0x000ff200000010ff */
[----:B------:R-:W4:Y:S01]  /*2bf0*/  MUFU.EX2 R181, R10 ;  /* 0x0000000a00b57308 */ /* 0x000f220000000800 */
[----:B-1----:R-:W-:Y:S01]  /*2c00*/  F2FP.BF16.PACK_AB R6, R180, R182 ;  /* 0x000000b6b406723e */ /* 0x002fe200000010ff */
[--C-:B--2---:R-:W-:Y:S01]  /*2c10*/  FFMA.FTZ R4, R0, c[0x0][0x23c], -R2.reuse ;  /* 0x00008f0000047a23 */ /* 0x104fe20000010802 */
[----:B---3--:R-:W-:Y:S02]  /*2c20*/  MOV R0, R61 ;  /* 0x0000003d00007202 */ /* 0x008fe40000000f00 */
[----:B------:R-:W-:Y:S05]  /*2c30*/  @!P2 FSEL R0, R61, -INF , !P0 ;  /* 0xff8000003d00a808 */ /* 0x000fea0004000000 */
[----:B------:R1:W-:Y:S01]  /*2c40*/  MUFU.EX2 R115, R4 ;  /* 0x0000000400737308 */ /* 0x0003e20000000800 */
[----:B------:R-:W-:Y:S01]  /*2c50*/  IADD3 R56, P0, R234, R223, RZ ;  /* 0x000000dfea387210 */ /* 0x000fe20007f1e0ff */
[----:B------:R-:W-:Y:S01]  /*2c60*/  FFMA.FTZ R2, R0, c[0x0][0x23c], -R2 ;  /* 0x00008f0000027a23 */ /* 0x000fe20000010802 */
[----:B------:R-:W-:Y:S02]  /*2c70*/  F2FP.BF16.PACK_AB R0, R108, R110 ;  /* 0x0000006e6c00723e */ /* 0x000fe400000010ff */
[----:B------:R-:W-:Y:S05]  /*2c80*/  IADD3.X R57, R238, R222, RZ, P0, !PT ;  /* 0x000000deee397210 */ /* 0x000fea00007fe4ff */
[----:B------:R2:W3:Y:S01]  /*2c90*/  MUFU.EX2 R114, R2 ;  /* 0x0000000200727308 */ /* 0x0004e20000000800 */
[----:B-1----:R-:W-:Y:S05]  /*2ca0*/  F2FP.BF16.PACK_AB R4, R111, R113 ;  /* 0x000000716f04723e */ /* 0x002fea00000010ff */
[----:B------:R4:W-:Y:S01]  /*2cb0*/  STS [R217+0x12000], R4 ;  /* 0x01200004d9007388 */ /* 0x0009e20000000800 */
[----:B--2---:R-:W-:Y:S05]  /*2cc0*/  F2FP.BF16.PACK_AB R2, R183, R215 ;  /* 0x000000d7b702723e */ /* 0x004fea00000010ff */
[----:B------:R1:W-:Y:S04]  /*2cd0*/  STS [R217+0x12400], R2 ;  /* 0x01240002d9007388 */ /* 0x0003e80000000800 */
[----:B------:R3:W-:Y:S04]  /*2ce0*/  STS [R219+0x12000], R0 ;  /* 0x01200000db007388 */ /* 0x0007e80000000800 */
[----:B------:R-:W-:Y:S04]  /*2cf0*/  STS [R219+0x12400], R6 ;  /* 0x01240006db007388 */ /* 0x000fe80000000800 */
[----:B------:R-:W-:Y:S01]  /*2d00*/  STS [R216+0x12000], R5 ;  /* 0x01200005d8007388 */ /* 0x000fe20000000800 */
[----:B----4-:R-:W-:Y:S05]  /*2d10*/  F2FP.BF16.PACK_AB R4, R181, R214 ;  /* 0x000000d6b504723e */ /* 0x010fea00000010ff */
[----:B------:R-:W-:Y:S01]  /*2d20*/  STS [R216+0x12400], R4 ;  /* 0x01240004d8007388 */ /* 0x000fe20000000800 */
[----:B-1----:R-:W-:Y:S02]  /*2d30*/  F2FP.BF16.PACK_AB R2, R106, R107 ;  /* 0x0000006b6a02723e */ /* 0x002fe400000010ff */
[----:B---3--:R-:W-:Y:S03]  /*2d40*/  F2FP.BF16.PACK_AB R0, R114, R115 ;  /* 0x000000737200723e */ /* 0x008fe600000010ff */
[----:B------:R1:W-:Y:S04]  /*2d50*/  STS [R218+0x12000], R2 ;  /* 0x01200002da007388 */ /* 0x0003e80000000800 */
[----:B------:R2:W-:Y:S04]  /*2d60*/  STS [R218+0x12400], R0 ;  /* 0x01240000da007388 */ /* 0x0005e80000000800 */
[----:B------:R-:W3:Y:S08]  /*2d70*/  LDSM.16.M88.4 R16, [R192+0x8000] ;  /* 0x00800000c010783b */ /* 0x000ef00000000200 */
[----:B------:R-:W3:Y:S08]  /*2d80*/  LDSM.16.M88.4 R52, [R194+0x8000] ;  /* 0x00800000c234783b */ /* 0x000ef00000000200 */
[----:B-1----:R1:W4:Y:S04]  /*2d90*/  LDG.E R2, [R56.64] ;  /* 0x0000000e38027981 */ /* 0x002328000c1e1900 */
[----:B--2---:R1:W2:Y:S01]  /*2da0*/  LDG.E R0, [R56.64+0x20] ;  /* 0x0000200e38007981 */ /* 0x0042a2000c1e1900 */
[C---:B---3--:R-:W-:Y:S01]  /*2db0*/  HMMA.16816.F32.BF16 R4, R16.reuse, R116, RZ ;  /* 0x000000741004723c */ /* 0x048fe200000418ff */
[----:B-1----:R-:W-:Y:S02]  /*2dc0*/  MOV R57, c[0x0][0x1c0] ;  /* 0x0000700000397a02 */ /* 0x002fe40000000f00 */
[----:B------:R-:W-:Y:S05]  /*2dd0*/  FFMA.FTZ R56, -R66, R66, 1 ;  /* 0x3f80000042387423 */ /* 0x000fea0000010142 */
[C---:B------:R-:W-:Y:S01]  /*2de0*/  HMMA.16816.F32.BF16 R8, R16.reuse, R118, RZ ;  /* 0x000000761008723c */ /* 0x040fe200000418ff */
[----:B------:R-:W-:Y:S03]  /*2df0*/  IMAD R57, R57, c[0x0][0x22c], RZ ;  /* 0x00008b0039397a24 */ /* 0x000fe600078e02ff */
[----:B------:R-:W-:Y:S04]  /*2e00*/  FMUL.FTZ R56, R56, c[0x0][0x2ec] ;  /* 0x0000bb0038387a20 */ /* 0x000fe80000410000 */
[C---:B------:R-:W-:Y:S01]  /*2e10*/  HMMA.16816.F32.BF16 R12, R16.reuse, R120, RZ ;  /* 0x00000078100c723c */ /* 0x040fe200000418ff */
[----:B------:R-:W-:Y:S04]  /*2e20*/  LEA R57, -R57, RZ, 0x6 ;  /* 0x000000ff39397211 */ /* 0x000fe800078e31ff */
[C---:B------:R-:W-:Y:S03]  /*2e30*/  LEA R204, P0, R57.reuse, R204, 0x2 ;  /* 0x000000cc39cc7211 */ /* 0x040fe600078010ff */
[----:B------:R-:W-:Y:S01]  /*2e40*/  HMMA.16816.F32.BF16 R16, R16, R122, RZ ;  /* 0x0000007a1010723c */ /* 0x000fe200000418ff */
[----:B------:R-:W-:Y:S03]  /*2e50*/  LEA.HI.X.SX32 R205, R57, R205, 0x2, P0 ;  /* 0x000000cd39cd7211 */ /* 0x000fe600000f16ff */
[----:B------:R-:W-:Y:S04]  /*2e60*/  FFMA.FTZ R57, -R100, R100, 1 ;  /* 0x3f80000064397423 */ /* 0x000fe80000010164 */
[C---:B------:R-:W-:Y:S05]  /*2e70*/  HMMA.16816.F32.BF16 R4, R52.reuse, R124, R4 ;  /* 0x0000007c3404723c */ /* 0x040fea0000041804 */
[----:B------:R-:W-:Y:S03]  /*2e80*/  FMUL.FTZ R57, R57, c[0x0][0x2ec] ;  /* 0x0000bb0039397a20 */ /* 0x000fe60000410000 */
        /* <DEDUP_REMOVED lines=41> */
[----:B------:R-:W-:Y:S02]  /*3120*/  FADD.FTZ R13, -R2, R13 ;  /* 0x0000000d020d7221 */ /* 0x000fe40000010100 */
[----:B------:R-:W-:Y:S02]  /*3130*/  FFMA.FTZ R55, -R67, R67, 1 ;  /* 0x3f80000043377423 */ /* 0x000fe40000010143 */
[----:B------:R-:W-:Y:S02]  /*3140*/  FFMA.FTZ R54, -R60, R60, 1 ;  /* 0x3f8000003c367423 */ /* 0x000fe4000001013c */
[----:B------:R-:W-:Y:S02]  /*3150*/  FADD.FTZ R9, -R2, R9 ;  /* 0x0000000902097221 */ /* 0x000fe40000010100 */
[----:B------:R-:W-:Y:S02]  /*3160*/  FMUL.FTZ R8, R110, R8 ;  /* 0x000000086e087220 */ /* 0x000fe40000410000 */
[----:B------:R-:W-:Y:S02]  /*3170*/  FMUL.FTZ R56, R5, R56 ;  /* 0x0000003805387220 */ /* 0x000fe40000410000 */
[----:B------:R-:W-:Y:S02]  /*3180*/  FFMA.FTZ R5, -R64, R64, 1 ;  /* 0x3f80000040057423 */ /* 0x000fe40000010140 */
[C---:B------:R-:W-:Y:S02]  /*3190*/  FADD.FTZ R53, -R2.reuse, R16 ;  /* 0x0000001002357221 */ /* 0x040fe40000010100 */
[----:B------:R-:W-:Y:S02]  /*31a0*/  FADD.FTZ R52, -R2, R17 ;  /* 0x0000001102347221 */ /* 0x000fe40000010100 */
[----:B------:R-:W-:Y:S02]  /*31b0*/  FMUL.FTZ R17, R4, c[0x0][0x2ec] ;  /* 0x0000bb0004117a20 */ /* 0x000fe40000410000 */
[----:B------:R-:W-:Y:S02]  /*31c0*/  FMUL.FTZ R2, R112, R12 ;  /* 0x0000000c70027220 */ /* 0x000fe40000410000 */
[----:B------:R-:W-:Y:S02]  /*31d0*/  FMUL.FTZ R4, R109, R13 ;  /* 0x0000000d6d047220 */ /* 0x000fe40000410000 */
[----:B------:R-:W-:Y:S02]  /*31e0*/  FMUL.FTZ R55, R55, c[0x0][0x2ec] ;  /* 0x0000bb0037377a20 */ /* 0x000fe40000410000 */
[----:B------:R-:W-:Y:S02]  /*31f0*/  FMUL.FTZ R54, R54, c[0x0][0x2ec] ;  /* 0x0000bb0036367a20 */ /* 0x000fe40000410000 */
[----:B------:R-:W-:Y:S02]  /*3200*/  FMUL.FTZ R16, R5, c[0x0][0x2ec] ;  /* 0x0000bb0005107a20 */ /* 0x000fe40000410000 */
[----:B------:R-:W-:Y:S02]  /*3210*/  FMUL.FTZ R17, R8, R17 ;  /* 0x0000001108117220 */ /* 0x000fe40000410000 */
[----:B------:R-:W-:Y:S02]  /*3220*/  FMUL.FTZ R5, R107, R53 ;  /* 0x000000356b057220 */ /* 0x000fe40000410000 */
[----:B------:R-:W-:Y:S02]  /*3230*/  FMUL.FTZ R8, R106, R52 ;  /* 0x000000346a087220 */ /* 0x000fe40000410000 */
[----:B------:R-:W-:Y:S02]  /*3240*/  FFMA.FTZ R53, -R59, R59, 1 ;  /* 0x3f8000003b357423 */ /* 0x000fe4000001013b */
[----:B------:R-:W-:Y:S02]  /*3250*/  FFMA.FTZ R52, -R58, R58, 1 ;  /* 0x3f8000003a347423 */ /* 0x000fe4000001013a */
[----:B------:R-:W-:Y:S02]  /*3260*/  FMUL.FTZ R55, R2, R55 ;  /* 0x0000003702377220 */ /* 0x000fe40000410000 */
[----:B------:R-:W-:Y:S02]  /*3270*/  FMUL.FTZ R54, R4, R54 ;  /* 0x0000003604367220 */ /* 0x000fe40000410000 */
[C---:B--2---:R-:W-:Y:S02]  /*3280*/  FADD.FTZ R2, -R0.reuse, R6 ;  /* 0x0000000600027221 */ /* 0x044fe40000010100 */
[----:B------:R-:W-:Y:S02]  /*3290*/  FADD.FTZ R4, -R0, R7 ;  /* 0x0000000700047221 */ /* 0x000fe40000010100 */
        /* <DEDUP_REMOVED lines=51> */
[C---:B------:R-:W-:Y:S02]  /*35d0*/  LEA R4, P0, R2.reuse, R208, 0x1 ;  /* 0x000000d002047211 */ /* 0x040fe400078008ff */
        /* <DEDUP_REMOVED lines=16> */
.L_x_451:
[----:B------:R-:W-:Y:S02]  /*36e0*/  F2FP.BF16.PACK_AB R7, R56, R57 ;  /* 0x000000393807723e */ /* 0x000fe400000010ff */
[----:B------:R-:W-:Y:S02]  /*36f0*/  F2FP.BF16.PACK_AB R6, R6, R12 ;  /* 0x0000000c0606723e */ /* 0x000fe400000010ff */
[----:B-1----:R-:W-:Y:S01]  /*3700*/  F2FP.BF16.PACK_AB R5, R16, R17 ;  /* 0x000000111005723e */ /* 0x002fe200000010ff */
        /* <DEDUP_REMOVED lines=67> */
[C---:B------:R-:W-:Y:S05]  /*3b40*/  IMAD.U32 R2, R5.reuse, -0x40, RZ ;  /* 0xffffffc005027824 */ /* 0x040fea00078e00ff */
        /* <DEDUP_REMOVED lines=14> */
.L_x_452:
[----:B------:R-:W-:Y:S01]  /*3c30*/  LDSM.16.M88.4 R64, [R193] ;  /* 0x00000000c140783b */ /* 0x000fe20000000200 */
[----:B------:R-:W-:Y:S02]  /*3c40*/  IMAD.MOV.U32 R2, RZ, RZ, c[0x0][0x22c] ;  /* 0x00008b00ff027624 */ /* 0x000fe400078e00ff */
[----:B------:R-:W-:Y:S01]  /*3c50*/  IMAD.MOV.U32 R215, RZ, RZ, c[0x0][0x22c] ;  /* 0x00008b00ffd77624 */ /* 0x000fe200078e00ff */
[----:B------:R-:W2:Y:S01]  /*3c60*/  LDSM.16.MT88.4 R16, [R0+0xc000] ;  /* 0x00c000000010783b */ /* 0x000ea20000004200 */
[----:B------:R-:W-:Y:S02]  /*3c70*/  IMAD R2, R2, c[0x0][0x1c0], RZ ;  /* 0x0000700002027a24 */ /* 0x000fe400078e02ff */
[----:B------:R-:W-:Y:S01]  /*3c80*/  IMAD R215, R215, c[0x0][0x1c0], RZ ;  /* 0x00007000d7d77a24 */ /* 0x000fe200078e02ff */
[----:B------:R-:W3:Y:S01]  /*3c90*/  LDSM.16.M88.4 R60, [R193+0x1000] ;  /* 0x00100000c13c783b */ /* 0x000ee20000000200 */
[----:B------:R-:W-:Y:S02]  /*3ca0*/  IMAD R2, R2, 0x18, RZ ;  /* 0x0000001802027824 */ /* 0x000fe400078e02ff */
[----:B------:R-:W-:Y:S01]  /*3cb0*/  IMAD R215, R215, 0x28, RZ ;  /* 0x00000028d7d77824 */ /* 0x000fe200078e02ff */
[----:B------:R-:W4:Y:S01]  /*3cc0*/  LDSM.16.MT88.4 R100, [R0+0xe000] ;  /* 0x00e000000064783b */ /* 0x000f220000004200 */
[----:B------:R-:W-:Y:S03]  /*3cd0*/  IMAD.MOV.U32 R214, RZ, RZ, c[0x0][0x22c] ;  /* 0x00008b00ffd67624 */ /* 0x000fe600078e00ff */
[----:B------:R-:W-:Y:S01]  /*3ce0*/  LDSM.16.M88.4 R104, [R195] ;  /* 0x00000000c368783b */ /* 0x000fe20000000200 */
[----:B------:R-:W-:Y:S03]  /*3cf0*/  IMAD R214, R214, c[0x0][0x1c0], RZ ;  /* 0x00007000d6d67a24 */ /* 0x000fe600078e02ff */
[----:B------:R-:W1:Y:S01]  /*3d00*/  LDSM.16.MT88.4 R108, [R0+0xc800] ;  /* 0x00c80000006c783b */ /* 0x000e620000004200 */
[----:B------:R-:W-:Y:S03]  /*3d10*/  IMAD R214, R214, 0x30, RZ ;  /* 0x00000030d6d67824 */ /* 0x000fe600078e02ff */
[----:B------:R-:W1:Y:S04]  /*3d20*/  LDSM.16.M88.4 R112, [R195+0x1000] ;  /* 0x00100000c370783b */ /* 0x000e680000000200 */
        /* <DEDUP_REMOVED lines=28> */
[C---:B------:R-:W-:Y:S07]  /*3ef0*/  HMMA.16816.F32.BF16 R56, R112.reuse, R104, R56 ;  /* 0x000000687038723c */ /* 0x040fee0000041838 */
[----:B------:R-:W-:Y:S01]  /*3f00*/  @P4 IADD3 R104, P0, R234, R226, RZ ;  /* 0x000000e2ea684210 */ /* 0x000fe20007f1e0ff */
[-C--:B------:R-:W-:Y:S01]  /*3f10*/  HMMA.16816.F32.BF16 R60, R112, R106.reuse, R60 ;  /* 0x0000006a703c723c */ /* 0x080fe2000004183c */
[----:B------:R-:W1:Y:S03]  /*3f20*/  LDSM.16.MT88.4 R112, [R0+0xd800] ;  /* 0x00d800000070783b */ /* 0x000e660000004200 */
[----:B------:R-:W-:Y:S04]  /*3f30*/  @P4 IMAD.X R105, R238, 0x1, R225, P0 ;  /* 0x00000001ee694824 */ /* 0x000fe800000e06e1 */
[----:B------:R-:W-:Y:S01]  /*3f40*/  HMMA.16816.F32.BF16 R64, R100, R106, R64 ;  /* 0x0000006a6440723c */ /* 0x000fe20000041840 */
[----:B------:R2:W3:Y:S04]  /*3f50*/  LDSM.16.MT88.4 R100, [R0+0xf800] ;  /* 0x00f800000064783b */ /* 0x0004e80000004200 */
[----:B------:R4:W5:Y:S04]  /*3f60*/  @P4 LDG.E R221, [R104.64+-0x100] ;  /* 0xffff000e68dd4981 */ /* 0x000968000c1e1900 */
[----:B------:R4:W5:Y:S03]  /*3f70*/  @P4 LDG.E R220, [R104.64+-0xe0] ;  /* 0xffff200e68dc4981 */ /* 0x000966000c1e1900 */
[----:B--2---:R-:W-:Y:S04]  /*3f80*/  IMAD.MOV.U32 R0, RZ, RZ, c[0x0][0x22c] ;  /* 0x00008b00ff007624 */ /* 0x004fe800078e00ff */
[----:B------:R-:W-:Y:S04]  /*3f90*/  IMAD R0, R0, c[0x0][0x1c0], RZ ;  /* 0x0000700000007a24 */ /* 0x000fe800078e02ff */
[----:B------:R-:W-:Y:S01]  /*3fa0*/  IMAD.SHL.U32 R0, R0, 0x20, RZ ;  /* 0x0000002000007824 */ /* 0x000fe200078e00ff */
[-C--:B-1----:R-:W-:Y:S08]  /*3fb0*/  HMMA.16816.F32.BF16 R4, R108, R112.reuse, R4 ;  /* 0x000000706c04723c */ /* 0x082ff00000041804 */
[C---:B------:R-:W-:Y:S07]  /*3fc0*/  HMMA.16816.F32.BF16 R8, R180.reuse, R112, R8 ;  /* 0x00000070b408723c */ /* 0x040fee0000041808 */
[CC--:B------:R-:W-:Y:S01]  /*3fd0*/  LEA R112, P0, R241.reuse, R204.reuse, 0x2 ;  /* 0x000000ccf1707211 */ /* 0x0c0fe200078010ff */
[-C--:B------:R-:W-:Y:S04]  /*3fe0*/  HMMA.16816.F32.BF16 R12, R180, R114.reuse, R12 ;  /* 0x00000072b40c723c */ /* 0x080fe8000004180c */
[-C--:B------:R-:W-:Y:S02]  /*3ff0*/  LEA.HI.X.SX32 R113, R241, R205.reuse, 0x2, P0 ;  /* 0x000000cdf1717211 */ /* 0x080fe400000f16ff */
[CC--:B----4-:R-:W-:Y:S01]  /*4000*/  LEA R104, P0, R0.reuse, R204.reuse, 0x2 ;  /* 0x000000cc00687211 */ /* 0x0d0fe200078010ff */
[----:B------:R1:W-:Y:S01]  /*4010*/  RED.E.ADD.F32.FTZ.RN.STRONG.GPU [R204.64], R4 ;  /* 0x00000004cc00798e */ /* 0x0003e2000c10e78e */
[C---:B------:R-:W-:Y:S04]  /*4020*/  HMMA.16816.F32.BF16 R16, R108.reuse, R114, R16 ;  /* 0x000000726c10723c */ /* 0x040fe80000041810 */
[-C--:B------:R-:W-:Y:S01]  /*4030*/  LEA.HI.X.SX32 R105, R0, R205.reuse, 0x2, P0 ;  /* 0x000000cd00697211 */ /* 0x080fe200000f16ff */
[C---:B------:R-:W-:Y:S03]  /*4040*/  IMAD.IADD R0, R213.reuse, 0x1, R243 ;  /* 0x00000001d5007824 */ /* 0x040fe600078e02f3 */
[-C--:B---3--:R-:W-:Y:S08]  /*4050*/  HMMA.16816.F32.BF16 R52, R108, R100.reuse, R52 ;  /* 0x000000646c34723c */ /* 0x088ff00000041834 */
[C---:B------:R-:W-:Y:S07]  /*4060*/  HMMA.16816.F32.BF16 R56, R180.reuse, R100, R56 ;  /* 0x00000064b438723c */ /* 0x040fee0000041838 */
[CC--:B------:R-:W-:Y:S01]  /*4070*/  LEA R100, P1, R213.reuse, R204.reuse, 0x2 ;  /* 0x000000ccd5647211 */ /* 0x0c0fe200078210ff */
[-C--:B------:R-:W-:Y:S04]  /*4080*/  HMMA.16816.F32.BF16 R60, R180, R102.reuse, R60 ;  /* 0x00000066b43c723c */ /* 0x080fe8000004183c */
[-C--:B------:R-:W-:Y:S02]  /*4090*/  LEA.HI.X.SX32 R101, R213, R205.reuse, 0x2, P1 ;  /* 0x000000cdd5657211 */ /* 0x080fe400008f16ff */
[CC--:B------:R-:W-:Y:S02]  /*40a0*/  LEA R106, P1, R2.reuse, R204.reuse, 0x2 ;  /* 0x000000cc026a7211 */ /* 0x0c0fe400078210ff */
[----:B------:R-:W-:Y:S01]  /*40b0*/  HMMA.16816.F32.BF16 R64, R108, R102, R64 ;  /* 0x000000666c40723c */ /* 0x000fe20000041840 */
[----:B------:R2:W-:Y:S03]  /*40c0*/  RED.E.ADD.F32.FTZ.RN.STRONG.GPU [R100.64], R5 ;  /* 0x000000056400798e */ /* 0x0005e6000c10e78e */
[-C--:B------:R-:W-:Y:S01]  /*40d0*/  LEA.HI.X.SX32 R107, R2, R205.reuse, 0x2, P1 ;  /* 0x000000cd026b7211 */ /* 0x080fe200008f16ff */
[----:B------:R3:W-:Y:S01]  /*40e0*/  RED.E.ADD.F32.FTZ.RN.STRONG.GPU [R112.64], R6 ;  /* 0x000000067000798e */ /* 0x0007e2000c10e78e */
[-C--:B-1----:R-:W-:Y:S01]  /*40f0*/  LEA R4, P1, R214, R204.reuse, 0x2 ;  /* 0x000000ccd6047211 */ /* 0x082fe200078210ff */
[----:B------:R-:W-:Y:S01]  /*4100*/  IMAD.MOV.U32 R2, RZ, RZ, c[0x0][0x22c] ;  /* 0x00008b00ff027624 */ /* 0x000fe200078e00ff */
[CC--:B------:R-:W-:Y:S01]  /*4110*/  LEA R102, P2, R215.reuse, R204.reuse, 0x2 ;  /* 0x000000ccd7667211 */ /* 0x0c0fe200078410ff */
[----:B------:R1:W-:Y:S03]  /*4120*/  RED.E.ADD.F32.FTZ.RN.STRONG.GPU [R106.64], R7 ;  /* 0x000000076a00798e */ /* 0x0003e6000c10e78e */
[-C--:B------:R-:W-:Y:S01]  /*4130*/  LEA.HI.X.SX32 R103, R215, R205.reuse, 0x2, P2 ;  /* 0x000000cdd7677211 */ /* 0x080fe200010f16ff */
[----:B------:R4:W-:Y:S01]  /*4140*/  RED.E.ADD.F32.FTZ.RN.STRONG.GPU [R104.64], R8 ;  /* 0x000000086800798e */ /* 0x0009e2000c10e78e */
[----:B------:R-:W-:Y:S03]  /*4150*/  IMAD R2, R2, c[0x0][0x1c0], RZ ;  /* 0x0000700002027a24 */ /* 0x000fe600078e02ff */
[----:B------:R4:W-:Y:S01]  /*4160*/  RED.E.ADD.F32.FTZ.RN.STRONG.GPU [R102.64], R9 ;  /* 0x000000096600798e */ /* 0x0009e2000c10e78e */
[----:B------:R-:W-:Y:S01]  /*4170*/  IMAD R2, R2, 0x38, RZ ;  /* 0x0000003802027824 */ /* 0x000fe200078e02ff */
[-C--:B--2---:R-:W-:Y:S04]  /*4180*/  LEA.HI.X.SX32 R5, R214, R205.reuse, 0x2, P1 ;  /* 0x000000cdd6057211 */ /* 0x084fe800008f16ff */
[CC--:B---3--:R-:W-:Y:S01]  /*4190*/  LEA R6, P0, R2.reuse, R204.reuse, 0x2 ;  /* 0x000000cc02067211 */ /* 0x0c8fe200078010ff */
[----:B------:R2:W-:Y:S03]  /*41a0*/  RED.E.ADD.F32.FTZ.RN.STRONG.GPU [R4.64], R10 ;  /* 0x0000000a0400798e */ /* 0x0005e6000c10e78e */
[-C--:B-1----:R-:W-:Y:S01]  /*41b0*/  LEA.HI.X.SX32 R7, R2, R205.reuse, 0x2, P0 ;  /* 0x000000cd02077211 */ /* 0x082fe200000f16ff */
[----:B------:R-:W-:Y:S01]  /*41c0*/  IMAD.IADD R2, R213, 0x1, R244 ;  /* 0x00000001d5027824 */ /* 0x000fe200078e02f4 */
[CC--:B----4-:R-:W-:Y:S03]  /*41d0*/  LEA R8, P2, R232.reuse, R204.reuse, 0x2 ;  /* 0x000000cce8087211 */ /* 0x0d0fe600078410ff */
[----:B------:R1:W-:Y:S01]  /*41e0*/  RED.E.ADD.F32.FTZ.RN.STRONG.GPU [R6.64], R11 ;  /* 0x0000000b0600798e */ /* 0x0003e2000c10e78e */
[-C--:B------:R-:W-:Y:S03]  /*41f0*/  LEA.HI.X.SX32 R9, R232, R205.reuse, 0x2, P2 ;  /* 0x000000cde8097211 */ /* 0x080fe600010f16ff */
[----:B------:R-:W-:Y:S04]  /*4200*/  RED.E.ADD.F32.FTZ.RN.STRONG.GPU [R204.64+0x80], R16 ;  /* 0x00008010cc00798e */ /* 0x000fe8000c10e78e */
[----:B------:R-:W-:Y:S01]  /*4210*/  RED.E.ADD.F32.FTZ.RN.STRONG.GPU [R100.64+0x80], R17 ;  /* 0x000080116400798e */ /* 0x000fe2000c10e78e */
[CC--:B--2---:R-:W-:Y:S04]  /*4220*/  LEA R4, P0, R251.reuse, R204.reuse, 0x2 ;  /* 0x000000ccfb047211 */ /* 0x0c4fe800078010ff */
[-C--:B------:R-:W-:Y:S02]  /*4230*/  LEA.HI.X.SX32 R5, R251, R205.reuse, 0x2, P0 ;  /* 0x000000cdfb057211 */ /* 0x080fe400000f16ff */
[-C--:B------:R-:W-:Y:S02]  /*4240*/  LEA R10, P0, R2, R204.reuse, 0x2 ;  /* 0x000000cc020a7211 */ /* 0x080fe400078010ff */
[-C--:B-1----:R-:W-:Y:S01]  /*4250*/  LEA R6, P1, R244, R204.reuse, 0x2 ;  /* 0x000000ccf4067211 */ /* 0x082fe200078210ff */
[----:B------:R1:W-:Y:S01]  /*4260*/  RED.E.ADD.F32.FTZ.RN.STRONG.GPU [R4.64], R18 ;  /* 0x000000120400798e */ /* 0x0003e2000c10e78e */
[-C--:B------:R-:W-:Y:S02]  /*4270*/  LEA.HI.X.SX32 R11, R2, R205.reuse, 0x2, P0 ;  /* 0x000000cd020b7211 */ /* 0x080fe400000f16ff */
[-C--:B------:R-:W-:Y:S05]  /*4280*/  LEA.HI.X.SX32 R7, R244, R205.reuse, 0x2, P1 ;  /* 0x000000cdf4077211 */ /* 0x080fea00008f16ff */
        /* <DEDUP_REMOVED lines=13> */
[----:B------:R-:W-:Y:S01]  /*4360*/  RED.E.ADD.F32.FTZ.RN.STRONG.GPU [R100.64+0x100], R53 ;  /* 0x000100356400798e */ /* 0x000fe2000c10e78e */
[CC--:B-1----:R-:W-:Y:S04]  /*4370*/  LEA R4, P0, R250.reuse, R204.reuse, 0x2 ;  /* 0x000000ccfa047211 */ /* 0x0c2fe800078010ff */
[-C--:B------:R-:W-:Y:S02]  /*4380*/  LEA.HI.X.SX32 R5, R250, R205.reuse, 0x2, P0 ;  /* 0x000000cdfa057211 */ /* 0x080fe400000f16ff */
[CC--:B------:R-:W-:Y:S02]  /*4390*/  LEA R10, P0, R0.reuse, R204.reuse, 0x2 ;  /* 0x000000cc000a7211 */ /* 0x0c0fe400078010ff */
[-C--:B--2---:R-:W-:Y:S01]  /*43a0*/  LEA R6, P1, R243, R204.reuse, 0x2 ;  /* 0x000000ccf3067211 */ /* 0x084fe200078210ff */
[----:B------:R1:W-:Y:S01]  /*43b0*/  RED.E.ADD.F32.FTZ.RN.STRONG.GPU [R4.64], R54 ;  /* 0x000000360400798e */ /* 0x0003e2000c10e78e */
        /* <DEDUP_REMOVED lines=12> */
[-C--:B------:R-:W-:Y:S02]  /*4480*/  LEA R12, P0, R242, R204.reuse, 0x2 ;  /* 0x000000ccf20c7211 */ /* 0x080fe400078010ff */
[-C--:B---3--:R-:W-:Y:S01]  /*4490*/  LEA R10, P3, R0, R204.reuse, 0x2 ;  /* 0x000000cc000a7211 */ /* 0x088fe200078610ff */
[----:B------:R2:W-:Y:S01]  /*44a0*/  RED.E.ADD.F32.FTZ.RN.STRONG.GPU [R6.64], R59 ;  /* 0x0000003b0600798e */ /* 0x0005e2000c10e78e */
[-C--:B------:R-:W-:Y:S02]  /*44b0*/  LEA.HI.X.SX32 R13, R242, R205.reuse, 0x2, P0 ;  /* 0x000000cdf20d7211 */ /* 0x080fe400000f16ff */
[-C--:B----4-:R-:W-:Y:S01]  /*44c0*/  LEA R8, P2, R228, R204.reuse, 0x2 ;  /* 0x000000cce4087211 */ /* 0x090fe200078410ff */
[----:B------:R-:W-:Y:S01]  /*44d0*/  RED.E.ADD.F32.FTZ.RN.STRONG.GPU [R204.64+0x180], R64 ;  /* 0x00018040cc00798e */ /* 0x000fe2000c10e78e */
[-C--:B------:R-:W-:Y:S02]  /*44e0*/  LEA.HI.X.SX32 R11, R0, R205.reuse, 0x2, P3 ;  /* 0x000000cd000b7211 */ /* 0x080fe400018f16ff */
[-C--:B------:R-:W-:Y:S01]  /*44f0*/  LEA.HI.X.SX32 R9, R228, R205.reuse, 0x2, P2 ;  /* 0x000000cde4097211 */ /* 0x080fe200010f16ff */
[----:B------:R-:W-:Y:S01]  /*4500*/  RED.E.ADD.F32.FTZ.RN.STRONG.GPU [R100.64+0x180], R65 ;  /* 0x000180416400798e */ /* 0x000fe2000c10e78e */
[----:B------:R-:W-:Y:S03]  /*4510*/  LOP3.LUT R0, R210, 0x1, RZ, 0xc0, !PT ;  /* 0x00000001d2007812 */ /* 0x000fe600078ec0ff */
[----:B------:R-:W-:Y:S04]  /*4520*/  LDSM.16.MT88.4 R56, [R3+0x800] ;  /* 0x000800000338783b */ /* 0x000fe80000004200 */
[----:B------:R-:W-:Y:S01]  /*4530*/  LDSM.16.MT88.4 R100, [R3+0x2800] ;  /* 0x002800000364783b */ /* 0x000fe20000004200 */
[CC--:B-1----:R-:W-:Y:S04]  /*4540*/  LEA R4, P1, R249.reuse, R204.reuse, 0x2 ;  /* 0x000000ccf9047211 */ /* 0x0c2fe800078210ff */
[-C--:B------:R-:W-:Y:S02]  /*4550*/  LEA.HI.X.SX32 R5, R249, R205.reuse, 0x2, P1 ;  /* 0x000000cdf9057211 */ /* 0x080fe400008f16ff */
[CC--:B--2---:R-:W-:Y:S03]  /*4560*/  LEA R6, P1, R227.reuse, R204.reuse, 0x2 ;  /* 0x000000cce3067211 */ /* 0x0c4fe600078210ff */
[----:B------:R1:W-:Y:S01]  /*4570*/  RED.E.ADD.F32.FTZ.RN.STRONG.GPU [R4.64], R66 ;  /* 0x000000420400798e */ /* 0x0003e2000c10e78e */
[-C--:B------:R-:W-:Y:S03]  /*4580*/  LEA.HI.X.SX32 R7, R227, R205.reuse, 0x2, P1 ;  /* 0x000000cde3077211 */ /* 0x080fe600008f16ff */
[----:B------:R-:W-:Y:S01]  /*4590*/  RED.E.ADD.F32.FTZ.RN.STRONG.GPU [R12.64], R67 ;  /* 0x000000430c00798e */ /* 0x000fe2000c10e78e */
[----:B------:R-:W-:Y:S03]  /*45a0*/  @P4 IADD3 R223, P1, R223, -0x100, RZ ;  /* 0xffffff00dfdf4810 */ /* 0x000fe60007f3e0ff */
[----:B------:R-:W-:Y:S01]  /*45b0*/  RED.E.ADD.F32.FTZ.RN.STRONG.GPU [R10.64], R60 ;  /* 0x0000003c0a00798e */ /* 0x000fe2000c10e78e */
[----:B------:R-:W-:Y:S03]  /*45c0*/  @P4 IADD3.X R222, R222, -0x1, RZ, P1, !PT ;  /* 0xffffffffdede4810 */ /* 0x000fe60000ffe4ff */
[----:B------:R-:W-:Y:S04]  /*45d0*/  RED.E.ADD.F32.FTZ.RN.STRONG.GPU [R8.64], R61 ;  /* 0x0000003d0800798e */ /* 0x000fe8000c10e78e */
[----:B------:R-:W-:Y:S04]  /*45e0*/  RED.E.ADD.F32.FTZ.RN.STRONG.GPU [R6.64], R62 ;  /* 0x0000003e0600798e */ /* 0x000fe8000c10e78e */
[----:B------:R-:W-:Y:S04]  /*45f0*/  LDSM.16.MT88.4 R8, [R3] ;  /* 0x000000000308783b */ /* 0x000fe80000004200 */
[----:B------:R-:W-:Y:S01]  /*4600*/  LDSM.16.MT88.4 R12, [R184+0x10000] ;  /* 0x01000000b80c783b */ /* 0x000fe20000004200 */
[C---:B-1----:R-:W-:Y:S03]  /*4610*/  LEA R4, P0, R235.reuse, R204, 0x2 ;  /* 0x000000cceb047211 */ /* 0x042fe600078010ff */
[----:B------:R-:W-:Y:S01]  /*4620*/  LDSM.16.MT88.4 R64, [R184+0x10800] ;  /* 0x01080000b840783b */ /* 0x000fe20000004200 */
[----:B------:R-:W-:Y:S02]  /*4630*/  LEA.HI.X.SX32 R5, R235, R205, 0x2, P0 ;  /* 0x000000cdeb057211 */ /* 0x000fe400000f16ff */
[----:B------:R-:W-:Y:S02]  /*4640*/  ISETP.NE.U32.AND P0, PT, R0, 0x1, PT ;  /* 0x000000010000780c */ /* 0x000fe40003f05070 */
[----:B------:R-:W-:Y:S01]  /*4650*/  @P4 IADD3 R0, P2, R226, -0x100, RZ ;  /* 0xffffff00e2004810 */ /* 0x000fe20007f5e0ff */
[----:B------:R-:W-:Y:S03]  /*4660*/  RED.E.ADD.F32.FTZ.RN.STRONG.GPU [R4.64], R63 ;  /* 0x0000003f0400798e */ /* 0x000fe6000c10e78e */
[----:B------:R-:W-:Y:S01]  /*4670*/  @P4 IADD3.X R2, R225, -0x1, RZ, P2, !PT ;  /* 0xffffffffe1024810 */ /* 0x000fe200017fe4ff */
[----:B------:R-:W1:Y:S01]  /*4680*/  LDSM.16.MT88.4 R4, [R185+0x10000] ;  /* 0x01000000b904783b */ /* 0x000e620000004200 */
[----:B------:R-:W-:Y:S01]  /*4690*/  @P4 IMAD.MOV.U32 R226, RZ, RZ, R0 ;  /* 0x000000ffffe24224 */ /* 0x000fe200078e0000 */
[C---:B------:R-:W-:Y:S02]  /*46a0*/  ISETP.GT.AND P2, PT, R210.reuse, R233, PT ;  /* 0x000000e9d200720c */ /* 0x040fe40003f44270 */
[----:B------:R-:W-:Y:S01]  /*46b0*/  LDSM.16.MT88.4 R60, [R184+0x11000] ;  /* 0x01100000b83c783b */ /* 0x000fe20000004200 */
[C---:B------:R-:W-:Y:S01]  /*46c0*/  IADD3 R0, R3.reuse, -0x4000, RZ ;  /* 0xffffc00003007810 */ /* 0x040fe20007ffe0ff */
[----:B------:R-:W-:Y:S01]  /*46d0*/  @P4 IMAD.MOV.U32 R225, RZ, RZ, R2 ;  /* 0x000000ffffe14224 */ /* 0x000fe200078e0002 */
[----:B------:R-:W-:Y:S01]  /*46e0*/  @P0 IADD3 R0, R3, 0x4000, RZ ;  /* 0x0000400003000810 */ /* 0x000fe20007ffe0ff */
        /* <DEDUP_REMOVED lines=43> */
.L_x_450:
[----:B---34-:R-:W3:Y:S04]  /*49a0*/  LDL.LU R2, [R1] ;  /* 0x0000000001027983 */ /* 0x018ee80000300800 */
[----:B------:R-:W4:Y:S01]  /*49b0*/  LDL.64 R52, [R1+0x8] ;  /* 0x0000080001347983 */ /* 0x000f220000100a00 */
[----:B------:R-:W-:Y:S01]  /*49c0*/  F2FP.BF16.PACK_AB R48, R49, R48 ;  /* 0x000000303130723e */ /* 0x000fe200000010ff */
[----:B------:R-:W-:Y:S01]  /*49d0*/  FMUL.FTZ R68, R68, c[0x0][0x2e0] ;  /* 0x0000b80044447a20 */ /* 0x000fe20000410000 */
[----:B------:R-:W-:Y:S01]  /*49e0*/  F2FP.BF16.PACK_AB R20, R21, R20 ;  /* 0x000000141514723e */ /* 0x000fe200000010ff */
[----:B--2---:R-:W2:Y:S01]  /*49f0*/  LDL R49, [R1+0x1c] ;  /* 0x00001c0001317983 */ /* 0x004ea20000100800 */
[----:B------:R-:W-:Y:S01]  /*4a00*/  FMUL.FTZ R6, R69, c[0x0][0x2e0] ;  /* 0x0000b80045067a20 */ /* 0x000fe20000410000 */
[----:B------:R-:W-:Y:S01]  /*4a10*/  F2FP.BF16.PACK_AB R22, R23, R22 ;  /* 0x000000161716723e */ /* 0x000fe200000010ff */
[----:B------:R-:W-:Y:S01]  /*4a20*/  FMUL.FTZ R70, R70, c[0x0][0x2e0] ;  /* 0x0000b80046467a20 */ /* 0x000fe20000410000 */
[----:B------:R-:W1:Y:S01]  /*4a30*/  S2R R18, SR_CTAID.Y ;  /* 0x0000000000127919 */ /* 0x000e620000002600 */
[----:B------:R-:W-:Y:S01]  /*4a40*/  FMUL.FTZ R0, R71, c[0x0][0x2e0] ;  /* 0x0000b80047007a20 */ /* 0x000fe20000410000 */
[----:B------:R-:W-:Y:S01]  /*4a50*/  F2FP.BF16.PACK_AB R6, R6, R68 ;  /* 0x000000440606723e */ /* 0x000fe200000010ff */
[----:B------:R-:W-:Y:S01]  /*4a60*/  FMUL.FTZ R80, R80, c[0x0][0x2e0] ;  /* 0x0000b80050507a20 */ /* 0x000fe20000410000 */
        /* <DEDUP_REMOVED lines=50> */
[----:B------:R-:W-:Y:S02]  /*4d90*/  FMUL.FTZ R94, R94, c[0x0][0x2e0] ;  /* 0x0000b8005e5e7a20 */ /* 0x000fe40000410000 */
[----:B------:R-:W-:Y:S01]  /*4da0*/  FMUL.FTZ R95, R95, c[0x0][0x2e0] ;  /* 0x0000b8005f5f7a20 */ /* 0x000fe20000410000 */
[----:B------:R-:W-:Y:S01]  /*4db0*/  STS [R245], R6 ;  /* 0x00000006f5007388 */ /* 0x000fe20000000800 */
[----:B------:R-:W-:Y:S02]  /*4dc0*/  F2FP.BF16.PACK_AB R89, R89, R88 ;  /* 0x000000585959723e */ /* 0x000fe400000010ff */
[----:B------:R-:W-:Y:S01]  /*4dd0*/  F2FP.BF16.PACK_AB R90, R91, R90 ;  /* 0x0000005a5b5a723e */ /* 0x000fe200000010ff */
[----:B------:R1:W-:Y:S01]  /*4de0*/  STS [R245+0x400], R0 ;  /* 0x00040000f5007388 */ /* 0x0003e20000000800 */
[----:B------:R-:W-:Y:S02]  /*4df0*/  F2FP.BF16.PACK_AB R92, R93, R92 ;  /* 0x0000005c5d5c723e */ /* 0x000fe400000010ff */
[----:B------:R-:W-:Y:S01]  /*4e00*/  F2FP.BF16.PACK_AB R94, R95, R94 ;  /* 0x0000005e5f5e723e */ /* 0x000fe200000010ff */
[----:B------:R1:W-:Y:S04]  /*4e10*/  STS [R246], R7 ;  /* 0x00000007f6007388 */ /* 0x0003e80000000800 */
[----:B------:R-:W-:Y:S04]  /*4e20*/  STS [R246+0x400], R8 ;  /* 0x00040008f6007388 */ /* 0x000fe80000000800 */
[----:B------:R1:W-:Y:S04]  /*4e30*/  STS [R245+0x1000], R9 ;  /* 0x00100009f5007388 */ /* 0x0003e80000000800 */
        /* <DEDUP_REMOVED lines=24> */
[----:B-1----:R-:W-:-:S03]  /*4fc0*/  SHF.R.S32.HI R0, RZ, 0x1f, R18 ;  /* 0x0000001fff007819 */ /* 0x002fc60000011412 */
[----:B------:R-:W-:Y:S04]  /*4fd0*/  STS [R245+0x7000], R40 ;  /* 0x00700028f5007388 */ /* 0x000fe80000000800 */
[----:B------:R-:W-:Y:S04]  /*4fe0*/  STS [R245+0x7400], R42 ;  /* 0x0074002af5007388 */ /* 0x000fe80000000800 */
[----:B------:R-:W-:Y:S04]  /*4ff0*/  STS [R246+0x7000], R44 ;  /* 0x0070002cf6007388 */ /* 0x000fe80000000800 */
[----:B------:R-:W-:Y:S04]  /*5000*/  STS [R246+0x7400], R46 ;  /* 0x0074002ef6007388 */ /* 0x000fe80000000800 */
[----:B------:R-:W-:Y:S01]  /*5010*/  BAR.SYNC.DEFER_BLOCKING 0x0 ;  /* 0x0000000000007b1d */ /* 0x000fe20000010000 */
[----:B------:R-:W-:-:S02]  /*5020*/  IMAD R7, R0, c[0x0][0x388], RZ ;  /* 0x0000e20000077a24 */ /* 0x000fc400078e02ff */
[----:B------:R-:W-:-:S03]  /*5030*/  IMAD R6, R0, c[0x0][0x390], RZ ;  /* 0x0000e40000067a24 */ /* 0x000fc600078e02ff */
[----:B------:R-:W1:Y:S01]  /*5040*/  S2R R45, SR_TID.X ;  /* 0x00000000002d7919 */ /* 0x000e620000002100 */
[----:B------:R-:W-:-:S03]  /*5050*/  IMAD R0, R18, c[0x0][0x38c], R7 ;  /* 0x0000e30012007a24 */ /* 0x000fc600078e0207 */
[----:B------:R-:W1:Y:S01]  /*5060*/  S2R R47, SR_TID.X ;  /* 0x00000000002f7919 */ /* 0x000e620000002100 */
[----:B------:R-:W-:-:S03]  /*5070*/  IMAD R6, R18, c[0x0][0x394], R6 ;  /* 0x0000e50012067a24 */ /* 0x000fc600078e0206 */
[----:B------:R-:W2:Y:S04]  /*5080*/  LDS.128 R40, [R212+0xc000] ;  /* 0x00c00000d4287984 */ /* 0x000ea80000000c00 */
[----:B------:R-:W2:Y:S04]  /*5090*/  LDS.128 R32, [R212+0xe000] ;  /* 0x00e00000d4207984 */ /* 0x000ea80000000c00 */
[----:B------:R-:W2:Y:S04]  /*50a0*/  LDS.128 R36, [R212+0xd000] ;  /* 0x00d00000d4247984 */ /* 0x000ea80000000c00 */
[----:B------:R-:W2:Y:S04]  /*50b0*/  LDS.128 R28, [R212+0xf000] ;  /* 0x00f00000d41c7984 */ /* 0x000ea80000000c00 */
[----:B------:R-:W2:Y:S04]  /*50c0*/  LDS.128 R24, [R212+0x10000] ;  /* 0x01000000d4187984 */ /* 0x000ea80000000c00 */
[----:B------:R-:W-:Y:S04]  /*50d0*/  LDS.128 R20, [R212+0x11000] ;  /* 0x01100000d4147984 */ /* 0x000fe80000000c00 */
[----:B------:R-:W-:Y:S01]  /*50e0*/  LDS.128 R12, [R212+0x13000] ;  /* 0x01300000d40c7984 */ /* 0x000fe20000000c00 */
[----:B-1----:R-:W-:-:S04]  /*50f0*/  SHF.R.S32.HI R45, RZ, 0x1f, R45 ;  /* 0x0000001fff2d7819 */ /* 0x002fc8000001142d */
[----:B------:R-:W-:Y:S01]  /*5100*/  LEA.HI R45, R45, R47, RZ, 0x3 ;  /* 0x0000002f2d2d7211 */ /* 0x000fe200078f18ff */
[C---:B---3--:R-:W-:Y:S02]  /*5110*/  IMAD R4, R2.reuse, c[0x0][0x3a0], RZ ;  /* 0x0000e80002047a24 */ /* 0x048fe400078e02ff */
[----:B------:R-:W-:Y:S01]  /*5120*/  IMAD R10, R2, c[0x0][0x3a8], RZ ;  /* 0x0000ea00020a7a24 */ /* 0x000fe200078e02ff */
[----:B----4-:R-:W-:Y:S02]  /*5130*/  MOV R2, R52 ;  /* 0x0000003400027202 */ /* 0x010fe40000000f00 */
[----:B------:R-:W-:Y:S01]  /*5140*/  MOV R3, R53 ;  /* 0x0000003500037202 */ /* 0x000fe20000000f00 */
[----:B------:R-:W-:-:S04]  /*5150*/  IMAD R11, R252, c[0x0][0x3a4], R4 ;  /* 0x0000e900fc0b7a24 */ /* 0x000fc800078e0204 */
[----:B------:R-:W-:-:S04]  /*5160*/  IMAD.WIDE.U32 R4, R252, c[0x0][0x3a0], R2 ;  /* 0x0000e800fc047a25 */ /* 0x000fc800078e0002 */
[----:B------:R-:W-:Y:S01]  /*5170*/  IMAD.WIDE.U32 R2, R252, c[0x0][0x3a8], R2 ;  /* 0x0000ea00fc027a25 */ /* 0x000fe200078e0002 */
[----:B------:R-:W-:-:S03]  /*5180*/  IADD3 R5, R5, R11, RZ ;  /* 0x0000000b05057210 */ /* 0x000fc60007ffe0ff */
[----:B------:R-:W-:Y:S02]  /*5190*/  IMAD R10, R252, c[0x0][0x3ac], R10 ;  /* 0x0000eb00fc0a7a24 */ /* 0x000fe400078e020a */
[----:B------:R-:W-:-:S03]  /*51a0*/  IMAD.WIDE.U32 R4, R18, c[0x0][0x388], R4 ;  /* 0x0000e20012047a25 */ /* 0x000fc600078e0004 */
[----:B------:R-:W-:Y:S02]  /*51b0*/  IADD3 R3, R3, R10, RZ ;  /* 0x0000000a03037210 */ /* 0x000fe40007ffe0ff */
[----:B------:R-:W-:Y:S02]  /*51c0*/  IADD3 R5, R5, R0, RZ ;  /* 0x0000000005057210 */ /* 0x000fe40007ffe0ff */
[----:B------:R-:W-:Y:S01]  /*51d0*/  SHF.R.S32.HI R0, RZ, 0x1f, R17 ;  /* 0x0000001fff007819 */ /* 0x000fe20000011411 */
[----:B------:R-:W-:-:S04]  /*51e0*/  IMAD.WIDE.U32 R2, R18, c[0x0][0x390], R2 ;  /* 0x0000e40012027a25 */ /* 0x000fc800078e0002 */
[C---:B------:R-:W-:Y:S01]  /*51f0*/  IMAD R7, R0.reuse, c[0x0][0x3b8], RZ ;  /* 0x0000ee0000077a24 */ /* 0x040fe200078e02ff */
[----:B------:R-:W-:Y:S01]  /*5200*/  IADD3 R3, R3, R6, RZ ;  /* 0x0000000603037210 */ /* 0x000fe20007ffe0ff */
[----:B------:R-:W-:Y:S02]  /*5210*/  IMAD R6, R0, c[0x0][0x3c0], RZ ;  /* 0x0000f00000067a24 */ /* 0x000fe400078e02ff */
[C---:B------:R-:W-:Y:S02]  /*5220*/  IMAD R0, R17.reuse, c[0x0][0x3bc], R7 ;  /* 0x0000ef0011007a24 */ /* 0x040fe400078e0207 */
[C---:B------:R-:W-:Y:S02]  /*5230*/  IMAD R6, R17.reuse, c[0x0][0x3c4], R6 ;  /* 0x0000f10011067a24 */ /* 0x040fe400078e0206 */
[----:B------:R-:W-:-:S04]  /*5240*/  IMAD.WIDE.U32 R4, R17, c[0x0][0x3b8], R4 ;  /* 0x0000ee0011047a25 */ /* 0x000fc800078e0004 */
[----:B------:R-:W-:Y:S02]  /*5250*/  IMAD.WIDE.U32 R2, R17, c[0x0][0x3c0], R2 ;  /* 0x0000f00011027a25 */ /* 0x000fe400078e0002 */
[----:B------:R-:W1:Y:S01]  /*5260*/  LDS.128 R16, [R212+0x12000] ;  /* 0x01200000d4107984 */ /* 0x000e620000000c00 */
[----:B------:R-:W-:Y:S01]  /*5270*/  IADD3 R5, R5, R0, RZ ;  /* 0x0000000005057210 */ /* 0x000fe20007ffe0ff */
[----:B--2---:R-:W-:Y:S01]  /*5280*/  IMAD R0, R49, c[0x0][0x3a8], RZ ;  /* 0x0000ea0031007a24 */ /* 0x004fe200078e02ff */
[----:B------:R-:W-:Y:S02]  /*5290*/  IADD3 R3, R3, R6, RZ ;  /* 0x0000000603037210 */ /* 0x000fe40007ffe0ff */
[----:B------:R-:W-:Y:S01]  /*52a0*/  SHF.R.S32.HI R45, RZ, 0x3, R45 ;  /* 0x00000003ff2d7819 */ /* 0x000fe2000001142d */
[----:B------:R-:W-:-:S04]  /*52b0*/  IMAD R10, R49, c[0x0][0x3a0], RZ ;  /* 0x0000e800310a7a24 */ /* 0x000fc800078e02ff */
[C---:B------:R-:W-:Y:S02]  /*52c0*/  IMAD R0, R45.reuse, c[0x0][0x3ac], R0 ;  /* 0x0000eb002d007a24 */ /* 0x040fe400078e0200 */
[----:B------:R-:W-:-:S04]  /*52d0*/  IMAD.WIDE.U32 R6, R45, c[0x0][0x3a8], R2 ;  /* 0x0000ea002d067a25 */ /* 0x000fc800078e0002 */
[C---:B------:R-:W-:Y:S02]  /*52e0*/  IMAD R10, R45.reuse, c[0x0][0x3a4], R10 ;  /* 0x0000e9002d0a7a24 */ /* 0x040fe400078e020a */
[----:B------:R-:W-:Y:S01]  /*52f0*/  IMAD.WIDE.U32 R8, R45, c[0x0][0x3a0], R4 ;  /* 0x0000e8002d087a25 */ /* 0x000fe200078e0004 */
[----:B------:R-:W-:Y:S02]  /*5300*/  IADD3 R0, R7, R0, RZ ;  /* 0x0000000007007210 */ /* 0x000fe40007ffe0ff */
[----:B------:R-:W-:Y:S02]  /*5310*/  LEA R2, P0, R6, c[0x0][0x348], 0x1 ;  /* 0x0000d20006027a11 */ /* 0x000fe400078008ff */
[----:B------:R-:W-:Y:S02]  /*5320*/  IADD3 R10, R9, R10, RZ ;  /* 0x0000000a090a7210 */ /* 0x000fe40007ffe0ff */
[----:B------:R-:W-:Y:S02]  /*5330*/  LEA R4, P1, R8, c[0x0][0x340], 0x1 ;  /* 0x0000d00008047a11 */ /* 0x000fe400078208ff */
[----:B------:R-:W-:-:S02]  /*5340*/  MOV R7, c[0x0][0x3a0] ;  /* 0x0000e80000077a02 */ /* 0x000fc40000000f00 */
[----:B------:R-:W-:Y:S02]  /*5350*/  LEA.HI.X R3, R6, c[0x0][0x34c], R0, 0x1, P0 ;  /* 0x0000d30006037a11 */ /* 0x000fe400000f0c00 */
[----:B------:R-:W-:Y:S02]  /*5360*/  MOV R0, c[0x0][0x3a8] ;  /* 0x0000ea0000007a02 */ /* 0x000fe40000000f00 */
[----:B------:R-:W-:Y:S02]  /*5370*/  LEA.HI.X R5, R8, c[0x0][0x344], R10, 0x1, P1 ;  /* 0x0000d10008057a11 */ /* 0x000fe400008f0c0a */
[----:B------:R-:W-:Y:S02]  /*5380*/  MOV R9, c[0x0][0x3a4] ;  /* 0x0000e90000097a02 */ /* 0x000fe40000000f00 */
[----:B------:R-:W-:Y:S02]  /*5390*/  LEA R8, P1, R7, R4, 0x6 ;  /* 0x0000000407087211 */ /* 0x000fe400078230ff */
[----:B------:R-:W-:-:S02]  /*53a0*/  MOV R10, c[0x0][0x3ac] ;  /* 0x0000eb00000a7a02 */ /* 0x000fc40000000f00 */
[C---:B------:R-:W-:Y:S02]  /*53b0*/  LEA R6, P0, R0.reuse, R2, 0x6 ;  /* 0x0000000200067211 */ /* 0x040fe400078030ff */
[----:B------:R-:W-:Y:S02]  /*53c0*/  LEA.HI.X R9, R7, R5, R9, 0x6, P1 ;  /* 0x0000000507097211 */ /* 0x000fe400008f3409 */
[----:B------:R-:W-:Y:S01]  /*53d0*/  LEA.HI.X R7, R0, R3, R10, 0x6, P0 ;  /* 0x0000000300077211 */ /* 0x000fe200000f340a */
[----:B------:R2:W-:Y:S04]  /*53e0*/  STG.E.128 [R4.64], R40 ;  /* 0x0000002804007986 */ /* 0x0005e8000c101d0e */
[----:B------:R2:W-:Y:S04]  /*53f0*/  STG.E.128 [R4.64+0x80], R32 ;  /* 0x0000802004007986 */ /* 0x0005e8000c101d0e */
[----:B------:R2:W-:Y:S04]  /*5400*/  STG.E.128 [R8.64], R36 ;  /* 0x0000002408007986 */ /* 0x0005e8000c101d0e */
[----:B------:R2:W-:Y:S04]  /*5410*/  STG.E.128 [R8.64+0x80], R28 ;  /* 0x0000801c08007986 */ /* 0x0005e8000c101d0e */
[----:B------:R2:W-:Y:S04]  /*5420*/  STG.E.128 [R2.64], R24 ;  /* 0x0000001802007986 */ /* 0x0005e8000c101d0e */
[----:B-1----:R2:W-:Y:S04]  /*5430*/  STG.E.128 [R2.64+0x80], R16 ;  /* 0x0000801002007986 */ /* 0x0025e8000c101d0e */
[----:B------:R2:W-:Y:S04]  /*5440*/  STG.E.128 [R6.64], R20 ;  /* 0x0000001406007986 */ /* 0x0005e8000c101d0e */
[----:B------:R2:W-:Y:S02]  /*5450*/  STG.E.128 [R6.64+0x80], R12 ;  /* 0x0000800c06007986 */ /* 0x0005e4000c101d0e */
.L_x_447:
        /* <DEDUP_REMOVED lines=9> */
.L_x_454:
[----:B------:R-:W-:Y:S05]  /*54f0*/  EXIT ;  /* 0x000000000000794d */ /* 0x000fea0003800000 */
.L_x_456:
        /* <DEDUP_REMOVED lines=16> */
.L_x_1074:


//--------------------- .text._ZN5flash44flash_bwd_dq_dk_dv_loop_seqk_parallel_kernelI23Flash_bwd_kernel_traitsILi128ELi64ELi64ELi8ELi4ELi2ELi2ELb1ELb0EN7cutlass10bfloat16_tE19Flash_kernel_traitsILi128ELi64ELi64ELi8ES3_EELb1ELb1ELb0ELb0ELb0ELb1ELb0EEEvNS_16Flash_bwd_paramsE --------------------------
	.section	.text._ZN5flash44flash_bwd_dq_dk_dv_loop_seqk_parallel_kernelI23Flash_bwd_kernel_traitsILi128ELi64ELi64ELi8ELi4ELi2ELi2ELb1ELb0EN7cutlass10bfloat16_tE19Flash_kernel_traitsILi128ELi64ELi64ELi8ES3_EELb1ELb1ELb0ELb0ELb0ELb1ELb0EEEvNS_16Flash_bwd_paramsE,"ax",@progbits
	.sectioninfo	@"SHI_REGISTERS=255"
	.align	128
        .global         _ZN5flash44flash_bwd_dq_dk_dv_loop_seqk_parallel_kernelI23Flash_bwd_kernel_traitsILi128ELi64ELi64ELi8ELi4ELi2ELi2ELb1ELb0EN7cutlass10bfloat16_tE19Flash_kernel_traitsILi128ELi64ELi64ELi8ES3_EELb1ELb1ELb0ELb0ELb0ELb1ELb0EEEvNS_16Flash_bwd_paramsE
        .type           _ZN5flash44flash_bwd_dq_dk_dv_loop_seqk_parallel_kernelI23Flash_bwd_kernel_traitsILi128ELi64ELi64ELi8ELi4ELi2ELi2ELb1ELb0EN7cutlass10bfloat16_tE19Flash_kernel_traitsILi128ELi64ELi64ELi8ES3_EELb1ELb1ELb0ELb0ELb0ELb1ELb0EEEvNS_16Flash_bwd_paramsE,@function
        .size           _ZN5flash44flash_bwd_dq_dk_dv_loop_seqk_parallel_kernelI23Flash_bwd_kernel_traitsILi128ELi64ELi64ELi8ELi4ELi2ELi2ELb1ELb0EN7cutlass10bfloat16_tE19Flash_kernel_traitsILi128ELi64ELi64ELi8ES3_EELb1ELb1ELb0ELb0ELb0ELb1ELb0EEEvNS_16Flash_bwd_paramsE,(.L_x_1075 - _ZN5flash44flash_bwd_dq_dk_dv_loop_seqk_parallel_kernelI23Flash_bwd_kernel_traitsILi128ELi64ELi64ELi8ELi4ELi2ELi2ELb1ELb0EN7cutlass10bfloat16_tE19Flash_kernel_traitsILi128ELi64ELi64ELi8ES3_EELb1ELb1ELb0ELb0ELb0ELb1ELb0EEEvNS_16Flash_bwd_paramsE)
        .other          _ZN5flash44flash_bwd_dq_dk_dv_loop_seqk_parallel_kernelI23Flash_bwd_kernel_traitsILi128ELi64ELi64ELi8ELi4ELi2ELi2ELb1ELb0EN7cutlass10bfloat16_tE19Flash_kernel_traitsILi128ELi64ELi64ELi8ES3_EELb1ELb1ELb0ELb0ELb0ELb1ELb0EEEvNS_16Flash_bwd_paramsE,@"STO_CUDA_ENTRY STV_DEFAULT"
_ZN5flash44flash_bwd_dq_dk_dv_loop_seqk_parallel_kernelI23Flash_bwd_kernel_traitsILi128ELi64ELi64ELi8ELi4ELi2ELi2ELb1ELb0EN7cutlass10bfloat16_tE19Flash_kernel_traitsILi128ELi64ELi64ELi8ES3_EELb1ELb1ELb0ELb0ELb0ELb1ELb0EEEvNS_16Flash_bwd_paramsE:
.text._ZN5flash44flash_bwd_dq_dk_dv_loop_seqk_parallel_kernelI23Flash_bwd_kernel_traitsILi128ELi64ELi64ELi8ELi4ELi2ELi2ELb1ELb0EN7cutlass10bfloat16_tE19Flash_kernel_traitsILi128ELi64ELi64ELi8ES3_EELb1ELb1ELb0ELb0ELb0ELb1ELb0EEEvNS_16Flash_bwd_paramsE:
        /* <DEDUP_REMOVED lines=53> */
[----:B------:R-:W-:Y:S01]  /*0350*/  STL [R1+0x8], R15 ;  /* 0x0000080f01007387 */ /* 0x000fe20000100800 */
[----:B------:R-:W-:Y:S01]  /*0360*/  LOP3.LUT R2, R0, 0x38, R16, 0xf8, !PT ;  /* 0x0000003800027812 */ /* 0x000fe200078ef810 */
[C---:B------:R-:W-:Y:S01]  /*0370*/  IMAD.SHL.U32 R0, R5.reuse, 0x40, RZ ;  /* 0x0000004005007824 */ /* 0x040fe200078e00ff */
[C---:B------:R-:W-:Y:S01]  /*0380*/  LOP3.LUT P4, RZ, R5.reuse, 0x2, RZ, 0xc0, !PT ;  /* 0x0000000205ff7812 */ /* 0x040fe2000788c0ff */
[----:B------:R1:W-:Y:S01]  /*0390*/  STL [R1+0x10], R16 ;  /* 0x0000101001007387 */ /* 0x0003e20000100800 */
[----:B------:R-:W-:Y:S01]  /*03a0*/  LOP3.LUT P3, RZ, R5, 0x4, RZ, 0xc0, !PT ;  /* 0x0000000405ff7812 */ /* 0x000fe2000786c0ff */
[----:B------:R-:W-:Y:S01]  /*03b0*/  IMAD.SHL.U32 R7, R13, 0x2, RZ ;  /* 0x000000020d077824 */ /* 0x000fe200078e00ff */
[----:B------:R-:W-:-:S02]  /*03c0*/  LEA.HI R220, R6, R10, RZ, 0x2 ;  /* 0x0000000a06dc7211 */ /* 0x000fc400078f10ff */
[----:B------:R-:W-:Y:S02]  /*03d0*/  SHF.R.S32.HI R5, RZ, 0x1f, R9 ;  /* 0x0000001fff057819 */ /* 0x000fe40000011409 */
[----:B------:R-:W-:Y:S01]  /*03e0*/  LOP3.LUT R6, R2, R3, RZ, 0x3c, !PT ;  /* 0x0000000302067212 */ /* 0x000fe200078e3cff */
[----:B------:R-:W-:Y:S01]  /*03f0*/  IMAD.SHL.U32 R2, R194, 0x10, RZ ;  /* 0x00000010c2027824 */ /* 0x000fe200078e00ff */
[----:B------:R-:W-:Y:S02]  /*0400*/  LOP3.LUT R0, R0, 0x1c0, RZ, 0xc0, !PT ;  /* 0x000001c000007812 */ /* 0x000fe400078ec0ff */
[----:B------:R-:W-:Y:S02]  /*0410*/  LEA.HI R10, R5, R9, RZ, 0x3 ;  /* 0x00000009050a7211 */ /* 0x000fe400078f18ff */
[C---:B------:R-:W-:Y:S02]  /*0420*/  LOP3.LUT R190, R0.reuse, 0x8, R11, 0xf8, !PT ;  /* 0x0000000800be7812 */ /* 0x040fe400078ef80b */
[----:B------:R-:W-:Y:S01]  /*0430*/  LOP3.LUT R5, R0, 0x10, R2, 0xf8, !PT ;  /* 0x0000001000057812 */ /* 0x000fe200078ef802 */
[----:B------:R-:W-:Y:S01]  /*0440*/  IMAD.SHL.U32 R2, R8, 0x200, RZ ;  /* 0x0000020008027824 */ /* 0x000fe200078e00ff */
[----:B------:R-:W-:-:S02]  /*0450*/  SHF.R.U32.HI R186, RZ, 0x3, R0 ;  /* 0x00000003ffba7819 */ /* 0x000fc40000011600 */
[----:B------:R-:W-:Y:S02]  /*0460*/  LOP3.LUT R0, R4, 0x1, RZ, 0xc0, !PT ;  /* 0x0000000104007812 */ /* 0x000fe400078ec0ff */
[----:B------:R-:W-:Y:S02]  /*0470*/  LOP3.LUT R3, R10, 0xfffffff8, RZ, 0xc0, !PT ;  /* 0xfffffff80a037812 */ /* 0x000fe400078ec0ff */
[----:B------:R-:W-:Y:S02]  /*0480*/  SHF.R.S32.HI R252, RZ, 0x7, R252 ;  /* 0x00000007fffc7819 */ /* 0x000fe400000114fc */
[----:B------:R-:W-:Y:S01]  /*0490*/  ISETP.NE.U32.AND P0, PT, R0, 0x1, PT ;  /* 0x000000010000780c */ /* 0x000fe20003f05070 */
[----:B-1----:R-:W-:Y:S01]  /*04a0*/  IMAD.IADD R16, R9, 0x1, -R3 ;  /* 0x0000000109107824 */ /* 0x002fe200078e0a03 */
[----:B------:R-:W-:Y:S01]  /*04b0*/  LOP3.LUT R190, R190, R186, RZ, 0x3c, !PT ;  /* 0x000000babebe7212 */ /* 0x000fe200078e3cff */
[C---:B------:R-:W-:Y:S01]  /*04c0*/  IMAD R3, R252.reuse, 0x800, R2 ;  /* 0x00000800fc037824 */ /* 0x040fe200078e0202 */
[----:B------:R-:W-:Y:S01]  /*04d0*/  SHF.R.S32.HI R0, RZ, 0x6, R12 ;  /* 0x00000006ff007819 */ /* 0x000fe2000001140c */
[----:B------:R-:W-:Y:S01]  /*04e0*/  IMAD.SHL.U32 R17, R252, 0x20, RZ ;  /* 0x00000020fc117824 */ /* 0x000fe200078e00ff */
[C---:B------:R-:W-:Y:S01]  /*04f0*/  R2P PR, R4.reuse, 0x6 ;  /* 0x0000000604007804 */ /* 0x040fe20000000000 */
[----:B------:R-:W-:Y:S01]  /*0500*/  IMAD.SHL.U32 R4, R4, 0x40, RZ ;  /* 0x0000004004047824 */ /* 0x000fe200078e00ff */
[----:B------:R-:W-:Y:S01]  /*0510*/  LOP3.LUT R5, R5, 0x8, R11, 0xf8, !PT ;  /* 0x0000000805057812 */ /* 0x000fe200078ef80b */
[----:B------:R-:W-:Y:S01]  /*0520*/  IMAD.IADD R190, R3, 0x1, R190 ;  /* 0x0000000103be7824 */ /* 0x000fe200078e02be */
[----:B------:R-:W-:Y:S01]  /*0530*/  SEL R185, R185, 0xffffffc0, !P3 ;  /* 0xffffffc0b9b97807 */ /* 0x000fe20005800000 */
[----:B------:R-:W-:Y:S01]  /*0540*/  IMAD.SHL.U32 R3, R0, 0x8, RZ ;  /* 0x0000000800037824 */ /* 0x000fe200078e00ff */
[----:B------:R-:W-:Y:S01]  /*0550*/  LOP3.LUT R186, R2, R5, R186, 0xf6, !PT ;  /* 0x0000000502ba7212 */ /* 0x000fe200078ef6ba */
[----:B------:R-:W-:Y:S01]  /*0560*/  IMAD R14, R0, 0x200, R6 ;  /* 0x00000200000e7824 */ /* 0x000fe200078e0206 */
[----:B------:R-:W-:Y:S01]  /*0570*/  LOP3.LUT R0, R4, 0x1c0, RZ, 0xc0, !PT ;  /* 0x000001c004007812 */ /* 0x000fe200078ec0ff */
[----:B------:R-:W-:Y:S01]  /*0580*/  IMAD.SHL.U32 R4, R8, 0x20, RZ ;  /* 0x0000002008047824 */ /* 0x000fe200078e00ff */
[----:B------:R-:W-:Y:S01]  /*0590*/  LOP3.LUT R2, R3, 0x18, RZ, 0xc0, !PT ;  /* 0x0000001803027812 */ /* 0x000fe200078ec0ff */
[----:B------:R-:W-:Y:S01]  /*05a0*/  IMAD.SHL.U32 R6, R16, 0x40, RZ ;  /* 0x0000004010067824 */ /* 0x000fe200078e00ff */
[----:B------:R-:W-:Y:S01]  /*05b0*/  SHF.R.U32.HI R3, RZ, 0x3, R0 ;  /* 0x00000003ff037819 */ /* 0x000fe20000011600 */
[----:B------:R-:W-:Y:S01]  /*05c0*/  IMAD R188, R190, 0x2, R185 ;  /* 0x00000002bebc7824 */ /* 0x000fe200078e02b9 */
[----:B------:R-:W-:Y:S01]  /*05d0*/  LOP3.LUT R5, R0, 0x20, R17, 0xf8, !PT ;  /* 0x0000002000057812 */ /* 0x000fe200078ef811 */
[----:B------:R1:W-:Y:S01]  /*05e0*/  STL [R1+0x1c], R16 ;  /* 0x00001c1001007387 */ /* 0x0003e20000100800 */
[----:B------:R-:W-:Y:S01]  /*05f0*/  LOP3.LUT R9, R2, 0x20, R4, 0xf8, !PT ;  /* 0x0000002002097812 */ /* 0x000fe200078ef804 */
[--C-:B------:R-:W-:Y:S01]  /*0600*/  IMAD R4, R15, 0x400, R7.reuse ;  /* 0x000004000f047824 */ /* 0x100fe200078e0207 */
[----:B------:R-:W-:Y:S01]  /*0610*/  LOP3.LUT R11, R3, R0, R2, 0x1e, !PT ;  /* 0x00000000030b7212 */ /* 0x000fe200078e1e02 */
[----:B------:R1:W-:Y:S01]  /*0620*/  STL [R1+0x18], R14 ;  /* 0x0000180e01007387 */ /* 0x0003e20000100800 */
        /* <DEDUP_REMOVED lines=18> */
[----:B------:R-:W-:Y:S01]  /*0750*/  IADD3 R222, R221, 0x20, RZ ;  /* 0x00000020ddde7810 */ /* 0x000fe20007ffe0ff */
[----:B------:R-:W-:Y:S01]  /*0760*/  IMAD.IADD R4, R4, 0x1, R11 ;  /* 0x0000000104047824 */ /* 0x000fe200078e020b */
[----:B------:R-:W-:Y:S01]  /*0770*/  SHF.R.S32.HI R220, RZ, 0x2, R220 ;  /* 0x00000002ffdc7819 */ /* 0x000fe200000114dc */
[----:B------:R-:W-:Y:S01]  /*0780*/  IMAD.IADD R194, R3, 0x1, R194 ;  /* 0x0000000103c27824 */ /* 0x000fe200078e02c2 */
[----:B------:R-:W-:Y:S01]  /*0790*/  SEL R0, R0, 0xffffffe0, !P4 ;  /* 0xffffffe000007807 */ /* 0x000fe20006000000 */
[C---:B------:R-:W-:Y:S01]  /*07a0*/  IMAD.IADD R224, R221.reuse, 0x1, R223 ;  /* 0x00000001dde07824 */ /* 0x040fe200078e02df */
[----:B------:R-:W-:Y:S01]  /*07b0*/  LEA R2, R4, 0xc000, 0x1 ;  /* 0x0000c00004027811 */ /* 0x000fe200078e08ff */
[----:B------:R-:W-:Y:S01]  /*07c0*/  IMAD.IADD R204, R204, 0x1, R3 ;  /* 0x00000001cccc7824 */ /* 0x000fe200078e0203 */
[----:B------:R-:W-:Y:S01]  /*07d0*/  @P1 IADD3 R222, R221, -0x20, RZ ;  /* 0xffffffe0ddde1810 */ /* 0x000fe20007ffe0ff */
[----:B------:R-:W-:Y:S01]  /*07e0*/  IMAD R189, R190, 0x2, R0 ;  /* 0x00000002bebd7824 */ /* 0x000fe200078e0200 */
[----:B------:R-:W-:Y:S01]  /*07f0*/  LEA R194, R194, 0x10000, 0x1 ;  /* 0x00010000c2c27811 */ /* 0x000fe200078e08ff */
[----:B------:R-:W-:Y:S01]  /*0800*/  IMAD.IADD R203, R0, 0x1, R188 ;  /* 0x0000000100cb7824 */ /* 0x000fe200078e02bc */
[C---:B------:R-:W-:Y:S01]  /*0810*/  IADD3 R0, R2.reuse, 0x40, RZ ;  /* 0x0000004002007810 */ /* 0x040fe20007ffe0ff */
[----:B------:R1:W-:Y:S01]  /*0820*/  STL [R1], R2 ;  /* 0x0000000201007387 */ /* 0x0003e20000100800 */
[----:B------:R-:W-:Y:S01]  /*0830*/  @P2 IADD3 R0, R2, -0x40, RZ ;  /* 0xffffffc002002810 */ /* 0x000fe20007ffe0ff */
[----:B------:R-:W-:-:S02]  /*0840*/  IMAD.IADD R191, R185, 0x1, R189 ;  /* 0x00000001b9bf7824 */ /* 0x000fc400078e02bd */
[----:B------:R-:W-:Y:S02]  /*0850*/  IMAD R185, R186, 0x2, R185 ;  /* 0x00000002bab97824 */ /* 0x000fe400078e02b9 */
[----:B------:R1:W-:Y:S01]  /*0860*/  STL [R1+0x4], R0 ;  /* 0x0000040001007387 */ /* 0x0003e20000100800 */
[----:B------:R-:W-:Y:S02]  /*0870*/  IMAD R220, R15, 0x10, R220 ;  /* 0x000000100fdc7824 */ /* 0x000fe400078e02dc */
[----:B------:R-:W-:Y:S02]  /*0880*/  IMAD.SHL.U32 R190, R190, 0x2, RZ ;  /* 0x00000002bebe7824 */ /* 0x000fe400078e00ff */
[----:B------:R-:W-:Y:S02]  /*0890*/  IMAD.SHL.U32 R186, R186, 0x2, RZ ;  /* 0x00000002baba7824 */ /* 0x000fe400078e00ff */
[----:B------:R-:W-:Y:S02]  /*08a0*/  IMAD.IADD R223, R223, 0x1, R222 ;  /* 0x00000001dfdf7824 */ /* 0x000fe400078e02de */
.L_x_485:
[----:B-1----:R-:W2:Y:S01]  /*08b0*/  S2R R32, SR_CTAID.Y ;  /* 0x0000000000207919 */ /* 0x002ea20000002600 */
[----:B-1----:R-:W1:Y:S01]  /*08c0*/  LDC.U8 R0, c[0x0][0x312] ;  /* 0x0000c480ff007b82 */ /* 0x002e620000000000 */
[----:B------:R-:W-:-:S02]  /*08d0*/  ISETP.NE.U32.AND P4, PT, RZ, c[0x0][0x240], PT ;  /* 0x00009000ff007a0c */ /* 0x000fc40003f85070 */
[----:B------:R-:W-:Y:S02]  /*08e0*/  ISETP.EQ.U32.AND P5, PT, RZ, c[0x0][0x248], PT ;  /* 0x00009200ff007a0c */ /* 0x000fe40003fa2070 */
[----:B------:R-:W-:Y:S02]  /*08f0*/  ISETP.NE.AND.EX P4, PT, RZ, c[0x0][0x244], PT, P4 ;  /* 0x00009100ff007a0c */ /* 0x000fe40003f85340 */
[----:B------:R-:W-:Y:S01]  /*0900*/  ISETP.NE.U32.AND P2, PT, RZ, c[0x0][0x250], PT ;  /* 0x00009400ff007a0c */ /* 0x000fe20003f45070 */
[----:B------:R-:W-:-:S03]  /*0910*/  IMAD.MOV.U32 R36, RZ, RZ, -0x1 ;  /* 0xffffffffff247424 */ /* 0x000fc600078e00ff */
[----:B------:R-:W-:Y:S01]  /*0920*/  ISETP.NE.AND.EX P2, PT, RZ, c[0x0][0x254], PT, P2 ;  /* 0x00009500ff007a0c */ /* 0x000fe20003f45320 */
[----:B--2---:R-:W-:Y:S01]  /*0930*/  IMAD.SHL.U32 R8, R32, 0x4, RZ ;  /* 0x0000000420087824 */ /* 0x004fe200078e00ff */
[----:B------:R-:W-:Y:S02]  /*0940*/  SHF.R.S32.HI R28, RZ, 0x1f, R32 ;  /* 0x0000001fff1c7819 */ /* 0x000fe40000011420 */
        /* <DEDUP_REMOVED lines=21> */
[----:B------:R-:W-:Y:S05]  /*0aa0*/  @!P0 BRA `(.L_x_457) ;  /* 0x0000003000008947 */ /* 0x000fea0003800000 */
[----:B------:R-:W2:Y:S02]  /*0ab0*/  @P3 LDG.E R4, [R2.64+0x4] ;  /* 0x0000040802043981 */ /* 0x000ea4000c1e1900 */
[----:B--2---:R-:W-:-:S06]  /*0ac0*/  @P3 IADD3 R4, R4, -R36, RZ ;  /* 0x8000002404043210 */ /* 0x004fcc0007ffe0ff */
[----:B------:R2:W5:Y:S02]  /*0ad0*/  @!P3 LDG.E R4, [R2.64] ;  /* 0x000000080204b981 */ /* 0x000564000c1e1900 */
.L_x_457:
        /* <DEDUP_REMOVED lines=45> */
.L_x_459:
        /* <DEDUP_REMOVED lines=15> */
.L_x_460:
        /* <DEDUP_REMOVED lines=39> */
[----:B------:R-:W-:-:S05]  /*1110*/  IMAD R5, R28, c[0x0][0x224], R7 ;  /* 0x000089001c057a24 */ /* 0x000fca00078e0207 */
[----:B------:R-:W-:Y:S01]  /*1120*/  IADD3 R4, R17, R5, RZ ;  /* 0x0000000511047210 */ /* 0x000fe20007ffe0ff */
[-C--:B------:R-:W-:Y:S02]  /*1130*/  IMAD R5, R21, R16.reuse, RZ ;  /* 0x0000001015057224 */ /* 0x080fe400078e02ff */
[----:B------:R-:W-:-:S04]  /*1140*/  IMAD.WIDE.U32 R16, R20, R16, RZ ;  /* 0x0000001014107225 */ /* 0x000fc800078e00ff */
[----:B------:R-:W-:Y:S01]  /*1150*/  IMAD R5, R20, R4, R5 ;  /* 0x0000000414057224 */ /* 0x000fe200078e0205 */
[----:B------:R-:W-:Y:S01]  /*1160*/  SEL R4, R6, RZ, P4 ;  /* 0x000000ff06047207 */ /* 0x000fe20002000000 */
[----:B------:R-:W-:Y:S01]  /*1170*/  IMAD.WIDE.U32 R6, R20, R0, RZ ;  /* 0x0000000014067225 */ /* 0x000fe200078e00ff */
[----:B------:R-:W-:Y:S02]  /*1180*/  @!P5 IADD3 R3, R3, -R12, RZ ;  /* 0x8000000c0303d210 */ /* 0x000fe40007ffe0ff */
[----:B------:R-:W-:Y:S02]  /*1190*/  IADD3 R4, P4, R9, R4, RZ ;  /* 0x0000000409047210 */ /* 0x000fe40007f9e0ff */
[----:B------:R-:W-:Y:S01]  /*11a0*/  ISETP.GE.U32.AND P6, PT, R3, R12, PT ;  /* 0x0000000c0300720c */ /* 0x000fe20003fc6070 */
[----:B------:R-:W-:Y:S01]  /*11b0*/  IMAD R3, R21, R0, RZ ;  /* 0x0000000015037224 */ /* 0x000fe200078e02ff */
[----:B------:R-:W-:Y:S01]  /*11c0*/  SEL R13, R16, R6, !P1 ;  /* 0x00000006100d7207 */ /* 0x000fe20004800000 */
[----:B------:R-:W-:Y:S01]  /*11d0*/  IMAD.X R8, R15, 0x1, R8, P4 ;  /* 0x000000010f087824 */ /* 0x000fe200020e0608 */
[----:B------:R-:W-:Y:S01]  /*11e0*/  ISETP.NE.AND P4, PT, RZ, c[0x0][0x1c8], PT ;  /* 0x00007200ff007a0c */ /* 0x000fe20003f85270 */
[----:B------:R-:W-:Y:S01]  /*11f0*/  @P2 IMAD R6, R32, c[0x0][0x214], RZ ;  /* 0x0000850020062a24 */ /* 0x000fe200078e02ff */
[----:B------:R-:W-:Y:S01]  /*1200*/  @!P5 IADD3 R2, R2, 0x1, RZ ;  /* 0x000000010202d810 */ /* 0x000fe20007ffe0ff */
[----:B------:R-:W-:Y:S01]  /*1210*/  IMAD R14, R21, R4, RZ ;  /* 0x00000004150e7224 */ /* 0x000fe200078e02ff */
[----:B------:R-:W-:Y:S01]  /*1220*/  IADD3 R12, R17, R5, RZ ;  /* 0x00000005110c7210 */ /* 0x000fe20007ffe0ff */
[----:B-----5:R-:W-:-:S04]  /*1230*/  IMAD.WIDE.U32 R16, R27, c[0x0][0x3d8], RZ ;  /* 0x0000f6001b107a25 */ /* 0x020fc800078e00ff */
[----:B------:R-:W-:Y:S01]  /*1240*/  @P6 IADD3 R2, R2, 0x1, RZ ;  /* 0x0000000102026810 */ /* 0x000fe20007ffe0ff */
[----:B------:R-:W-:Y:S01]  /*1250*/  @P1 IMAD.IADD R12, R7, 0x1, R3 ;  /* 0x00000001070c1824 */ /* 0x000fe200078e0203 */
[----:B------:R-:W-:Y:S01]  /*1260*/  @P2 SEL R3, R6, R0, !P1 ;  /* 0x0000000006032207 */ /* 0x000fe20004800000 */
[----:B------:R-:W-:Y:S01]  /*1270*/  IMAD R6, R27, c[0x0][0x3dc], R17 ;  /* 0x0000f7001b067a24 */ /* 0x000fe200078e0211 */
[----:B-1----:R-:W-:Y:S01]  /*1280*/  ISETP.NE.AND P6, PT, R29, RZ, PT ;  /* 0x000000ff1d00720c */ /* 0x002fe20003fc5270 */
[----:B------:R-:W-:Y:S01]  /*1290*/  IMAD.WIDE.U32 R4, R20, R4, RZ ;  /* 0x0000000414047225 */ /* 0x000fe200078e00ff */
[----:B------:R-:W-:Y:S02]  /*12a0*/  @!P3 IADD3 R2, -R2, RZ, RZ ;  /* 0x000000ff0202b210 */ /* 0x000fe40007ffe1ff */
[----:B------:R-:W-:Y:S01]  /*12b0*/  @!P4 LOP3.LUT R2, RZ, c[0x0][0x1c8], RZ, 0x33, !PT ;  /* 0x00007200ff02ca12 */ /* 0x000fe200078e33ff */
[----:B------:R-:W-:Y:S01]  /*12c0*/  IMAD R8, R20, R8, R14 ;  /* 0x0000000814087224 */ /* 0x000fe200078e020e */
[----:B------:R-:W-:Y:S01]  /*12d0*/  SEL R17, R16, RZ, P6 ;  /* 0x000000ff10117207 */ /* 0x000fe20003000000 */
[C---:B------:R-:W-:Y:S01]  /*12e0*/  IMAD R21, R33.reuse, c[0x0][0x22c], RZ ;  /* 0x00008b0021157a24 */ /* 0x040fe200078e02ff */
[----:B------:R-:W-:Y:S01]  /*12f0*/  SEL R14, R6, RZ, P6 ;  /* 0x000000ff060e7207 */ /* 0x000fe20003000000 */
[----:B------:R-:W-:Y:S01]  /*1300*/  @!P2 IMAD R7, R32, c[0x0][0x1c0], R33 ;  /* 0x000070002007aa24 */ /* 0x000fe200078e0221 */
[----:B------:R-:W-:Y:S01]  /*1310*/  SHF.R.S32.HI R16, RZ, 0x1f, R18 ;  /* 0x0000001fff107819 */ /* 0x000fe20000011412 */
[----:B------:R-:W-:Y:S01]  /*1320*/  @P2 IMAD R3, R33, c[0x0][0x234], R3 ;  /* 0x00008d0021032a24 */ /* 0x000fe200078e0203 */
[----:B------:R-:W-:Y:S01]  /*1330*/  SHF.R.S32.HI R27, RZ, 0x1f, R21 ;  /* 0x0000001fff1b7819 */ /* 0x000fe20000011415 */
[----:B------:R-:W-:Y:S01]  /*1340*/  @!P2 IMAD R3, R7, c[0x0][0x214], RZ ;  /* 0x000085000703aa24 */ /* 0x000fe200078e02ff */
[----:B------:R-:W-:-:S02]  /*1350*/  IADD3 R6, R5, R8, RZ ;  /* 0x0000000805067210 */ /* 0x000fc40007ffe0ff */
        /* <DEDUP_REMOVED lines=9> */
.L_x_461:
[----:B------:R-:W-:-:S04]  /*13f0*/  IMAD R0, R32, c[0x0][0x1c0], R33 ;  /* 0x0000700020007a24 */ /* 0x000fc800078e0221 */
[----:B------:R-:W-:Y:S02]  /*1400*/  IMAD R0, R0, c[0x0][0x224], RZ ;  /* 0x0000890000007a24 */ /* 0x000fe400078e02ff */
.L_x_462:
[----:B------:R-:W2:Y:S04]  /*1410*/  LDL.64 R38, [R1+0x10] ;  /* 0x0000100001267983 */ /* 0x000ea80000100a00 */
[----:B------:R1:W2:Y:S01]  /*1420*/  LDL.64 R34, [R1+0x10] ;  /* 0x0000100001227983 */ /* 0x0002a20000100a00 */
[----:B------:R-:W-:Y:S01]  /*1430*/  IMAD R30, R30, c[0x0][0x1c0], RZ ;  /* 0x000070001e1e7a24 */ /* 0x000fe200078e02ff */
[----:B------:R-:W-:Y:S01]  /*1440*/  BSSY B1, `(.L_x_458) ;  /* 0x0000581000017945 */ /* 0x000fe20003800000 */
[----:B------:R-:W-:Y:S01]  /*1450*/  IMAD.MOV.U32 R217, RZ, RZ, 0x4 ;  /* 0x00000004ffd97424 */ /* 0x000fe200078e00ff */
[----:B------:R-:W3:Y:S01]  /*1460*/  S2R R29, SR_TID.X ;  /* 0x00000000001d7919 */ /* 0x000ee20000002100 */
[----:B------:R-:W-:Y:S02]  /*1470*/  IMAD.SHL.U32 R5, R30, 0x40, RZ ;  /* 0x000000401e057824 */ /* 0x000fe400078e00ff */
[----:B------:R-:W-:Y:S01]  /*1480*/  IMAD.IADD R216, R9, 0x1, R3 ;  /* 0x0000000109d87824 */ /* 0x000fe200078e0203 */
[----:B------:R-:W-:-:S02]  /*1490*/  IADD3 R3, -R215, R244, R18 ;  /* 0x000000f4d7037210 */ /* 0x000fc40007ffe112 */
[----:B------:R-:W-:Y:S02]  /*14a0*/  IADD3 R4, P2, P1, R4, R5, R21 ;  /* 0x0000000504047210 */ /* 0x000fe4000795e015 */
[----:B------:R-:W-:Y:S02]  /*14b0*/  SHF.R.S32.HI R5, RZ, 0x1f, R5 ;  /* 0x0000001fff057819 */ /* 0x000fe40000011405 */
[----:B------:R-:W-:Y:S02]  /*14c0*/  IADD3 R3, R3, -c[0x0][0x2e8], RZ ;  /* 0x8000ba0003037a10 */ /* 0x000fe40007ffe0ff */
[----:B------:R-:W-:Y:S01]  /*14d0*/  IADD3.X R8, R6, R5, R27, P2, P1 ;  /* 0x0000000506087210 */ /* 0x000fe200017e241b */
[----:B------:R-:W-:Y:S01]  /*14e0*/  IMAD.IADD R6, R9, 0x1, R0 ;  /* 0x0000000109067824 */ /* 0x000fe200078e0200 */
[----:B------:R-:W-:Y:S01]  /*14f0*/  IADD3 R13, P2, P1, R17, R4, R13 ;  /* 0x00000004110d7210 */ /* 0x000fe2000795e00d */
[----:B------:R-:W-:Y:S01]  /*1500*/  IMAD R0, R15, c[0x0][0x370], RZ ;  /* 0x0000dc000f007a24 */ /* 0x000fe200078e02ff */
[----:B------:R-:W-:-:S02]  /*1510*/  SHF.R.S32.HI R27, RZ, 0x1f, R242 ;  /* 0x0000001fff1b7819 */ /* 0x000fc400000114f2 */
[----:B------:R-:W-:Y:S01]  /*1520*/  IADD3.X R12, R14, R8, R12, P2, P1 ;  /* 0x000000080e0c7210 */ /* 0x000fe200017e240c */
[----:B------:R-:W-:Y:S02]  /*1530*/  IMAD R0, R9, c[0x0][0x374], R0 ;  /* 0x0000dd0009007a24 */ /* 0x000fe400078e0200 */
[----:B------:R-:W-:Y:S01]  /*1540*/  IMAD R14, R31, c[0x0][0x1a8], RZ ;  /* 0x00006a001f0e7a24 */ /* 0x000fe200078e02ff */
[----:B---3--:R-:W-:-:S04]  /*1550*/  SHF.R.S32.HI R7, RZ, 0x1f, R29 ;  /* 0x0000001fff077819 */ /* 0x008fc8000001141d */
[----:B------:R-:W-:-:S04]  /*1560*/  LEA.HI R7, R7, R29, RZ, 0x5 ;  /* 0x0000001d07077211 */ /* 0x000fc800078f28ff */
[----:B------:R-:W-:-:S05]  /*1570*/  LOP3.LUT R21, R7, 0xffffffe0, RZ, 0xc0, !PT ;  /* 0xffffffe007157812 */ /* 0x000fca00078ec0ff */
[----:B------:R-:W-:Y:S02]  /*1580*/  IMAD.IADD R21, R29, 0x1, -R21 ;  /* 0x000000011d157824 */ /* 0x000fe400078e0a15 */
[----:B--2---:R-:W-:-:S05]  /*1590*/  IMAD.MOV.U32 R34, RZ, RZ, R38 ;  /* 0x000000ffff227224 */ /* 0x004fca00078e0026 */
[----:B------:R-:W-:Y:S02]  /*15a0*/  IADD3 R4, P3, R34, R10, RZ ;  /* 0x0000000a22047210 */ /* 0x000fe40007f7e0ff */
[----:B------:R-:W-:-:S05]  /*15b0*/  SHF.R.S32.HI R35, RZ, 0x1f, R34 ;  /* 0x0000001fff237819 */ /* 0x000fca0000011422 */
[----:B------:R-:W-:Y:S01]  /*15c0*/  IMAD.X R5, R35, 0x1, R11, P3 ;  /* 0x0000000123057824 */ /* 0x000fe200018e060b */
[----:B------:R1:W-:Y:S01]  /*15d0*/  STL [R1+0x14], R35 ;  /* 0x0000142301007387 */ /* 0x0003e20000100800 */
[----:B------:R-:W-:Y:S01]  /*15e0*/  IMAD.WIDE R10, R6, R217, c[0x0][0x3c8] ;  /* 0x0000f200060a7625 */ /* 0x000fe200078e02d9 */
[----:B------:R-:W-:-:S03]  /*15f0*/  IADD3 R6, P3, R242, R9, RZ ;  /* 0x00000009f2067210 */ /* 0x000fc60007f7e0ff */
[----:B------:R-:W-:-:S04]  /*1600*/  IMAD.WIDE.U32 R4, R9, c[0x0][0x370], R4 ;  /* 0x0000dc0009047a25 */ /* 0x000fc800078e0004 */
[----:B------:R-:W-:Y:S01]  /*1610*/  IMAD.MOV.U32 R225, RZ, RZ, R11 ;  /* 0x000000ffffe17224 */ /* 0x000fe200078e000b */
[----:B------:R-:W-:Y:S01]  /*1620*/  IADD3 R5, R5, R0, RZ ;  /* 0x0000000005057210 */ /* 0x000fe20007ffe0ff */
[----:B------:R-:W-:Y:S02]  /*1630*/  IMAD.X R0, R27, 0x1, R15, P3 ;  /* 0x000000011b007824 */ /* 0x000fe400018e060f */
[----:B------:R-:W-:Y:S02]  /*1640*/  IMAD R9, R31, c[0x0][0x378], RZ ;  /* 0x0000de001f097a24 */ /* 0x000fe400078e02ff */
[----:B------:R-:W-:Y:S01]  /*1650*/  IMAD R8, R0, c[0x0][0x190], RZ ;  /* 0x0000640000087a24 */ /* 0x000fe200078e02ff */
[----:B------:R-:W-:Y:S01]  /*1660*/  SHF.R.S32.HI R0, RZ, 0x5, R7 ;  /* 0x00000005ff007819 */ /* 0x000fe20000011407 */
[----:B------:R-:W-:Y:S02]  /*1670*/  IMAD.MOV.U32 R226, RZ, RZ, R10 ;  /* 0x000000ffffe27224 */ /* 0x000fe400078e000a */
[C---:B------:R-:W-:Y:S01]  /*1680*/  IMAD R11, R6.reuse, c[0x0][0x194], R8 ;  /* 0x00006500060b7a24 */ /* 0x040fe200078e0208 */
[----:B------:R-:W-:Y:S01]  /*1690*/  SHF.R.S32.HI R8, RZ, 0x1f, R3 ;  /* 0x0000001fff087819 */ /* 0x000fe20000011403 */
[----:B------:R-:W-:-:S03]  /*16a0*/  IMAD.WIDE.U32 R6, R6, c[0x0][0x190], R34 ;  /* 0x0000640006067a25 */ /* 0x000fc600078e0022 */
[----:B------:R-:W-:Y:S01]  /*16b0*/  LEA.HI R3, R8, R3, RZ, 0x6 ;  /* 0x0000000308037211 */ /* 0x000fe200078f30ff */
[----:B------:R-:W-:Y:S01]  /*16c0*/  IMAD R0, R0, R30, R21 ;  /* 0x0000001e00007224 */ /* 0x000fe200078e0215 */
[----:B------:R-:W-:Y:S01]  /*16d0*/  IADD3 R6, P2, R26, R6, RZ ;  /* 0x000000061a067210 */ /* 0x000fe20007f5e0ff */
[C---:B------:R-:W-:Y:S01]  /*16e0*/  IMAD R9, R33.reuse, c[0x0][0x37c], R9 ;  /* 0x0000df0021097a24 */ /* 0x040fe200078e0209 */
[----:B------:R-:W-:Y:S01]  /*16f0*/  SHF.R.S32.HI R3, RZ, 0x6, R3 ;  /* 0x00000006ff037819 */ /* 0x000fe20000011403 */
[C---:B------:R-:W-:Y:S01]  /*1700*/  IMAD.WIDE.U32 R4, R33.reuse, c[0x0][0x378], R4 ;  /* 0x0000de0021047a25 */ /* 0x040fe200078e0004 */
[----:B------:R-:W-:Y:S02]  /*1710*/  IADD3 R10, P1, R0, R13, RZ ;  /* 0x0000000d000a7210 */ /* 0x000fe40007f3e0ff */
[----:B------:R-:W-:Y:S01]  /*1720*/  IMNMX R238, RZ, R3, !PT ;  /* 0x00000003ffee7217 */ /* 0x000fe20007800200 */
[----:B------:R-:W-:Y:S01]  /*1730*/  IMAD R8, R33, c[0x0][0x1ac], R14 ;  /* 0x00006b0021087a24 */ /* 0x000fe200078e020e */
[----:B------:R-:W-:Y:S01]  /*1740*/  IADD3.X R7, R19, R7, R11, P2, !PT ;  /* 0x0000000713077210 */ /* 0x000fe200017fe40b */
[----:B------:R-:W-:Y:S01]  /*1750*/  IMAD.WIDE R216, R216, R217, c[0x0][0x200] ;  /* 0x00008000d8d87625 */ /* 0x000fe200078e02d9 */
[----:B------:R-:W-:-:S02]  /*1760*/  ISETP.GT.AND P4, PT, R205, R238, PT ;  /* 0x000000eecd00720c */ /* 0x000fc40003f84270 */
[----:B------:R-:W-:Y:S01]  /*1770*/  LEA.HI.X.SX32 R12, R0, R12, 0x1, P1 ;  /* 0x0000000c000c7211 */ /* 0x000fe200008f0eff */
[----:B------:R-:W-:Y:S01]  /*1780*/  IMAD R0, R27, c[0x0][0x370], RZ ;  /* 0x0000dc001b007a24 */ /* 0x000fe200078e02ff */
[----:B------:R-:W-:Y:S01]  /*1790*/  IADD3 R5, R5, R9, RZ ;  /* 0x0000000905057210 */ /* 0x000fe20007ffe0ff */
[----:B------:R-:W-:Y:S01]  /*17a0*/  IMAD.WIDE.U32 R6, R33, c[0x0][0x1a8], R6 ;  /* 0x00006a0021067a25 */ /* 0x000fe200078e0006 */
[----:B------:R-:W-:Y:S02]  /*17b0*/  LEA R206, P1, R10, c[0x0][0x350], 0x2 ;  /* 0x0000d4000ace7a11 */ /* 0x000fe400078210ff */
[----:B------:R-:W-:Y:S01]  /*17c0*/  IADD3 R205, R205, -0x1, RZ ;  /* 0xffffffffcdcd7810 */ /* 0x000fe20007ffe0ff */
[----:B------:R-:W-:Y:S01]  /*17d0*/  IMAD R0, R242, c[0x0][0x374], R0 ;  /* 0x0000dd00f2007a24 */ /* 0x000fe200078e0200 */
[----:B------:R-:W-:Y:S01]  /*17e0*/  LEA R208, P3, R6, c[0x0][0x160], 0x1 ;  /* 0x0000580006d07a11 */ /* 0x000fe200078608ff */
[----:B------:R-:W-:Y:S01]  /*17f0*/  IMAD.WIDE.U32 R4, R242, c[0x0][0x370], R4 ;  /* 0x0000dc00f2047a25 */ /* 0x000fe200078e0004 */
[----:B------:R-:W-:-:S03]  /*1800*/  LEA.HI.X R207, R10, c[0x0][0x354], R12, 0x2, P1 ;  /* 0x0000d5000acf7a11 */ /* 0x000fc600008f140c */
[----:B------:R-:W-:Y:S01]  /*1810*/  IMAD.IADD R8, R7, 0x1, R8 ;  /* 0x0000000107087824 */ /* 0x000fe200078e0208 */
[----:B------:R-:W-:Y:S01]  /*1820*/  LEA R210, P2, R4, c[0x0][0x330], 0x1 ;  /* 0x0000cc0004d27a11 */ /* 0x000fe200078408ff */
[----:B------:R-:W-:-:S03]  /*1830*/  IMAD.IADD R0, R5, 0x1, R0 ;  /* 0x0000000105007824 */ /* 0x000fc600078e0200 */
[----:B------:R-:W-:Y:S02]  /*1840*/  LEA.HI.X R209, R6, c[0x0][0x164], R8, 0x1, P3 ;  /* 0x0000590006d17a11 */ /* 0x000fe400018f0c08 */
[----:B------:R-:W-:Y:S01]  /*1850*/  LEA.HI.X R211, R4, c[0x0][0x334], R0, 0x1, P2 ;  /* 0x0000cd0004d37a11 */ /* 0x000fe200010f0c00 */
[----:B------:R-:W-:Y:S05]  /*1860*/  @P4 BRA `(.L_x_463) ;  /* 0x0000069000004947 */ /* 0x000fea0003800000 */
[----:B-1----:R-:W-:-:S05]  /*1870*/  @P0 IADD3 R0, R243, R36, RZ ;  /* 0x00000024f3000210 */ /* 0x002fca0007ffe0ff */
        /* <DEDUP_REMOVED lines=14> */
.L_x_464:
        /* <DEDUP_REMOVED lines=15> */
.L_x_465:
        /* <DEDUP_REMOVED lines=23> */
.L_x_467:
[----:B------:R-:W-:Y:S05]  /*1bc0*/  BSYNC B0 ;  /* 0x0000000000007941 */ /* 0x000fea0003800000 */
.L_x_466:
        /* <DEDUP_REMOVED lines=14> */
[----:B------:R1:W-:Y:S02]  /*1cb0*/  STG.E.128 [R2.64+0x80], RZ ;  /* 0x000080ff02007986 */ /* 0x0003e4000c101d08 */
.L_x_469:
[----:B------:R-:W-:Y:S05]  /*1cc0*/  BSYNC B0 ;  /* 0x0000000000007941 */ /* 0x000fea0003800000 */
.L_x_468:
        /* <DEDUP_REMOVED lines=21> */
.L_x_471:
[----:B------:R-:W-:Y:S05]  /*1e20*/  BSYNC B0 ;  /* 0x0000000000007941 */ /* 0x000fea0003800000 */
.L_x_470:
        /* <DEDUP_REMOVED lines=13> */
.L_x_463:
[----:B-1----:R-:W2:Y:S01]  /*1f00*/  LDL R26, [R1+0x18] ;  /* 0x00001800011a7983 */ /* 0x002ea20000100800 */
[----:B------:R-:W-:Y:S01]  /*1f10*/  IMAD R19, R205, -0x40, R244 ;  /* 0xffffffc0cd137824 */ /* 0x000fe200078e02f4 */
[----:B------:R-:W-:Y:S01]  /*1f20*/  IADD3 R3, R242, 0x20, RZ ;  /* 0x00000020f2037810 */ /* 0x000fe20007ffe0ff */
[----:B------:R-:W-:Y:S02]  /*1f30*/  IMAD R0, R239, -0x40, R215 ;  /* 0xffffffc0ef007824 */ /* 0x000fe400078e02d7 */
[----:B------:R-:W-:Y:S01]  /*1f40*/  IMAD.MOV.U32 R192, RZ, RZ, 0x40 ;  /* 0x00000040ffc07424 */ /* 0x000fe200078e00ff */
[C---:B------:R-:W-:Y:S01]  /*1f50*/  ISETP.GE.AND P1, PT, R3.reuse, R19, PT ;  /* 0x000000130300720c */ /* 0x040fe20003f26270 */
[----:B------:R-:W-:Y:S01]  /*1f60*/  IMAD.WIDE.U32 R6, R18, c[0x0][0x1a0], R34 ;  /* 0x0000680012067a25 */ /* 0x000fe200078e0022 */
[----:B------:R-:W-:-:S02]  /*1f70*/  ISETP.GE.AND P2, PT, R3, R0, PT ;  /* 0x000000000300720c */ /* 0x000fc40003f46270 */
[----:B------:R-:W-:Y:S01]  /*1f80*/  ISETP.GE.AND P3, PT, R242, R0, PT ;  /* 0x00000000f200720c */ /* 0x000fe20003f66270 */
[----:B------:R-:W-:Y:S01]  /*1f90*/  IMAD R0, R16, c[0x0][0x1a0], RZ ;  /* 0x0000680010007a24 */ /* 0x000fe200078e02ff */
[----:B------:R-:W-:Y:S01]  /*1fa0*/  @P6 BAR.SYNC.DEFER_BLOCKING 0x0 ;  /* 0x0000000000006b1d */ /* 0x000fe20000010000 */
[----:B------:R-:W-:-:S04]  /*1fb0*/  IMAD.WIDE.U32 R4, R18, c[0x0][0x198], R34 ;  /* 0x0000660012047a25 */ /* 0x000fc800078e0022 */
[----:B------:R-:W-:Y:S01]  /*1fc0*/  IMAD R3, R16, c[0x0][0x198], RZ ;  /* 0x0000660010037a24 */ /* 0x000fe200078e02ff */
[----:B------:R-:W-:Y:S01]  /*1fd0*/  IADD3 R8, P5, R22, R6, RZ ;  /* 0x0000000616087210 */ /* 0x000fe20007fbe0ff */
[----:B------:R-:W-:Y:S02]  /*1fe0*/  IMAD R9, R18, c[0x0][0x1a4], R0 ;  /* 0x0000690012097a24 */ /* 0x000fe400078e0200 */
[----:B------:R-:W-:Y:S01]  /*1ff0*/  IMAD.WIDE.U32 R10, R192, c[0x0][0x370], RZ ;  /* 0x0000dc00c00a7a25 */ /* 0x000fe200078e00ff */
[----:B------:R-:W-:-:S03]  /*2000*/  IADD3 R6, P0, R24, R4, RZ ;  /* 0x0000000418067210 */ /* 0x000fc60007f1e0ff */
[----:B------:R-:W-:Y:S01]  /*2010*/  IMAD R0, R18, c[0x0][0x19c], R3 ;  /* 0x0000670012007a24 */ /* 0x000fe200078e0203 */
[----:B------:R-:W-:Y:S01]  /*2020*/  @!P1 IADD3 R16, P4, R210, R10, RZ ;  /* 0x0000000ad2109210 */ /* 0x000fe20007f9e0ff */
[----:B------:R-:W-:Y:S01]  /*2030*/  IMAD R4, R192, c[0x0][0x374], RZ ;  /* 0x0000dd00c0047a24 */ /* 0x000fe200078e02ff */
[----:B------:R-:W-:Y:S02]  /*2040*/  IADD3.X R9, R23, R7, R9, P5, !PT ;  /* 0x0000000717097210 */ /* 0x000fe40002ffe409 */
[----:B------:R-:W-:Y:S01]  /*2050*/  IADD3.X R7, R25, R5, R0, P0, !PT ;  /* 0x0000000519077210 */ /* 0x000fe200007fe400 */
[C---:B------:R-:W-:Y:S01]  /*2060*/  IMAD R0, R20.reuse, c[0x0][0x1b0], RZ ;  /* 0x00006c0014007a24 */ /* 0x040fe200078e02ff */
[----:B------:R-:W-:Y:S01]  /*2070*/  @!P1 IADD3.X R17, R211, R11, R4, P4, !PT ;  /* 0x0000000bd3119210 */ /* 0x000fe200027fe404 */
[----:B------:R-:W-:Y:S02]  /*2080*/  IMAD R3, R20, c[0x0][0x1b8], RZ ;  /* 0x00006e0014037a24 */ /* 0x000fe400078e02ff */
[----:B------:R-:W-:-:S04]  /*2090*/  IMAD.WIDE.U32 R4, R2, c[0x0][0x1b8], R8 ;  /* 0x00006e0002047a25 */ /* 0x000fc800078e0008 */
[----:B------:R-:W-:Y:S01]  /*20a0*/  IMAD R8, R2, c[0x0][0x1b4], R0 ;  /* 0x00006d0002087a24 */ /* 0x000fe200078e0200 */
[----:B------:R-:W-:Y:S01]  /*20b0*/  @!P2 IADD3 R0, P4, R242, 0x20, RZ ;  /* 0x00000020f200a810 */ /* 0x000fe20007f9e0ff */
[C---:B------:R-:W-:Y:S02]  /*20c0*/  IMAD R10, R2.reuse, c[0x0][0x1bc], R3 ;  /* 0x00006f00020a7a24 */ /* 0x040fe400078e0203 */
[----:B------:R-:W-:-:S04]  /*20d0*/  IMAD.WIDE.U32 R2, R2, c[0x0][0x1b0], R6 ;  /* 0x00006c0002027a25 */ /* 0x000fc800078e0006 */
[----:B------:R-:W-:Y:S01]  /*20e0*/  IMAD.IADD R5, R5, 0x1, R10 ;  /* 0x0000000105057824 */ /* 0x000fe200078e020a */
[C---:B------:R-:W-:Y:S01]  /*20f0*/  @!P2 IADD3 R10, P0, R242.reuse, 0x20, RZ ;  /* 0x00000020f20aa810 */ /* 0x040fe20007f1e0ff */
[----:B------:R-:W-:Y:S02]  /*2100*/  @!P3 IMAD R7, R27, c[0x0][0x1a0], RZ ;  /* 0x000068001b07ba24 */ /* 0x000fe400078e02ff */
[----:B------:R-:W-:Y:S01]  /*2110*/  @!P2 IMAD.X R6, RZ, RZ, R27, P4 ;  /* 0x000000ffff06a224 */ /* 0x000fe200020e061b */
[----:B------:R-:W-:Y:S01]  /*2120*/  IADD3 R3, R3, R8, RZ ;  /* 0x0000000803037210 */ /* 0x000fe20007ffe0ff */
[----:B------:R-:W-:Y:S02]  /*2130*/  @!P2 IMAD.MOV.U32 R8, RZ, RZ, R4 ;  /* 0x000000ffff08a224 */ /* 0x000fe400078e0004 */
[----:B------:R-:W-:Y:S02]  /*2140*/  @!P2 IMAD.MOV.U32 R9, RZ, RZ, R5 ;  /* 0x000000ffff09a224 */ /* 0x000fe400078e0005 */
[----:B------:R-:W-:-:S02]  /*2150*/  @!P3 IMAD R15, R242, c[0x0][0x1a4], R7 ;  /* 0x00006900f20fba24 */ /* 0x000fc400078e0207 */
[----:B------:R-:W-:Y:S02]  /*2160*/  @!P2 IMAD R11, R6, c[0x0][0x1a0], RZ ;  /* 0x00006800060baa24 */ /* 0x000fe400078e02ff */
[----:B------:R-:W-:Y:S02]  /*2170*/  @!P2 IMAD.X R14, RZ, RZ, R27, P0 ;  /* 0x000000ffff0ea224 */ /* 0x000fe400000e061b */
[----:B------:R-:W-:Y:S01]  /*2180*/  @!P3 IMAD.WIDE.U32 R6, R242, c[0x0][0x1a0], R4 ;  /* 0x00006800f206ba25 */ /* 0x000fe200078e0004 */
[----:B------:R-:W-:-:S03]  /*2190*/  @!P2 MOV R12, R2 ;  /* 0x00000002000ca202 */ /* 0x000fc60000000f00 */
[C---:B------:R-:W-:Y:S02]  /*21a0*/  @!P2 IMAD R11, R0.reuse, c[0x0][0x1a4], R11 ;  /* 0x00006900000baa24 */ /* 0x040fe400078e020b */
[----:B------:R-:W-:Y:S01]  /*21b0*/  @!P2 IMAD.WIDE.U32 R4, R0, c[0x0][0x1a0], R8 ;  /* 0x000068000004aa25 */ /* 0x000fe200078e0008 */
[----:B------:R-:W-:-:S03]  /*21c0*/  LEA.HI R8, R205, R205, RZ, 0x1 ;  /* 0x000000cdcd087211 */ /* 0x000fc600078f08ff */
[----:B------:R-:W-:Y:S02]  /*21d0*/  @!P2 IMAD.MOV.U32 R13, RZ, RZ, R3 ;  /* 0x000000ffff0da224 */ /* 0x000fe400078e0003 */
[----:B------:R-:W-:Y:S01]  /*21e0*/  @!P2 IMAD R0, R14, c[0x0][0x198], RZ ;  /* 0x000066000e00aa24 */ /* 0x000fe200078e02ff */
[----:B------:R-:W-:Y:S01]  /*21f0*/  @!P3 LEA R14, P0, R6, c[0x0][0x170], 0x1 ;  /* 0x00005c00060eba11 */ /* 0x000fe200078008ff */
[----:B------:R-:W-:Y:S02]  /*2200*/  @!P3 IMAD.IADD R7, R7, 0x1, R15 ;  /* 0x000000010707b824 */ /* 0x000fe400078e020f */
[C---:B------:R-:W-:Y:S02]  /*2210*/  @!P2 IMAD R20, R10.reuse, c[0x0][0x19c], R0 ;  /* 0x000067000a14aa24 */ /* 0x040fe400078e0200 */
[----:B------:R-:W-:Y:S01]  /*2220*/  @!P2 IMAD.WIDE.U32 R12, R10, c[0x0][0x198], R12 ;  /* 0x000066000a0caa25 */ /* 0x000fe200078e000c */
[----:B------:R-:W-:Y:S02]  /*2230*/  @!P3 LEA.HI.X R15, R6, c[0x0][0x174], R7, 0x1, P0 ;  /* 0x00005d00060fba11 */ /* 0x000fe400000f0c07 */
[----:B------:R-:W-:Y:S01]  /*2240*/  LOP3.LUT R6, R8, 0xfffffffe, RZ, 0xc0, !PT ;  /* 0xfffffffe08067812 */ /* 0x000fe200078ec0ff */
[----:B------:R-:W-:Y:S01]  /*2250*/  @!P2 IMAD.IADD R5, R5, 0x1, R11 ;  /* 0x000000010505a824 */ /* 0x000fe200078e020b */
[----:B------:R-:W-:Y:S01]  /*2260*/  @!P2 LEA R10, P0, R4, c[0x0][0x170], 0x1 ;  /* 0x00005c00040aaa11 */ /* 0x000fe200078008ff */
[----:B------:R-:W-:Y:S01]  /*2270*/  @!P3 IMAD.WIDE.U32 R8, R242, c[0x0][0x198], R2 ;  /* 0x00006600f208ba25 */ /* 0x000fe200078e0002 */
[----:B------:R-:W-:-:S03]  /*2280*/  @!P2 LEA R2, P4, R12, c[0x0][0x168], 0x1 ;  /* 0x00005a000c02aa11 */ /* 0x000fc600078808ff */
[----:B------:R-:W-:Y:S02]  /*2290*/  @!P2 IMAD.IADD R3, R13, 0x1, R20 ;  /* 0x000000010d03a824 */ /* 0x000fe400078e0214 */
[----:B------:R-:W-:Y:S01]  /*22a0*/  IMAD.WIDE.U32 R22, R192, c[0x0][0x190], RZ ;  /* 0x00006400c0167a25 */ /* 0x000fe200078e00ff */
[----:B------:R-:W-:Y:S02]  /*22b0*/  @!P2 LEA.HI.X R11, R4, c[0x0][0x174], R5, 0x1, P0 ;  /* 0x00005d00040baa11 */ /* 0x000fe400000f0c05 */
[----:B------:R-:W-:Y:S01]  /*22c0*/  IADD3 R5, R205, -R6, RZ ;  /* 0x80000006cd057210 */ /* 0x000fe20007ffe0ff */
[----:B------:R-:W-:Y:S01]  /*22d0*/  IMAD R7, R192, c[0x0][0x194], RZ ;  /* 0x00006500c0077a24 */ /* 0x000fe200078e02ff */
[----:B------:R-:W-:Y:S02]  /*22e0*/  @!P2 LEA.HI.X R3, R12, c[0x0][0x16c], R3, 0x1, P4 ;  /* 0x00005b000c03aa11 */ /* 0x000fe400020f0c03 */
[----:B------:R-:W-:Y:S02]  /*22f0*/  @!P1 IADD3 R6, P0, R208, R22, RZ ;  /* 0x00000016d0069210 */ /* 0x000fe40007f1e0ff */
[----:B------:R-:W-:-:S02]  /*2300*/  ISETP.GE.AND P4, PT, R242, R19, PT ;  /* 0x00000013f200720c */ /* 0x000fc40003f86270 */
[----:B------:R-:W-:Y:S01]  /*2310*/  @!P1 IADD3.X R7, R209, R23, R7, P0, !PT ;  /* 0x00000017d1079210 */ /* 0x000fe200007fe407 */
[----:B------:R1:W-:Y:S01]  /*2320*/  @P3 STS.128 [R213+0x10000], RZ ;  /* 0x010000ffd5003388 */ /* 0x0003e20000000c00 */
[----:B------:R-:W-:Y:S01]  /*2330*/  ISETP.NE.AND P0, PT, R5, 0x1, PT ;  /* 0x000000010500780c */ /* 0x000fe20003f05270 */
[----:B------:R-:W-:Y:S02]  /*2340*/  @!P3 IMAD R0, R27, c[0x0][0x198], RZ ;  /* 0x000066001b00ba24 */ /* 0x000fe400078e02ff */
[----:B------:R1:W-:Y:S04]  /*2350*/  @P3 STS.128 [R213+0x12000], RZ ;  /* 0x012000ffd5003388 */ /* 0x0003e80000000c00 */
[----:B------:R-:W-:Y:S01]  /*2360*/  @!PT LDS RZ, [RZ] ;  /* 0x00000000fffff984 */ /* 0x000fe20000000800 */
[----:B------:R-:W-:Y:S01]  /*2370*/  @!PT LDS RZ, [RZ] ;  /* 0x00000000fffff984 */ /* 0x000fe20000000800 */
[----:B------:R-:W-:Y:S01]  /*2380*/  @!PT LDS RZ, [RZ] ;  /* 0x00000000fffff984 */ /* 0x000fe20000000800 */
[----:B------:R1:W-:Y:S04]  /*2390*/  @!P3 LDGSTS.E.BYPASS.LTC128B.128 [R213+0x10000], [R14.64] ;  /* 0x100000000ed5bfae */ /* 0x0003e8000b901d48 */
[----:B------:R1:W-:Y:S01]  /*23a0*/  @!P3 LDGSTS.E.BYPASS.LTC128B.128 [R213+0x12000], [R14.64+0x80] ;  /* 0x120000800ed5bfae */ /* 0x0003e2000b901d48 */
[----:B------:R-:W-:-:S03]  /*23b0*/  @!P3 IMAD R0, R242, c[0x0][0x19c], R0 ;  /* 0x00006700f200ba24 */ /* 0x000fc600078e0200 */
        /* <DEDUP_REMOVED lines=8> */
[----:B------:R-:W-:-:S03]  /*2440*/  @!P3 IMAD.IADD R0, R9, 0x1, R0 ;  /* 0x000000010900b824 */ /* 0x000fc600078e0200 */
[----:B------:R1:W-:Y:S04]  /*2450*/  @P4 STS.128 [R213+0x8000], RZ ;  /* 0x008000ffd5004388 */ /* 0x0003e80000000c00 */
[----:B------:R1:W-:Y:S01]  /*2460*/  @P4 STS.128 [R213+0xa000], RZ ;  /* 0x00a000ffd5004388 */ /* 0x0003e20000000c00 */
[----:B------:R-:W-:-:S03]  /*2470*/  @!P3 LEA R4, P5, R8, c[0x0][0x168], 0x1 ;  /* 0x00005a000804ba11 */ /* 0x000fc600078a08ff */
        /* <DEDUP_REMOVED lines=10> */
[----:B------:R1:W-:Y:S01]  /*2520*/  @!P1 LDGSTS.E.BYPASS.LTC128B.128 [R213+0x9000], [R16.64] ;  /* 0x0900000010d59fae */ /* 0x0003e2000b901d48 */
[----:B------:R-:W-:-:S03]  /*2530*/  @!P3 LEA.HI.X R5, R8, c[0x0][0x16c], R0, 0x1, P5 ;  /* 0x00005b000805ba11 */ /* 0x000fc600028f0c00 */
[----:B------:R1:W-:Y:S01]  /*2540*/  @!P1 LDGSTS.E.BYPASS.LTC128B.128 [R213+0xb000], [R16.64+0x80] ;  /* 0x0b00008010d59fae */ /* 0x0003e2000b901d48 */
[----:B------:R-:W-:Y:S01]  /*2550*/  IADD3 R0, R220, 0x8, RZ ;  /* 0x00000008dc007810 */ /* 0x000fe20007ffe0ff */
[----:B------:R-:W-:Y:S01]  /*2560*/  IMAD.MOV.U32 R219, RZ, RZ, 0x7f800000 ;  /* 0x7f800000ffdb7424 */ /* 0x000fe200078e00ff */
[----:B------:R-:W-:Y:S01]  /*2570*/  MOV R218, 0x7f800000 ;  /* 0x7f80000000da7802 */ /* 0x000fe20000000f00 */
[----:B------:R-:W-:Y:S01]  /*2580*/  IMAD.MOV.U32 R240, RZ, RZ, c[0x0][0x308] ;  /* 0x0000c200fff07624 */ /* 0x000fe200078e00ff */
[----:B------:R-:W3:Y:S01]  /*2590*/  LDL R8, [R1+0x1c] ;  /* 0x00001c0001087983 */ /* 0x000ee20000100800 */
[----:B------:R-:W-:Y:S01]  /*25a0*/  IMAD.MOV.U32 R241, RZ, RZ, c[0x0][0x30c] ;  /* 0x0000c300fff17624 */ /* 0x000fe200078e00ff */
        /* <DEDUP_REMOVED lines=15> */
[----:B------:R1:W-:Y:S04]  /*26a0*/  @!P4 LDGSTS.E.BYPASS.LTC128B.128 [R212+0x2000], [R208.64+0x80] ;  /* 0x02000080d0d4cfae */ /* 0x0003e8000b901d48 */
[----:B------:R1:W-:Y:S04]  /*26b0*/  @P1 STS [R212+0x1000], RZ ;  /* 0x001000ffd4001388 */ /* 0x0003e80000000800 */
        /* <DEDUP_REMOVED lines=27> */
[----:B------:R-:W-:-:S02]  /*2870*/  ISETP.GE.AND P2, PT, R220, R19, PT ;  /* 0x00000013dc00720c */ /* 0x000fc40003f46270 */
[----:B------:R-:W-:Y:S01]  /*2880*/  ISETP.GE.AND P1, PT, R0, R19, PT ;  /* 0x000000130000720c */ /* 0x000fe20003f26270 */
[----:B----4-:R-:W-:Y:S01]  /*2890*/  IMAD.WIDE R2, R220, 0x4, R216 ;  /* 0x00000004dc027825 */ /* 0x010fe200078e02d8 */
[----:B------:R-:W-:-:S09]  /*28a0*/  DEPBAR.LE SB0, 0x1 ;  /* 0x000080400000791a */ /* 0x000fd20000000000 */
[----:B------:R4:W5:Y:S04]  /*28b0*/  @!P2 LDG.E R218, [R2.64] ;  /* 0x0000000802daa981 */ /* 0x000968000c1e1900 */
[----:B------:R4:W5:Y:S04]  /*28c0*/  @!P1 LDG.E R219, [R2.64+0x20] ;  /* 0x0000200802db9981 */ /* 0x000968000c1e1900 */
[----:B------:R-:W-:Y:S06]  /*28d0*/  BAR.SYNC.DEFER_BLOCKING 0x0 ;  /* 0x0000000000007b1d */ /* 0x000fec0000010000 */
[----:B----4-:R4:W3:Y:S01]  /*28e0*/  LDG.E.64 R2, [R240.64+0x8] ;  /* 0x00000808f0027981 */ /* 0x0108e2000c1e1b00 */
[----:B------:R-:W-:Y:S01]  /*28f0*/  IMAD R0, R32, c[0x0][0x1c0], R33 ;  /* 0x0000700020007a24 */ /* 0x000fe200078e0221 */
[----:B--2---:R-:W-:-:S02]  /*2900*/  SHF.R.S32.HI R4, RZ, 0x1f, R21 ;  /* 0x0000001fff047819 */ /* 0x004fc40000011415 */
[----:B------:R1:W2:Y:S04]  /*2910*/  LDSM.16.M88.4 R104, [R190+0x10000] ;  /* 0x01000000be68783b */ /* 0x0002a80000000200 */
[----:B------:R1:W1:Y:S04]  /*2920*/  LDSM.16.M88.4 R108, [R190+0x10800] ;  /* 0x01080000be6c783b */ /* 0x0002680000000200 */
[----:B------:R1:W1:Y:S04]  /*2930*/  LDSM.16.M88.4 R112, [R189+0x10000] ;  /* 0x01000000bd70783b */ /* 0x0002680000000200 */
[----:B------:R1:W1:Y:S04]  /*2940*/  LDSM.16.M88.4 R116, [R189+0x10800] ;  /* 0x01080000bd74783b */ /* 0x0002680000000200 */
[----:B------:R1:W1:Y:S04]  /*2950*/  LDSM.16.M88.4 R120, [R188+0x10000] ;  /* 0x01000000bc78783b */ /* 0x0002680000000200 */
[----:B------:R1:W1:Y:S04]  /*2960*/  LDSM.16.M88.4 R124, [R188+0x10800] ;  /* 0x01080000bc7c783b */ /* 0x0002680000000200 */
[----:B----4-:R-:W4:Y:S01]  /*2970*/  LDG.E.64 R240, [R240.64] ;  /* 0x00000008f0f07981 */ /* 0x010f22000c1e1b00 */
[----:B------:R-:W-:-:S03]  /*2980*/  SHF.L.U32 R0, R0, 0x5, RZ ;  /* 0x0000000500007819 */ /* 0x000fc600000006ff */
        /* <DEDUP_REMOVED lines=9> */
[----:B------:R1:W1:Y:S01]  /*2a20*/  LDSM.16.M88.4 R164, [R203+0x12800] ;  /* 0x01280000cba4783b */ /* 0x0002620000000200 */
[----:B------:R-:W-:-:S02]  /*2a30*/  IMAD.MOV.U32 R201, RZ, RZ, 0x20 ;  /* 0x00000020ffc97424 */ /* 0x000fc400078e00ff */
[----:B------:R-:W-:Y:S01]  /*2a40*/  IMAD.SHL.U32 R193, R204, 0x2, RZ ;  /* 0x00000002ccc17824 */ /* 0x000fe200078e00ff */
[----:B------:R-:W-:Y:S01]  /*2a50*/  IADD3 R245, R244, 0x40, R18 ;  /* 0x00000040f4f57810 */ /* 0x000fe20007ffe012 */
        /* <DEDUP_REMOVED lines=34> */
[----:B------:R-:W-:-:S04]  /*2c80*/  SHF.R.S32.HI R0, RZ, 0x1f, R0 ;  /* 0x0000001fff007819 */ /* 0x000fc80000011400 */
[----:B------:R-:W-:Y:S02]  /*2c90*/  IADD3.X R247, R0, R3, R4, P4, P3 ;  /* 0x0000000300f77210 */ /* 0x000fe400027e6404 */
[----:B------:R-:W-:-:S04]  /*2ca0*/  IADD3 R0, R204, 0x2000, RZ ;  /* 0x00002000cc007810 */ /* 0x000fc80007ffe0ff */
[----:B------:R-:W-:Y:S02]  /*2cb0*/  SEL R0, R0, R204, !P0 ;  /* 0x000000cc00007207 */ /* 0x000fe40004000000 */
[----:B------:R-:W-:-:S03]  /*2cc0*/  IADD3 R2, R202, 0x2000, RZ ;  /* 0x00002000ca027810 */ /* 0x000fc60007ffe0ff */
[----:B------:R-:W-:Y:S02]  /*2cd0*/  IMAD.SHL.U32 R187, R0, 0x2, RZ ;  /* 0x0000000200bb7824 */ /* 0x000fe400078e00ff */
[----:B------:R-:W-:Y:S01]  /*2ce0*/  IMAD.MOV.U32 R0, RZ, RZ, c[0x0][0x22c] ;  /* 0x00008b00ff007624 */ /* 0x000fe200078e00ff */
[----:B------:R-:W-:-:S03]  /*2cf0*/  SEL R2, R2, R202, !P0 ;  /* 0x000000ca02027207 */ /* 0x000fc60004000000 */
[----:B------:R-:W-:Y:S01]  /*2d00*/  IMAD R0, R0, c[0x0][0x1c0], RZ ;  /* 0x0000700000007a24 */ /* 0x000fe200078e02ff */
[----:B------:R-:W-:Y:S02]  /*2d10*/  SHF.L.U32 R184, R2, 0x1, RZ ;  /* 0x0000000102b87819 */ /* 0x000fe400000006ff */
[----:B----4-:R-:W-:Y:S02]  /*2d20*/  IADD3 R3, R241, -0x4498517b, RZ ;  /* 0xbb67ae85f1037810 */ /* 0x010fe40007ffe0ff */
[----:B------:R-:W-:Y:S02]  /*2d30*/  SHF.L.U32 R248, R0, 0x4, RZ ;  /* 0x0000000400f87819 */ /* 0x000fe400000006ff */
[C---:B------:R-:W-:Y:S02]  /*2d40*/  IADD3 R4, R240.reuse, -0x61c88647, RZ ;  /* 0x9e3779b9f0047810 */ /* 0x040fe40007ffe0ff */
[C---:B------:R-:W-:Y:S02]  /*2d50*/  IADD3 R2, R240.reuse, 0x3c6ef372, RZ ;  /* 0x3c6ef372f0027810 */ /* 0x040fe40007ffe0ff */
[----:B------:R-:W-:-:S02]  /*2d60*/  IADD3 R3, R240, -0x255992d5, RZ ;  /* 0xdaa66d2bf0037810 */ /* 0x000fc40007ffe0ff */
[C---:B------:R-:W-:Y:S02]  /*2d70*/  IADD3 R4, R241.reuse, 0x76cf5d0a, RZ ;  /* 0x76cf5d0af1047810 */ /* 0x040fe40007ffe0ff */
[C---:B------:R-:W-:Y:S02]  /*2d80*/  IADD3 R2, R241.reuse, 0x32370b8f, RZ ;  /* 0x32370b8ff1027810 */ /* 0x040fe40007ffe0ff */
[----:B------:R-:W-:Y:S01]  /*2d90*/  IADD3 R3, R241, -0x126145ec, RZ ;  /* 0xed9eba14f1037810 */ /* 0x000fe20007ffe0ff */
[----:B------:R-:W-:Y:S01]  /*2da0*/  IMAD.SHL.U32 R214, R0, 0x8, RZ ;  /* 0x0000000800d67824 */ /* 0x000fe200078e00ff */
[C---:B------:R-:W-:Y:S02]  /*2db0*/  IADD3 R4, R240.reuse, 0x78dde6e4, RZ ;  /* 0x78dde6e4f0047810 */ /* 0x040fe40007ffe0ff */
[C---:B------:R-:W-:Y:S02]  /*2dc0*/  IADD3 R2, R240.reuse, 0x1715609d, RZ ;  /* 0x1715609df0027810 */ /* 0x040fe40007ffe0ff */
[----:B------:R-:W-:-:S02]  /*2dd0*/  IADD3 R3, R240, -0x4ab325aa, RZ ;  /* 0xb54cda56f0037810 */ /* 0x000fc40007ffe0ff */
[C---:B------:R-:W-:Y:S02]  /*2de0*/  IADD3 R4, R241.reuse, -0x56f99767, RZ ;  /* 0xa9066899f1047810 */ /* 0x040fe40007ffe0ff */
[----:B------:R-:W-:Y:S02]  /*2df0*/  IADD3 R2, R241, 0x646e171e, RZ ;  /* 0x646e171ef1027810 */ /* 0x000fe40007ffe0ff */
[C---:B------:R-:W-:Y:S02]  /*2e00*/  IADD3 R3, R248.reuse, 0x40, RZ ;  /* 0x00000040f8037810 */ /* 0x040fe40007ffe0ff */
[C---:B------:R-:W-:Y:S02]  /*2e10*/  IADD3 R4, R248.reuse, 0x20, RZ ;  /* 0x00000020f8047810 */ /* 0x040fe40007ffe0ff */
[----:B------:R-:W-:Y:S01]  /*2e20*/  IADD3 R2, R248, 0x60, RZ ;  /* 0x00000060f8027810 */ /* 0x000fe20007ffe0ff */
[C---:B------:R-:W-:Y:S02]  /*2e30*/  IMAD.IADD R250, R214.reuse, 0x1, R3 ;  /* 0x00000001d6fa7824 */ /* 0x040fe400078e0203 */
[C---:B------:R-:W-:Y:S01]  /*2e40*/  IMAD.IADD R251, R214.reuse, 0x1, R4 ;  /* 0x00000001d6fb7824 */ /* 0x040fe200078e0204 */
[C---:B------:R-:W-:Y:S01]  /*2e50*/  IADD3 R249, R214.reuse, R2, RZ ;  /* 0x00000002d6f97210 */ /* 0x040fe20007ffe0ff */
[----:B------:R-:W-:Y:S01]  /*2e60*/  IMAD.IADD R3, R214, 0x1, R250 ;  /* 0x00000001d6037824 */ /* 0x000fe200078e02fa */
[----:B------:R-:W-:Y:S01]  /*2e70*/  R2P PR, R8, 0x6 ;  /* 0x0000000608007804 */ /* 0x000fe20000000000 */
[C---:B------:R-:W-:Y:S01]  /*2e80*/  IMAD.IADD R4, R214.reuse, 0x1, R251 ;  /* 0x00000001d6047824 */ /* 0x040fe200078e02fb */
        /* <DEDUP_REMOVED lines=8> */
[C---:B------:R-:W-:Y:S01]  /*2f10*/  IADD3 R227, R214.reuse, R230, RZ ;  /* 0x000000e6d6e37210 */ /* 0x040fe20007ffe0ff */
[----:B------:R-:W-:Y:S02]  /*2f20*/  IMAD.IADD R195, R201, 0x1, R193 ;  /* 0x00000001c9c37824 */ /* 0x000fe400078e02c1 */
[----:B------:R-:W-:Y:S01]  /*2f30*/  IMAD.IADD R233, R214, 0x1, R234 ;  /* 0x00000001d6e97824 */ /* 0x000fe200078e02ea */
[----:B------:R-:W-:Y:S01]  /*2f40*/  CS2R R20, SRZ ;  /* 0x0000000000147805 */ /* 0x000fe2000001ff00 */
[----:B------:R-:W-:Y:S01]  /*2f50*/  IMAD.WIDE.U32 R228, R228, -0x2daee0ad, RZ ;  /* 0xd2511f53e4e47825 */ /* 0x000fe200078e00ff */
[----:B------:R-:W-:-:S02]  /*2f60*/  IADD3 R199, R194, R192, RZ ;  /* 0x000000c0c2c77210 */ /* 0x000fc40007ffe0ff */
[----:B------:R-:W-:Y:S01]  /*2f70*/  IADD3 R236, R214, R231, RZ ;  /* 0x000000e7d6ec7210 */ /* 0x000fe20007ffe0ff */
[C---:B------:R-:W-:Y:S02]  /*2f80*/  IMAD.IADD R198, R192.reuse, 0x1, R193 ;  /* 0x00000001c0c67824 */ /* 0x040fe400078e02c1 */
[C---:B------:R-:W-:Y:S02]  /*2f90*/  IMAD.IADD R200, R192.reuse, 0x1, R196 ;  /* 0x00000001c0c87824 */ /* 0x040fe400078e02c4 */
[----:B------:R-:W-:Y:S02]  /*2fa0*/  IMAD.IADD R197, R192, 0x1, R195 ;  /* 0x00000001c0c57824 */ /* 0x000fe400078e02c3 */
[C---:B------:R-:W-:Y:S02]  /*2fb0*/  IMAD.IADD R237, R214.reuse, 0x1, R233 ;  /* 0x00000001d6ed7824 */ /* 0x040fe400078e02e9 */
[----:B-12---:R-:W-:Y:S02]  /*2fc0*/  IMAD.IADD R235, R214, 0x1, R227 ;  /* 0x00000001d6eb7824 */ /* 0x006fe400078e02e3 */
.L_x_475:
[----:B------:R-:W0:Y:S01]  /*2fd0*/  LDGDEPBAR ;  /* 0x00000000000079af */ /* 0x000e220000000000 */
[C---:B------:R-:W-:Y:S01]  /*2fe0*/  IMAD.IADD R0, R187.reuse, 0x1, R201 ;  /* 0x00000001bb007824 */ /* 0x040fe200078e02c9 */
[----:B-----5:R-:W-:Y:S01]  /*2ff0*/  FSETP.NEU.FTZ.AND P0, PT, R218, -INF , PT ;  /* 0xff800000da00780b */ /* 0x020fe20003f1d000 */
[--C-:B------:R-:W-:Y:S01]  /*3000*/  IMAD.IADD R3, R187, 0x1, R192.reuse ;  /* 0x00000001bb037824 */ /* 0x100fe200078e02c0 */
[----:B------:R-:W-:Y:S01]  /*3010*/  IADD3 R170, R241, -0x126145ec, RZ ;  /* 0xed9eba14f1aa7810 */ /* 0x000fe20007ffe0ff */
[----:B------:R-:W-:Y:S02]  /*3020*/  IMAD.IADD R2, R0, 0x1, R192 ;  /* 0x0000000100027824 */ /* 0x000fe400078e02c0 */
[----:B------:R-:W-:Y:S01]  /*3030*/  IMAD.SHL.U32 R169, R252, 0x20, RZ ;  /* 0x00000020fca97824 */ /* 0x000fe200078e00ff */
[----:B------:R-:W2:Y:S01]  /*3040*/  LDL R168, [R1+0x8] ;  /* 0x0000080001a87983 */ /* 0x000ea20000100800 */
        /* <DEDUP_REMOVED lines=13> */
[----:B------:R-:W-:Y:S07]  /*3120*/  LDSM.16.M88.4 R52, [R3] ;  /* 0x000000000334783b */ /* 0x000fee0000000200 */
[C---:B----4-:R-:W-:Y:S08]  /*3130*/  HMMA.16816.F32.BF16 R4, R56.reuse, R60, R4 ;  /* 0x0000003c3804723c */ /* 0x050ff00000041804 */
[C---:B------:R-:W-:Y:S01]  /*3140*/  HMMA.16816.F32.BF16 R8, R56.reuse, R62, R8 ;  /* 0x0000003e3808723c */ /* 0x040fe20000041808 */
[----:B------:R-:W1:Y:S07]  /*3150*/  LDSM.16.M88.4 R60, [R188+0xc000] ;  /* 0x00c00000bc3c783b */ /* 0x000e6e0000000200 */
[C---:B------:R-:W-:Y:S08]  /*3160*/  HMMA.16816.F32.BF16 R12, R56.reuse, R64, R12 ;  /* 0x00000040380c723c */ /* 0x040ff0000004180c */
[----:B------:R-:W-:Y:S01]  /*3170*/  HMMA.16816.F32.BF16 R16, R56, R66, R16 ;  /* 0x000000423810723c */ /* 0x000fe20000041810 */
[----:B------:R-:W3:Y:S08]  /*3180*/  LDSM.16.M88.4 R56, [R188+0xc800] ;  /* 0x00c80000bc38783b */ /* 0x000ef00000000200 */
[----:B------:R-:W-:Y:S01]  /*3190*/  LDSM.16.M88.4 R64, [R191+0xc000] ;  /* 0x00c00000bf40783b */ /* 0x000fe20000000200 */
[C---:B-1----:R-:W-:Y:S08]  /*31a0*/  HMMA.16816.F32.BF16 R4, R52.reuse, R60, R4 ;  /* 0x0000003c3404723c */ /* 0x042ff00000041804 */
[C---:B------:R-:W-:Y:S01]  /*31b0*/  HMMA.16816.F32.BF16 R8, R52.reuse, R62, R8 ;  /* 0x0000003e3408723c */ /* 0x040fe20000041808 */
[----:B------:R-:W1:Y:S07]  /*31c0*/  LDSM.16.M88.4 R60, [R2] ;  /* 0x00000000023c783b */ /* 0x000e6e0000000200 */
[C---:B---3--:R-:W-:Y:S08]  /*31d0*/  HMMA.16816.F32.BF16 R12, R52.reuse, R56, R12 ;  /* 0x00000038340c723c */ /* 0x048ff0000004180c */
[----:B------:R-:W-:Y:S01]  /*31e0*/  HMMA.16816.F32.BF16 R16, R52, R58, R16 ;  /* 0x0000003a3410723c */ /* 0x000fe20000041810 */
[----:B------:R-:W3:Y:S08]  /*31f0*/  LDSM.16.M88.4 R52, [R191+0xc800] ;  /* 0x00c80000bf34783b */ /* 0x000ef00000000200 */
[----:B------:R-:W-:Y:S01]  /*3200*/  LDSM.16.M88.4 R56, [R187+0x2000] ;  /* 0x00200000bb38783b */ /* 0x000fe20000000200 */
[C---:B-1----:R-:W-:Y:S08]  /*3210*/  HMMA.16816.F32.BF16 R4, R60.reuse, R64, R4 ;  /* 0x000000403c04723c */ /* 0x042ff00000041804 */
[C---:B------:R-:W-:Y:S01]  /*3220*/  HMMA.16816.F32.BF16 R8, R60.reuse, R66, R8 ;  /* 0x000000423c08723c */ /* 0x040fe20000041808 */
[----:B------:R-:W1:Y:S07]  /*3230*/  LDSM.16.M88.4 R64, [R190+0xe000] ;  /* 0x00e00000be40783b */ /* 0x000e6e0000000200 */
        /* <DEDUP_REMOVED lines=10> */
[----:B------:R-:W4:Y:S01]  /*32e0*/  LDSM.16.M88.4 R56, [R3+0x2000] ;  /* 0x002000000338783b */ /* 0x000f220000000200 */
[C---:B-1----:R-:W-:Y:S08]  /*32f0*/  HMMA.16816.F32.BF16 R4, R60.reuse, R64, R4 ;  /* 0x000000403c04723c */ /* 0x042ff00000041804 */
[C---:B------:R-:W-:Y:S01]  /*3300*/  HMMA.16816.F32.BF16 R8, R60.reuse, R66, R8 ;  /* 0x000000423c08723c */ /* 0x040fe20000041808 */
[----:B------:R-:W-:Y:S07]  /*3310*/  LDSM.16.M88.4 R64, [R191+0xe000] ;  /* 0x00e00000bf40783b */ /* 0x000fee0000000200 */
[C---:B---3--:R-:W-:Y:S08]  /*3320*/  HMMA.16816.F32.BF16 R12, R60.reuse, R52, R12 ;  /* 0x000000343c0c723c */ /* 0x048ff0000004180c */
[----:B------:R-:W-:Y:S01]  /*3330*/  HMMA.16816.F32.BF16 R16, R60, R54, R16 ;  /* 0x000000363c10723c */ /* 0x000fe20000041810 */
[----:B------:R1:W-:Y:S07]  /*3340*/  LDSM.16.M88.4 R60, [R2+0x2000] ;  /* 0x00200000023c783b */ /* 0x0003ee0000000200 */
[C---:B----4-:R-:W-:Y:S01]  /*3350*/  HMMA.16816.F32.BF16 R4, R56.reuse, R100, R4 ;  /* 0x000000643804723c */ /* 0x050fe20000041804 */
[----:B------:R-:W3:Y:S06]  /*3360*/  LDSM.16.M88.4 R52, [R188+0xe800] ;  /* 0x00e80000bc34783b */ /* 0x000eec0000000200 */
[C---:B------:R-:W-:Y:S01]  /*3370*/  IADD3 R101, R240.reuse, -0x61c88647, RZ ;  /* 0x9e3779b9f0657810 */ /* 0x040fe20007ffe0ff */
[C---:B------:R-:W-:Y:S04]  /*3380*/  HMMA.16816.F32.BF16 R8, R56.reuse, R102, R8 ;  /* 0x000000663808723c */ /* 0x040fe80000041808 */
[----:B------:R-:W-:Y:S01]  /*3390*/  IADD3 R100, R240, 0x3c6ef372, RZ ;  /* 0x3c6ef372f0647810 */ /* 0x000fe20007ffe0ff */
[----:B-1----:R-:W-:Y:S05]  /*33a0*/  IMAD.SHL.U32 R2, R205, 0x40, RZ ;  /* 0x00000040cd027824 */ /* 0x002fea00078e00ff */
[----:B------:R-:W-:Y:S04]  /*33b0*/  ISETP.GE.AND P6, PT, R2, R245, PT ;  /* 0x000000f50200720c */ /* 0x000fe80003fc6270 */
[-C--:B------:R-:W-:Y:S11]  /*33c0*/  ISETP.LT.AND P6, PT, R246, R215.reuse, P6 ;  /* 0x000000d7f600720c */ /* 0x080ff600037c1270 */
[----:B------:R-:W-:Y:S02]  /*33d0*/  @!UPT UIADD3 URZ, URZ, URZ, URZ ;  /* 0x0000003f3f3ff290 */ /* 0x000fe4000fffe03f */
[----:B------:R-:W-:Y:S01]  /*33e0*/  @!P6 IADD3 R0, -R244, 0x1, R220 ;  /* 0x00000001f400e810 */ /* 0x000fe20007ffe1dc */
[----:B------:R-:W1:Y:S01]  /*33f0*/  @!P6 S2R R3, SR_TID.X ;  /* 0x000000000003e919 */ /* 0x000e620000002100 */
[C---:B---3--:R-:W-:Y:S03]  /*3400*/  HMMA.16816.F32.BF16 R12, R56.reuse, R52, R12 ;  /* 0x00000034380c723c */ /* 0x048fe6000004180c */
[----:B------:R-:W-:Y:S05]  /*3410*/  @!P6 IADD3 R2, R2, R0, R215 ;  /* 0x000000000202e210 */ /* 0x000fea0007ffe0d7 */
[----:B------:R-:W-:Y:S01]  /*3420*/  HMMA.16816.F32.BF16 R16, R56, R54, R16 ;  /* 0x000000363810723c */ /* 0x000fe20000041810 */
[----:B------:R-:W3:Y:S06]  /*3430*/  LDSM.16.M88.4 R52, [R191+0xe800] ;  /* 0x00e80000bf34783b */ /* 0x000eec0000000200 */
[CC--:B------:R-:W-:Y:S01]  /*3440*/  @!P6 IMNMX R56, R2.reuse, R215.reuse, PT ;  /* 0x000000d70238e217 */ /* 0x0c0fe20003800200 */
[C---:B------:R-:W-:Y:S05]  /*3450*/  HMMA.16816.F32.BF16 R4, R60.reuse, R64, R4 ;  /* 0x000000403c04723c */ /* 0x040fea0000041804 */
[----:B------:R-:W-:Y:S01]  /*3460*/  @!P6 IADD3 R2, R2, 0x8, RZ ;  /* 0x000000080202e810 */ /* 0x000fe20007ffe0ff */
[----:B-1----:R-:W-:Y:S02]  /*3470*/  @!P6 IMAD.SHL.U32 R3, R3, 0x2, RZ ;  /* 0x000000020303e824 */ /* 0x002fe400078e00ff */
[----:B------:R-:W-:Y:S01]  /*3480*/  FMUL.FTZ R57, R218, 1.4426950216293334961 ;  /* 0x3fb8aa3bda397820 */ /* 0x000fe20000410000 */
[----:B------:R-:W-:Y:S01]  /*3490*/  @!P6 IMNMX R2, R2, R215, PT ;  /* 0x000000d70202e217 */ /* 0x000fe20003800200 */
[C---:B------:R-:W-:Y:S03]  /*34a0*/  HMMA.16816.F32.BF16 R8, R60.reuse, R66, R8 ;  /* 0x000000423c08723c */ /* 0x040fe60000041808 */
[----:B------:R-:W-:Y:S01]  /*34b0*/  @!P6 LOP3.LUT R0, R169, 0x6, R3, 0xf8, !PT ;  /* 0x00000006a900e812 */ /* 0x000fe200078ef803 */
[----:B--2---:R-:W-:Y:S01]  /*34c0*/  IMAD R3, R205, 0x4, R168 ;  /* 0x00000004cd037824 */ /* 0x004fe200078e02a8 */
[----:B------:R-:W-:Y:S02]  /*34d0*/  FSEL R57, R57, RZ, P0 ;  /* 0x000000ff39397208 */ /* 0x000fe40000000000 */
[----:B------:R-:W-:Y:S01]  /*34e0*/  FSETP.NEU.FTZ.AND P0, PT, R219, -INF , PT ;  /* 0xff800000db00780b */ /* 0x000fe20003f1d000 */
[----:B------:R-:W-:Y:S01]  /*34f0*/  @!P6 IMAD R0, R239, 0x40, R0 ;  /* 0x00000040ef00e824 */ /* 0x000fe200078e0200 */
[----:B------:R-:W-:Y:S03]  /*3500*/  IADD3 R169, R241, -0x4498517b, RZ ;  /* 0xbb67ae85f1a97810 */ /* 0x000fe60007ffe0ff */
[----:B------:R-:W-:Y:S01]  /*3510*/  IMAD.WIDE.U32 R66, R3, -0x326172a9, RZ ;  /* 0xcd9e8d5703427825 */ /* 0x000fe200078e00ff */
[CC--:B------:R-:W-:Y:S02]  /*3520*/  @!P6 ISETP.GE.AND P1, PT, R0.reuse, R56.reuse, PT ;  /* 0x000000380000e20c */ /* 0x0c0fe40003f26270 */
[----:B------:R-:W-:Y:S01]  /*3530*/  @!P6 IADD3 R58, R0, 0x1, RZ ;  /* 0x00000001003ae810 */ /* 0x000fe20007ffe0ff */
[----:B------:R-:W-:Y:S01]  /*3540*/  IMAD R3, R239, 0x2, R252 ;  /* 0x00000002ef037824 */ /* 0x000fe200078e02fc */
[----:B------:R-:W-:Y:S02]  /*3550*/  @!P6 FSEL R4, R4, -INF , !P1 ;  /* 0xff8000000404e808 */ /* 0x000fe40004800000 */
[----:B------:R-:W-:Y:S02]  /*3560*/  @!P6 ISETP.GE.AND P1, PT, R58, R56, PT ;  /* 0x000000383a00e20c */ /* 0x000fe40003f26270 */
[----:B------:R-:W-:Y:S01]  /*3570*/  LOP3.LUT R59, R229, R241, R3, 0x96, !PT ;  /* 0x000000f1e53b7212 */ /* 0x000fe200078e9603 */
[--C-:B------:R-:W-:Y:S01]  /*3580*/  FFMA.FTZ R4, R4, c[0x0][0x23c], -R57.reuse ;  /* 0x00008f0004047a23 */ /* 0x100fe20000010839 */
[----:B------:R-:W-:Y:S01]  /*3590*/  @!P6 FSEL R5, R5, -INF , !P1 ;  /* 0xff8000000505e808 */ /* 0x000fe20004800000 */
[C---:B---3--:R-:W-:Y:S02]  /*35a0*/  HMMA.16816.F32.BF16 R12, R60.reuse, R52, R12 ;  /* 0x000000343c0c723c */ /* 0x048fe4000004180c */
[----:B------:R1:W-:Y:S01]  /*35b0*/  MUFU.EX2 R168, R4 ;  /* 0x0000000400a87308 */ /* 0x0003e20000000800 */
[-C--:B------:R-:W-:Y:S01]  /*35c0*/  @!P6 ISETP.GE.AND P1, PT, R0, R2.reuse, PT ;  /* 0x000000020000e20c */ /* 0x080fe20003f26270 */
[----:B------:R-:W-:Y:S01]  /*35d0*/  FFMA.FTZ R5, R5, c[0x0][0x23c], -R57 ;  /* 0x00008f0005057a23 */ /* 0x000fe20000010839 */
[----:B------:R-:W-:Y:S02]  /*35e0*/  LOP3.LUT R64, R67, R247, R240, 0x96, !PT ;  /* 0x000000f743407212 */ /* 0x000fe400078e96f0 */
[----:B------:R-:W-:Y:S01]  /*35f0*/  @!P6 FSEL R6, R6, -INF , !P1 ;  /* 0xff8000000606e808 */ /* 0x000fe20004800000 */
[----:B------:R-:W-:Y:S04]  /*3600*/  HMMA.16816.F32.BF16 R16, R60, R54, R16 ;  /* 0x000000363c10723c */ /* 0x000fe80000041810 */
[----:B------:R2:W-:Y:S01]  /*3610*/  MUFU.EX2 R103, R5 ;  /* 0x0000000500677308 */ /* 0x0005e20000000800 */
[----:B------:R-:W-:Y:S04]  /*3620*/  IMAD.WIDE.U32 R64, R64, -0x2daee0ad, RZ ;  /* 0xd2511f5340407825 */ /* 0x000fe800078e00ff */
[----:B------:R-:W-:Y:S04]  /*3630*/  IMAD.MOV.U32 R63, RZ, RZ, c[0x0][0x22c] ;  /* 0x00008b00ff3f7624 */ /* 0x000fe800078e00ff */
[----:B------:R-:W-:Y:S04]  /*3640*/  IMAD R63, R63, c[0x0][0x1c0], RZ ;  /* 0x000070003f3f7a24 */ /* 0x000fe800078e02ff */
[----:B------:R-:W-:Y:S02]  /*3650*/  IMAD.U32 R63, R63, -0x40, RZ ;  /* 0xffffffc03f3f7824 */ /* 0x000fe400078e00ff */
[----:B-1----:R-:W-:Y:S05]  /*3660*/  FMUL.FTZ R4, R219, 1.4426950216293334961 ;  /* 0x3fb8aa3bdb047820 */ /* 0x002fea0000410000 */
[----:B------:R-:W-:Y:S02]  /*3670*/  FSEL R3, R4, RZ, P0 ;  /* 0x000000ff04037208 */ /* 0x000fe40000000000 */
[----:B------:R-:W-:Y:S02]  /*3680*/  @!P6 ISETP.GE.AND P0, PT, R58, R2, PT ;  /* 0x000000023a00e20c */ /* 0x000fe40003f06270 */
[----:B------:R-:W-:Y:S01]  /*3690*/  LOP3.LUT R58, R65, R228, R169, 0x96, !PT ;  /* 0x000000e4413a7212 */ /* 0x000fe200078e96a9 */
[--C-:B------:R-:W-:Y:S01]  /*36a0*/  FFMA.FTZ R6, R6, c[0x0][0x23c], -R3.reuse ;  /* 0x00008f0006067a23 */ /* 0x100fe20000010803 */
[----:B------:R-:W-:Y:S01]  /*36b0*/  @!P6 FSEL R7, R7, -INF , !P0 ;  /* 0xff8000000707e808 */ /* 0x000fe20004000000 */
[----:B--2---:R-:W-:Y:S01]  /*36c0*/  IMAD.WIDE.U32 R4, R59, -0x326172a9, RZ ;  /* 0xcd9e8d573b047825 */ /* 0x004fe200078e00ff */
[----:B------:R-:W-:Y:S01]  /*36d0*/  IADD3 R169, R241, 0x32370b8f, RZ ;  /* 0x32370b8ff1a97810 */ /* 0x000fe20007ffe0ff */
[----:B------:R1:W2:Y:S02]  /*36e0*/  MUFU.EX2 R102, R6 ;  /* 0x0000000600667308 */ /* 0x0002a40000000800 */
[----:B------:R-:W-:Y:S01]  /*36f0*/  FFMA.FTZ R7, R7, c[0x0][0x23c], -R3 ;  /* 0x00008f0007077a23 */ /* 0x000fe20000010803 */
[----:B------:R-:W-:Y:S01]  /*3700*/  LOP3.LUT R66, R5, R66, R101, 0x96, !PT ;  /* 0x0000004205427212 */ /* 0x000fe200078e9665 */
[----:B------:R-:W-:Y:S01]  /*3710*/  IMAD.WIDE.U32 R58, R58, -0x326172a9, RZ ;  /* 0xcd9e8d573a3a7825 */ /* 0x000fe200078e00ff */
[----:B------:R-:W-:Y:S04]  /*3720*/  @!P6 IADD3 R5, R0, 0x8, RZ ;  /* 0x000000080005e810 */ /* 0x000fe80007ffe0ff */
[----:B------:R-:W-:Y:S01]  /*3730*/  @!P6 ISETP.GE.AND P1, PT, R5, R56, PT ;  /* 0x000000380500e20c */ /* 0x000fe20003f26270 */
[----:B------:R3:W4:Y:S01]  /*3740*/  MUFU.EX2 R101, R7 ;  /* 0x0000000700657308 */ /* 0x0007220000000800 */
[----:B------:R-:W-:Y:S02]  /*3750*/  LOP3.LUT R52, R59, R4, R100, 0x96, !PT ;  /* 0x000000043b347212 */ /* 0x000fe400078e9664 */
[----:B------:R-:W-:Y:S02]  /*3760*/  @!P6 FSEL R8, R8, -INF , !P1 ;  /* 0xff8000000808e808 */ /* 0x000fe40004800000 */
[----:B------:R-:W-:Y:S01]  /*3770*/  @!P6 ISETP.GE.AND P0, PT, R5, R2, PT ;  /* 0x000000020500e20c */ /* 0x000fe20003f06270 */
[----:B------:R-:W-:Y:S01]  /*3780*/  IMAD.WIDE.U32 R4, R66, -0x2daee0ad, RZ ;  /* 0xd2511f5342047825 */ /* 0x000fe200078e00ff */
[----:B------:R-:W-:Y:S02]  /*3790*/  IADD3 R100, R241, 0x76cf5d0a, RZ ;  /* 0x76cf5d0af1647810 */ /* 0x000fe40007ffe0ff */
[----:B------:R-:W-:Y:S01]  /*37a0*/  @!P6 FSEL R10, R10, -INF , !P0 ;  /* 0xff8000000a0ae808 */ /* 0x000fe20004000000 */
[----:B------:R-:W-:Y:S02]  /*37b0*/  FFMA.FTZ R8, R8, c[0x0][0x23c], -R57 ;  /* 0x00008f0008087a23 */ /* 0x000fe40000010839 */
[----:B------:R-:W-:Y:S01]  /*37c0*/  IMAD.WIDE.U32 R52, R52, -0x2daee0ad, RZ ;  /* 0xd2511f5334347825 */ /* 0x000fe200078e00ff */
[----:B-1----:R-:W-:Y:S03]  /*37d0*/  @!P6 IADD3 R6, R0, 0x9, RZ ;  /* 0x000000090006e810 */ /* 0x002fe60007ffe0ff */
[----:B------:R-:W-:Y:S01]  /*37e0*/  FFMA.FTZ R10, R10, c[0x0][0x23c], -R3 ;  /* 0x00008f000a0a7a23 */ /* 0x000fe20000010803 */
[----:B------:R-:W-:Y:S02]  /*37f0*/  LOP3.LUT R53, R53, R4, R169, 0x96, !PT ;  /* 0x0000000435357212 */ /* 0x000fe400078e96a9 */
[C---:B------:R-:W-:Y:S01]  /*3800*/  @!P6 ISETP.GE.AND P2, PT, R6.reuse, R56, PT ;  /* 0x000000380600e20c */ /* 0x040fe20003f46270 */
[----:B------:R-:W-:Y:S01]  /*3810*/  MUFU.EX2 R66, R10 ;  /* 0x0000000a00427308 */ /* 0x000fe20000000800 */
[----:B------:R-:W-:Y:S02]  /*3820*/  @!P6 ISETP.GE.AND P1, PT, R6, R2, PT ;  /* 0x000000020600e20c */ /* 0x000fe40003f26270 */
[----:B------:R-:W-:Y:S02]  /*3830*/  @!P6 FSEL R9, R9, -INF , !P2 ;  /* 0xff8000000909e808 */ /* 0x000fe40005000000 */
[----:B---3--:R-:W-:Y:S02]  /*3840*/  LOP3.LUT R7, R5, R64, R100, 0x96, !PT ;  /* 0x0000004005077212 */ /* 0x008fe400078e9664 */
[----:B------:R-:W-:Y:S01]  /*3850*/  IADD3 R169, R240, -0x255992d5, RZ ;  /* 0xdaa66d2bf0a97810 */ /* 0x000fe20007ffe0ff */
[----:B------:R-:W-:Y:S01]  /*3860*/  FFMA.FTZ R9, R9, c[0x0][0x23c], -R57 ;  /* 0x00008f0009097a23 */ /* 0x000fe20000010839 */
[C---:B------:R-:W-:Y:S01]  /*3870*/  @!P6 IADD3 R5, R0.reuse, 0x10, RZ ;  /* 0x000000100005e810 */ /* 0x040fe20007ffe0ff */
[----:B------:R1:W3:Y:S01]  /*3880*/  MUFU.EX2 R100, R8 ;  /* 0x0000000800647308 */ /* 0x0002e20000000800 */
[----:B------:R-:W-:Y:S01]  /*3890*/  IMAD.WIDE.U32 R6, R7, -0x326172a9, RZ ;  /* 0xcd9e8d5707067825 */ /* 0x000fe200078e00ff */
[----:B------:R-:W-:Y:S02]  /*38a0*/  @!P6 IADD3 R4, R0, 0x11, RZ ;  /* 0x000000110004e810 */ /* 0x000fe40007ffe0ff */
[C---:B------:R-:W-:Y:S02]  /*38b0*/  @!P6 ISETP.GE.AND P2, PT, R5.reuse, R56, PT ;  /* 0x000000380500e20c */ /* 0x040fe40003f46270 */
[----:B------:R-:W-:Y:S02]  /*38c0*/  @!P6 ISETP.GE.AND P3, PT, R5, R2, PT ;  /* 0x000000020500e20c */ /* 0x000fe40003f66270 */
[C---:B------:R-:W-:Y:S02]  /*38d0*/  @!P6 ISETP.GE.AND P4, PT, R4.reuse, R56, PT ;  /* 0x000000380400e20c */ /* 0x040fe40003f86270 */
[----:B------:R2:W2:Y:S01]  /*38e0*/  MUFU.EX2 R67, R9 ;  /* 0x0000000900437308 */ /* 0x0004a20000000800 */
[----:B------:R-:W-:Y:S01]  /*38f0*/  @!P6 ISETP.GE.AND P0, PT, R4, R2, PT ;  /* 0x000000020400e20c */ /* 0x000fe20003f06270 */
[----:B------:R-:W-:Y:S01]  /*3900*/  IMAD.WIDE.U32 R4, R53, -0x326172a9, RZ ;  /* 0xcd9e8d5735047825 */ /* 0x000fe200078e00ff */
[----:B------:R-:W-:Y:S02]  /*3910*/  @!P6 FSEL R11, R11, -INF , !P1 ;  /* 0xff8000000b0be808 */ /* 0x000fe40004800000 */
[----:B------:R-:W-:Y:S02]  /*3920*/  @!P6 FSEL R12, R12, -INF , !P2 ;  /* 0xff8000000c0ce808 */ /* 0x000fe40005000000 */
[----:B------:R-:W-:Y:S01]  /*3930*/  IADD3 R64, R241, -0x56f99767, RZ ;  /* 0xa9066899f1407810 */ /* 0x000fe20007ffe0ff */
[----:B------:R-:W-:Y:S01]  /*3940*/  FFMA.FTZ R65, R11, c[0x0][0x23c], -R3 ;  /* 0x00008f000b417a23 */ /* 0x000fe20000010803 */
[----:B------:R-:W-:Y:S01]  /*3950*/  @!P6 FSEL R13, R13, -INF , !P4 ;  /* 0xff8000000d0de808 */ /* 0x000fe20006000000 */
[--C-:B------:R-:W-:Y:S01]  /*3960*/  FFMA.FTZ R12, R12, c[0x0][0x23c], -R57.reuse ;  /* 0x00008f000c0c7a23 */ /* 0x100fe20000010839 */
[----:B------:R-:W-:Y:S02]  /*3970*/  @!P6 FSEL R15, R15, -INF , !P0 ;  /* 0xff8000000f0fe808 */ /* 0x000fe40004000000 */
[----:B------:R-:W-:Y:S01]  /*3980*/  @!P6 FSEL R14, R14, -INF , !P3 ;  /* 0xff8000000e0ee808 */ /* 0x000fe20005800000 */
[----:B------:R-:W-:Y:S01]  /*3990*/  FFMA.FTZ R13, R13, c[0x0][0x23c], -R57 ;  /* 0x00008f000d0d7a23 */ /* 0x000fe20000010839 */
[----:B-1----:R-:W-:Y:S01]  /*39a0*/  LOP3.LUT R8, R7, R58, R169, 0x96, !PT ;  /* 0x0000003a07087212 */ /* 0x002fe200078e96a9 */
[--C-:B------:R-:W-:Y:S01]  /*39b0*/  FFMA.FTZ R15, R15, c[0x0][0x23c], -R3.reuse ;  /* 0x00008f000f0f7a23 */ /* 0x100fe20000010803 */
[----:B------:R-:W-:Y:S01]  /*39c0*/  IADD3 R169, R240, 0x78dde6e4, RZ ;  /* 0x78dde6e4f0a97810 */ /* 0x000fe20007ffe0ff */
[----:B------:R1:W-:Y:S01]  /*39d0*/  MUFU.EX2 R62, R13 ;  /* 0x0000000d003e7308 */ /* 0x0003e20000000800 */
[----:B------:R-:W-:Y:S02]  /*39e0*/  FFMA.FTZ R14, R14, c[0x0][0x23c], -R3 ;  /* 0x00008f000e0e7a23 */ /* 0x000fe40000010803 */
[----:B------:R-:W-:Y:S02]  /*39f0*/  LOP3.LUT R5, R5, R6, R169, 0x96, !PT ;  /* 0x0000000605057212 */ /* 0x000fe400078e96a9 */
[----:B------:R-:W-:Y:S01]  /*3a00*/  IADD3 R169, R240, 0x1715609d, RZ ;  /* 0x1715609df0a97810 */ /* 0x000fe20007ffe0ff */
[----:B--2---:R-:W-:Y:S01]  /*3a10*/  IMAD.WIDE.U32 R8, R8, -0x2daee0ad, RZ ;  /* 0xd2511f5308087825 */ /* 0x004fe200078e00ff */
[C---:B------:R-:W-:Y:S02]  /*3a20*/  @!P6 IADD3 R6, R0.reuse, 0x18, RZ ;  /* 0x000000180006e810 */ /* 0x040fe40007ffe0ff */
[----:B------:R-:W-:Y:S01]  /*3a30*/  @!P6 IADD3 R0, R0, 0x19, RZ ;  /* 0x000000190000e810 */ /* 0x000fe20007ffe0ff */
[----:B------:R-:W-:Y:S01]  /*3a40*/  MUFU.EX2 R65, R65 ;  /* 0x0000004100417308 */ /* 0x000fe20000000800 */
[----:B------:R-:W-:Y:S02]  /*3a50*/  LOP3.LUT R10, R9, R52, R170, 0x96, !PT ;  /* 0x00000034090a7212 */ /* 0x000fe400078e96aa */
[C---:B------:R-:W-:Y:S02]  /*3a60*/  @!P6 ISETP.GE.AND P1, PT, R6.reuse, R56, PT ;  /* 0x000000380600e20c */ /* 0x040fe40003f26270 */
[-C--:B------:R-:W-:Y:S01]  /*3a70*/  @!P6 ISETP.GE.AND P5, PT, R6, R2.reuse, PT ;  /* 0x000000020600e20c */ /* 0x080fe20003fa6270 */
[----:B------:R-:W-:Y:S01]  /*3a80*/  IMAD.WIDE.U32 R10, R10, -0x326172a9, RZ ;  /* 0xcd9e8d570a0a7825 */ /* 0x000fe200078e00ff */
[C---:B------:R-:W-:Y:S02]  /*3a90*/  @!P6 ISETP.GE.AND P4, PT, R0.reuse, R2, PT ;  /* 0x000000020000e20c */ /* 0x040fe40003f86270 */
[----:B------:R-:W-:Y:S01]  /*3aa0*/  @!P6 ISETP.GE.AND P2, PT, R0, R56, PT ;  /* 0x000000380000e20c */ /* 0x000fe20003f46270 */
[----:B------:R-:W-:Y:S01]  /*3ab0*/  MUFU.EX2 R61, R14 ;  /* 0x0000000e003d7308 */ /* 0x000fe20000000800 */
[----:B------:R-:W-:Y:S01]  /*3ac0*/  LOP3.LUT R7, R11, R4, R169, 0x96, !PT ;  /* 0x000000040b077212 */ /* 0x000fe200078e96a9 */
[----:B------:R-:W-:Y:S01]  /*3ad0*/  IMAD.WIDE.U32 R4, R5, -0x2daee0ad, RZ ;  /* 0xd2511f5305047825 */ /* 0x000fe200078e00ff */
[----:B------:R-:W-:Y:S02]  /*3ae0*/  IADD3 R169, R241, 0x646e171e, RZ ;  /* 0x646e171ef1a97810 */ /* 0x000fe40007ffe0ff */
[----:B------:R-:W-:Y:S01]  /*3af0*/  @!P6 FSEL R19, R19, -INF , !P4 ;  /* 0xff8000001313e808 */ /* 0x000fe20006000000 */
[----:B------:R-:W-:Y:S01]  /*3b00*/  IMAD.WIDE.U32 R6, R7, -0x2daee0ad, RZ ;  /* 0xd2511f5307067825 */ /* 0x000fe200078e00ff */
[----:B------:R-:W-:Y:S02]  /*3b10*/  LOP3.LUT R5, R5, R8, R64, 0x96, !PT ;  /* 0x0000000805057212 */ /* 0x000fe400078e9640 */
[----:B------:R-:W-:Y:S01]  /*3b20*/  @!P6 FSEL R18, R18, -INF , !P5 ;  /* 0xff8000001212e808 */ /* 0x000fe20006800000 */
[----:B------:R2:W2:Y:S01]  /*3b30*/  MUFU.EX2 R64, R12 ;  /* 0x0000000c00407308 */ /* 0x0004a20000000800 */
[----:B------:R-:W-:Y:S01]  /*3b40*/  LOP3.LUT R2, R7, R4, R169, 0x96, !PT ;  /* 0x0000000407027212 */ /* 0x000fe200078e96a9 */
[----:B------:R-:W-:Y:S01]  /*3b50*/  IMAD.WIDE.U32 R4, R5, -0x326172a9, RZ ;  /* 0xcd9e8d5705047825 */ /* 0x000fe200078e00ff */
[----:B------:R-:W-:Y:S02]  /*3b60*/  IADD3 R169, R240, -0x4ab325aa, RZ ;  /* 0xb54cda56f0a97810 */ /* 0x000fe40007ffe0ff */
[----:B------:R-:W-:Y:S01]  /*3b70*/  LOP3.LUT R52, R6, 0xffff, RZ, 0xc0, !PT ;  /* 0x0000ffff06347812 */ /* 0x000fe200078ec0ff */
[----:B------:R-:W-:Y:S01]  /*3b80*/  FFMA.FTZ R18, R18, c[0x0][0x23c], -R3 ;  /* 0x00008f0012127a23 */ /* 0x000fe20000010803 */
[----:B------:R-:W-:Y:S01]  /*3b90*/  LOP3.LUT R0, R5, R10, R169, 0x96, !PT ;  /* 0x0000000a05007212 */ /* 0x000fe200078e96a9 */
[----:B------:R-:W-:Y:S01]  /*3ba0*/  FFMA.FTZ R3, R19, c[0x0][0x23c], -R3 ;  /* 0x00008f0013037a23 */ /* 0x000fe20000010803 */
[----:B------:R-:W-:Y:S01]  /*3bb0*/  LOP3.LUT R7, R4, 0xffff, RZ, 0xc0, !PT ;  /* 0x0000ffff04077812 */ /* 0x000fe200078ec0ff */
[----:B------:R-:W3:Y:S01]  /*3bc0*/  MUFU.EX2 R60, R15 ;  /* 0x0000000f003c7308 */ /* 0x000ee20000000800 */
[----:B------:R-:W-:Y:S02]  /*3bd0*/  LOP3.LUT R5, R0, 0xffff, RZ, 0xc0, !PT ;  /* 0x0000ffff00057812 */ /* 0x000fe400078ec0ff */
[----:B------:R-:W-:Y:S02]  /*3be0*/  LOP3.LUT R11, R4, 0xff, RZ, 0xc0, !PT ;  /* 0x000000ff040b7812 */ /* 0x000fe400078ec0ff */
[----:B------:R-:W-:Y:S02]  /*3bf0*/  SHF.R.U32.HI R10, RZ, 0x18, R4 ;  /* 0x00000018ff0a7819 */ /* 0x000fe40000011604 */
[----:B------:R-:W-:Y:S02]  /*3c00*/  @!P6 FSEL R17, R17, -INF , !P2 ;  /* 0xff8000001111e808 */ /* 0x000fe40005000000 */
[--C-:B------:R-:W-:Y:S01]  /*3c10*/  SHF.R.U32.HI R8, RZ, 0x18, R6.reuse ;  /* 0x00000018ff087819 */ /* 0x100fe20000011606 */
[----:B------:R3:W-:Y:S01]  /*3c20*/  MUFU.EX2 R56, R3 ;  /* 0x0000000300387308 */ /* 0x0007e20000000800 */
[----:B------:R-:W-:Y:S02]  /*3c30*/  LOP3.LUT R9, R6, 0xff, RZ, 0xc0, !PT ;  /* 0x000000ff06097812 */ /* 0x000fe400078ec0ff */
[----:B-1----:R-:W-:Y:S02]  /*3c40*/  SHF.R.U32.HI R13, RZ, 0x10, R6 ;  /* 0x00000010ff0d7819 */ /* 0x002fe40000011606 */
[----:B--2---:R-:W-:Y:S02]  /*3c50*/  SHF.R.U32.HI R12, RZ, 0x10, R4 ;  /* 0x00000010ff0c7819 */ /* 0x004fe40000011604 */
[----:B------:R-:W-:Y:S02]  /*3c60*/  SHF.R.U32.HI R4, RZ, 0x8, R5 ;  /* 0x00000008ff047819 */ /* 0x000fe40000011605 */
[--C-:B------:R-:W-:Y:S02]  /*3c70*/  SHF.R.U32.HI R5, RZ, 0x10, R0.reuse ;  /* 0x00000010ff057819 */ /* 0x100fe40000011600 */
[----:B------:R-:W-:Y:S02]  /*3c80*/  LOP3.LUT R4, R4, 0xffff, RZ, 0xc0, !PT ;  /* 0x0000ffff04047812 */ /* 0x000fe400078ec0ff */
[----:B------:R-:W-:Y:S02]  /*3c90*/  LOP3.LUT R5, R5, 0xff, RZ, 0xc0, !PT ;  /* 0x000000ff05057812 */ /* 0x000fe400078ec0ff */
[----:B------:R-:W-:Y:S02]  /*3ca0*/  LOP3.LUT R6, R0, 0xff, RZ, 0xc0, !PT ;  /* 0x000000ff00067812 */ /* 0x000fe400078ec0ff */
[----:B------:R-:W-:Y:S02]  /*3cb0*/  ISETP.LE.U32.AND P5, PT, R5, UR6, PT ;  /* 0x0000000605007c0c */ /* 0x000fe4000bfa3070 */
[----:B------:R-:W-:Y:S02]  /*3cc0*/  ISETP.LE.U32.AND P2, PT, R4, UR6, PT ;  /* 0x0000000604007c0c */ /* 0x000fe4000bf43070 */
[----:B------:R-:W-:Y:S02]  /*3cd0*/  SHF.R.U32.HI R0, RZ, 0x18, R0 ;  /* 0x00000018ff007819 */ /* 0x000fe40000011600 */
[----:B------:R-:W-:Y:S02]  /*3ce0*/  @!P6 FSEL R16, R16, -INF , !P1 ;  /* 0xff8000001010e808 */ /* 0x000fe40004800000 */
[----:B------:R-:W-:Y:S02]  /*3cf0*/  ISETP.LE.U32.AND P1, PT, R6, UR6, PT ;  /* 0x0000000606007c0c */ /* 0x000fe4000bf23070 */
[----:B------:R-:W-:Y:S01]  /*3d00*/  ISETP.LE.U32.AND P6, PT, R0, UR6, PT ;  /* 0x0000000600007c0c */ /* 0x000fe2000bfc3070 */
[----:B------:R-:W-:Y:S01]  /*3d10*/  FFMA.FTZ R16, R16, c[0x0][0x23c], -R57 ;  /* 0x00008f0010107a23 */ /* 0x000fe20000010839 */
[----:B------:R-:W-:Y:S01]  /*3d20*/  SHF.R.U32.HI R4, RZ, 0x8, R7 ;  /* 0x00000008ff047819 */ /* 0x000fe20000011607 */
[----:B------:R-:W-:Y:S01]  /*3d30*/  @!P5 FADD.FTZ R102, -R102, -RZ ;  /* 0x800000ff6666d221 */ /* 0x000fe20000010100 */
[----:B------:R-:W-:Y:S01]  /*3d40*/  ISETP.LE.U32.AND P4, PT, R11, UR6, PT ;  /* 0x000000060b007c0c */ /* 0x000fe2000bf83070 */
[----:B------:R-:W-:Y:S01]  /*3d50*/  @!P2 FADD.FTZ R103, -R103, -RZ ;  /* 0x800000ff6767a221 */ /* 0x000fe20000010100 */
[----:B------:R-:W-:Y:S01]  /*3d60*/  LOP3.LUT R4, R4, 0xffff, RZ, 0xc0, !PT ;  /* 0x0000ffff04047812 */ /* 0x000fe200078ec0ff */
[----:B------:R-:W-:Y:S01]  /*3d70*/  FFMA.FTZ R57, R17, c[0x0][0x23c], -R57 ;  /* 0x00008f0011397a23 */ /* 0x000fe20000010839 */
[----:B------:R-:W-:Y:S01]  /*3d80*/  LOP3.LUT R0, R2, 0xff, RZ, 0xc0, !PT ;  /* 0x000000ff02007812 */ /* 0x000fe200078ec0ff */
[----:B------:R-:W-:Y:S01]  /*3d90*/  MUFU.EX2 R59, R16 ;  /* 0x00000010003b7308 */ /* 0x000fe20000000800 */
[----:B------:R-:W-:Y:S01]  /*3da0*/  ISETP.LE.U32.AND P5, PT, R4, UR6, PT ;  /* 0x0000000604007c0c */ /* 0x000fe2000bfa3070 */
[----:B------:R-:W-:Y:S01]  /*3db0*/  @!P1 FADD.FTZ R168, -R168, -RZ ;  /* 0x800000ffa8a89221 */ /* 0x000fe20000010100 */
[----:B------:R-:W-:Y:S01]  /*3dc0*/  ISETP.LE.U32.AND P2, PT, R0, UR6, PT ;  /* 0x0000000600007c0c */ /* 0x000fe2000bf43070 */
[----:B----4-:R-:W-:Y:S01]  /*3dd0*/  @!P6 FADD.FTZ R101, -R101, -RZ ;  /* 0x800000ff6565e221 */ /* 0x010fe20000010100 */
[----:B------:R-:W-:Y:S02]  /*3de0*/  LOP3.LUT R0, R12, 0xff, RZ, 0xc0, !PT ;  /* 0x000000ff0c007812 */ /* 0x000fe400078ec0ff */
[----:B------:R-:W-:Y:S01]  /*3df0*/  ISETP.LE.U32.AND P1, PT, R10, UR6, PT ;  /* 0x000000060a007c0c */ /* 0x000fe2000bf23070 */
[----:B---3--:R-:W-:Y:S01]  /*3e00*/  @!P4 FADD.FTZ R100, -R100, -RZ ;  /* 0x800000ff6464c221 */ /* 0x008fe20000010100 */
[----:B------:R-:W-:Y:S01]  /*3e10*/  ISETP.LE.U32.AND P6, PT, R0, UR6, PT ;  /* 0x0000000600007c0c */ /* 0x000fe2000bfc3070 */
[----:B------:R-:W-:Y:S01]  /*3e20*/  MUFU.EX2 R58, R57 ;  /* 0x00000039003a7308 */ /* 0x000fe20000000800 */
        /* <DEDUP_REMOVED lines=10> */
[----:B------:R-:W-:Y:S01]  /*3ed0*/  ISETP.LE.U32.AND P5, PT, R0, UR6, PT ;  /* 0x0000000600007c0c */ /* 0x000fe2000bfa3070 */
[----:B------:R-:W1:Y:S01]  /*3ee0*/  MUFU.EX2 R57, R18 ;  /* 0x0000001200397308 */ /* 0x000e620000000800 */
[----:B------:R-:W-:Y:S02]  /*3ef0*/  SHF.R.U32.HI R0, RZ, 0x8, R52 ;  /* 0x00000008ff007819 */ /* 0x000fe40000011634 */
[----:B------:R-:W-:Y:S02]  /*3f00*/  LOP3.LUT R2, R2, 0xffff, RZ, 0xc0, !PT ;  /* 0x0000ffff02027812 */ /* 0x000fe400078ec0ff */
[----:B------:R-:W-:Y:S01]  /*3f10*/  LOP3.LUT R3, R13, 0xff, RZ, 0xc0, !PT ;  /* 0x000000ff0d037812 */ /* 0x000fe200078ec0ff */
[----:B------:R-:W-:Y:S01]  /*3f20*/  @!P4 FADD.FTZ R60, -R60, -RZ ;  /* 0x800000ff3c3cc221 */ /* 0x000fe20000010100 */
[----:B------:R-:W-:Y:S02]  /*3f30*/  LOP3.LUT R0, R0, 0xffff, RZ, 0xc0, !PT ;  /* 0x0000ffff00007812 */ /* 0x000fe400078ec0ff */
[----:B------:R-:W-:Y:S02]  /*3f40*/  ISETP.LE.U32.AND P6, PT, R2, UR6, PT ;  /* 0x0000000602007c0c */ /* 0x000fe4000bfc3070 */
[----:B------:R-:W-:Y:S01]  /*3f50*/  F2FP.RELU.BF16.PACK_AB R2, R101, R102 ;  /* 0x000000666502723e */ /* 0x000fe200000018ff */
[----:B------:R-:W-:Y:S01]  /*3f60*/  @!P5 FADD.FTZ R61, -R61, -RZ ;  /* 0x800000ff3d3dd221 */ /* 0x000fe20000010100 */
        /* <DEDUP_REMOVED lines=11> */
[----:B-1----:R-:W-:Y:S01]  /*4020*/  @!P1 FADD.FTZ R57, -R57, -RZ ;  /* 0x800000ff39399221 */ /* 0x002fe20000010100 */
[----:B------:R-:W-:Y:S02]  /*4030*/  F2FP.RELU.BF16.PACK_AB R4, R62, R64 ;  /* 0x000000403e04723e */ /* 0x000fe400000018ff */
[----:B------:R-:W-:Y:S01]  /*4040*/  FSETP.GE.FTZ.AND P1, PT, R103, RZ, PT ;  /* 0x000000ff6700720b */ /* 0x000fe20003f36000 */
[----:B------:R-:W-:Y:S01]  /*4050*/  @!P2 FADD.FTZ R58, -R58, -RZ ;  /* 0x800000ff3a3aa221 */ /* 0x000fe20000010100 */
[----:B------:R-:W-:Y:S01]  /*4060*/  STS [R224+0x12400], R5 ;  /* 0x01240005e0007388 */ /* 0x000fe20000000800 */
[----:B------:R-:W-:Y:S02]  /*4070*/  FSETP.GE.FTZ.AND P2, PT, R168, RZ, PT ;  /* 0x000000ffa800720b */ /* 0x000fe40003f56000 */
[----:B------:R-:W-:Y:S01]  /*4080*/  @!P0 FADD.FTZ R56, -R56, -RZ ;  /* 0x800000ff38388221 */ /* 0x000fe20000010100 */
[----:B------:R-:W-:Y:S01]  /*4090*/  STS [R222+0x12000], R4 ;  /* 0x01200004de007388 */ /* 0x000fe20000000800 */
[----:B------:R-:W-:Y:S01]  /*40a0*/  @!P3 FADD.FTZ R59, -R59, -RZ ;  /* 0x800000ff3b3bb221 */ /* 0x000fe20000010100 */
[----:B------:R-:W-:Y:S02]  /*40b0*/  FSETP.GE.FTZ.AND P5, PT, R100, RZ, PT ;  /* 0x000000ff6400720b */ /* 0x000fe40003fb6000 */
[----:B------:R-:W-:Y:S02]  /*40c0*/  FSETP.GE.FTZ.AND P3, PT, R64, RZ, PT ;  /* 0x000000ff4000720b */ /* 0x000fe40003f76000 */
[----:B--2---:R-:W-:Y:S02]  /*40d0*/  F2FP.RELU.BF16.PACK_AB R2, R58, R59 ;  /* 0x0000003b3a02723e */ /* 0x004fe400000018ff */
        /* <DEDUP_REMOVED lines=114> */
[----:B------:R-:W-:Y:S03]  /*4800*/  LOP3.LUT R0, R205, 0x1, RZ, 0xc0, !PT ;  /* 0x00000001cd007812 */ /* 0x000fe600078ec0ff */
[----:B------:R-:W-:Y:S05]  /*4810*/  IMAD.U32 R2, R4, -0x40, RZ ;  /* 0xffffffc004027824 */ /* 0x000fea00078e00ff */
[C---:B------:R-:W-:Y:S04]  /*4820*/  LEA R3, P0, R2.reuse, R208, 0x1 ;  /* 0x000000d002037211 */ /* 0x040fe800078008ff */
[----:B------:R-:W-:Y:S01]  /*4830*/  LEA.HI.X.SX32 R2, R2, R209, 0x1, P0 ;  /* 0x000000d102027211 */ /* 0x000fe200000f0eff */
[----:B------:R-:W-:Y:S01]  /*4840*/  IMAD.MOV.U32 R208, RZ, RZ, R3 ;  /* 0x000000ffffd07224 */ /* 0x000fe200078e0003 */
[----:B------:R-:W-:Y:S01]  /*4850*/  ISETP.NE.U32.AND P0, PT, R0, 0x1, PT ;  /* 0x000000010000780c */ /* 0x000fe20003f05070 */
[----:B------:R-:W-:Y:S01]  /*4860*/  IMAD.MOV.U32 R0, RZ, RZ, -0x4000 ;  /* 0xffffc000ff007424 */ /* 0x000fe200078e00ff */
[----:B------:R-:W-:Y:S04]  /*4870*/  MOV R209, R2 ;  /* 0x0000000200d17202 */ /* 0x000fe80000000f00 */
        /* <DEDUP_REMOVED lines=14> */
.L_x_473:
        /* <DEDUP_REMOVED lines=33> */
[----:B------:R-:W3:Y:S03]  /*4b70*/  LDSM.16.MT88.4 R16, [R0+0xa800] ;  /* 0x00a800000010783b */ /* 0x000ee60000004200 */
        /* <DEDUP_REMOVED lines=23> */
[----:B------:R-:W3:Y:S04]  /*4cf0*/  LDSM.16.MT88.4 R16, [R0+0xb800] ;  /* 0x00b800000010783b */ /* 0x000ee80000004200 */
[----:B------:R-:W-:Y:S01]  /*4d00*/  BAR.SYNC.DEFER_BLOCKING 0x0 ;  /* 0x0000000000007b1d */ /* 0x000fe20000010000 */
        /* <DEDUP_REMOVED lines=26> */
.L_x_474:
        /* <DEDUP_REMOVED lines=86> */
[----:B------:R3:W-:Y:S01]  /*5410*/  RED.E.ADD.F32.FTZ.RN.STRONG.GPU [R102.64], R8 ;  /* 0x000000086600798e */ /* 0x0007e2000c10e788 */
[-C--:B-1----:R-:W-:Y:S02]  /*5420*/  LEA R100, P2, R177, R206.reuse, 0x2 ;  /* 0x000000ceb1647211 */ /* 0x082fe400078410ff */
[-C--:B------:R-:W-:Y:S02]  /*5430*/  LEA R6, P0, R171, R206.reuse, 0x2 ;  /* 0x000000ceab067211 */ /* 0x080fe400078010ff */
[-C--:B------:R-:W-:Y:S02]  /*5440*/  LEA.HI.X.SX32 R101, R177, R207.reuse, 0x2, P2 ;  /* 0x000000cfb1657211 */ /* 0x080fe400010f16ff */
[-C--:B--2---:R-:W-:Y:S01]  /*5450*/  LEA.HI.X.SX32 R7, R171, R207.reuse, 0x2, P0 ;  /* 0x000000cfab077211 */ /* 0x084fe200000f16ff */
[----:B------:R-:W-:Y:S01]  /*5460*/  IMAD.IADD R171, R214, 0x1, R251 ;  /* 0x00000001d6ab7824 */ /* 0x000fe200078e02fb */
[CC--:B---3--:R-:W-:Y:S01]  /*5470*/  LEA R8, P2, R234.reuse, R206.reuse, 0x2 ;  /* 0x000000ceea087211 */ /* 0x0c8fe200078410ff */
[----:B------:R1:W-:Y:S04]  /*5480*/  RED.E.ADD.F32.FTZ.RN.STRONG.GPU [R100.64], R9 ;  /* 0x000000096400798e */ /* 0x0003e8000c10e788 */
[----:B------:R2:W-:Y:S04]  /*5490*/  RED.E.ADD.F32.FTZ.RN.STRONG.GPU [R4.64], R10 ;  /* 0x0000000a0400798e */ /* 0x0005e8000c10e788 */
[----:B------:R3:W-:Y:S04]  /*54a0*/  RED.E.ADD.F32.FTZ.RN.STRONG.GPU [R6.64], R11 ;  /* 0x0000000b0600798e */ /* 0x0007e8000c10e788 */
[----:B------:R-:W-:Y:S04]  /*54b0*/  RED.E.ADD.F32.FTZ.RN.STRONG.GPU [R206.64+0x80], R16 ;  /* 0x00008010ce00798e */ /* 0x000fe8000c10e788 */
[----:B------:R-:W-:Y:S01]  /*54c0*/  RED.E.ADD.F32.FTZ.RN.STRONG.GPU [R2.64+0x80], R17 ;  /* 0x000080110200798e */ /* 0x000fe2000c10e788 */
[-C--:B-1----:R-:W-:Y:S02]  /*54d0*/  LEA.HI.X.SX32 R9, R234, R207.reuse, 0x2, P2 ;  /* 0x000000cfea097211 */ /* 0x082fe400010f16ff */
[----:B------:R-:W-:Y:S02]  /*54e0*/  IADD3 R100, R248, 0x60, RZ ;  /* 0x00000060f8647810 */ /* 0x000fe40007ffe0ff */
[CC--:B--2---:R-:W-:Y:S04]  /*54f0*/  LEA R4, P0, R170.reuse, R206.reuse, 0x2 ;  /* 0x000000ceaa047211 */ /* 0x0c4fe800078010ff */
[-C--:B------:R-:W-:Y:S02]  /*5500*/  LEA.HI.X.SX32 R5, R170, R207.reuse, 0x2, P0 ;  /* 0x000000cfaa057211 */ /* 0x080fe400000f16ff */
[-C--:B---3--:R-:W-:Y:S02]  /*5510*/  LEA R6, P1, R251, R206.reuse, 0x2 ;  /* 0x000000cefb067211 */ /* 0x088fe400078210ff */
[-C--:B------:R-:W-:Y:S01]  /*5520*/  LEA R10, P0, R171, R206.reuse, 0x2 ;  /* 0x000000ceab0a7211 */ /* 0x080fe200078010ff */
        /* <DEDUP_REMOVED lines=263> */
.L_x_476:
        /* <DEDUP_REMOVED lines=15> */
.L_x_477:
        /* <DEDUP_REMOVED lines=40> */
.L_x_479:
[----:B-1-34-:R-:W-:Y:S05]  /*6910*/  BSYNC B0 ;  /* 0x0000000000007941 */ /* 0x01afea0003800000 */
.L_x_478:
        /* <DEDUP_REMOVED lines=16> */
.L_x_481:
[----:B------:R-:W-:Y:S05]  /*6a20*/  BSYNC B0 ;  /* 0x0000000000007941 */ /* 0x000fea0003800000 */
.L_x_480:
        /* <DEDUP_REMOVED lines=21> */
.L_x_483:
[----:B------:R-:W-:Y:S05]  /*6b80*/  BSYNC B0 ;  /* 0x0000000000007941 */ /* 0x000fea0003800000 */
.L_x_482:
        /* <DEDUP_REMOVED lines=12> */
.L_x_472:
[----:B------:R-:W-:Y:S05]  /*6c50*/  BSYNC B1 ;  /* 0x0000000000017941 */ /* 0x000fea0003800000 */
.L_x_458:
        /* <DEDUP_REMOVED lines=9> */
.L_x_484:
[----:B------:R-:W-:Y:S05]  /*6cf0*/  EXIT ;  /* 0x000000000000794d */ /* 0x000fea0003800000 */
.L_x_486:
        /* <DEDUP_REMOVED lines=16> */
.L_x_1075:


//--------------------- .text._ZN5flash44flash_bwd_dq_dk_dv_loop_seqk_parallel_kernelI23Flash_bwd_kernel_traitsILi128ELi64ELi64ELi8ELi4ELi2ELi2ELb1ELb0EN7cutlass10bfloat16_tE19Flash_kernel_traitsILi128ELi64ELi64ELi8ES3_EELb0ELb1ELb0ELb0ELb0ELb1ELb1EEEvNS_16Flash_bwd_paramsE --------------------------
	.section	.text._ZN5flash44flash_bwd_dq_dk_dv_loop_seqk_parallel_kernelI23Flash_bwd_kernel_traitsILi128ELi64ELi64ELi8ELi4ELi2ELi2ELb1ELb0EN7cutlass10bfloat16_tE19Flash_kernel_traitsILi128ELi64ELi64ELi8ES3_EELb0ELb1ELb0ELb0ELb0ELb1ELb1EEEvNS_16Flash_bwd_paramsE,"ax",@progbits
	.sectioninfo	@"SHI_REGISTERS=255"
	.align	128
        .global         _ZN5flash44flash_bwd_dq_dk_dv_loop_seqk_parallel_kernelI23Flash_bwd_kernel_traitsILi128ELi64ELi64ELi8ELi4ELi2ELi2ELb1ELb0EN7cutlass10bfloat16_tE19Flash_kernel_traitsILi128ELi64ELi64ELi8ES3_EELb0ELb1ELb0ELb0ELb0ELb1ELb1EEEvNS_16Flash_bwd_paramsE
        .type           _ZN5flash44flash_bwd_dq_dk_dv_loop_seqk_parallel_kernelI23Flash_bwd_kernel_traitsILi128ELi64ELi64ELi8ELi4ELi2ELi2ELb1ELb0EN7cutlass10bfloat16_tE19Flash_kernel_traitsILi128ELi64ELi64ELi8ES3_EELb0ELb1ELb0ELb0ELb0ELb1ELb1EEEvNS_16Flash_bwd_paramsE,@function
        .size           _ZN5flash44flash_bwd_dq_dk_dv_loop_seqk_parallel_kernelI23Flash_bwd_kernel_traitsILi128ELi64ELi64ELi8ELi4ELi2ELi2ELb1ELb0EN7cutlass10bfloat16_tE19Flash_kernel_traitsILi128ELi64ELi64ELi8ES3_EELb0ELb1ELb0ELb0ELb0ELb1ELb1EEEvNS_16Flash_bwd_paramsE,(.L_x_1076 - _ZN5flash44flash_bwd_dq_dk_dv_loop_seqk_parallel_kernelI23Flash_bwd_kernel_traitsILi128ELi64ELi64ELi8ELi4ELi2ELi2ELb1ELb0EN7cutlass10bfloat16_tE19Flash_kernel_traitsILi128ELi64ELi64ELi8ES3_EELb0ELb1ELb0ELb0ELb0ELb1ELb1EEEvNS_16Flash_bwd_paramsE)
        .other          _ZN5flash44flash_bwd_dq_dk_dv_loop_seqk_parallel_kernelI23Flash_bwd_kernel_traitsILi128ELi64ELi64ELi8ELi4ELi2ELi2ELb1ELb0EN7cutlass10bfloat16_tE19Flash_kernel_traitsILi128ELi64ELi64ELi8ES3_EELb0ELb1ELb0ELb0ELb0ELb1ELb1EEEvNS_16Flash_bwd_paramsE,@"STO_CUDA_ENTRY STV_DEFAULT"
_ZN5flash44flash_bwd_dq_dk_dv_loop_seqk_parallel_kernelI23Flash_bwd_kernel_traitsILi128ELi64ELi64ELi8ELi4ELi2ELi2ELb1ELb0EN7cutlass10bfloat16_tE19Flash_kernel_traitsILi128ELi64ELi64ELi8ES3_EELb0ELb1ELb0ELb0ELb0ELb1ELb1EEEvNS_16Flash_bwd_paramsE:
.text._ZN5flash44flash_bwd_dq_dk_dv_loop_seqk_parallel_kernelI23Flash_bwd_kernel_traitsILi128ELi64ELi64ELi8ELi4ELi2ELi2ELb1ELb0EN7cutlass10bfloat16_tE19Flash_kernel_traitsILi128ELi64ELi64ELi8ES3_EELb0ELb1ELb0ELb0ELb0ELb1ELb1EEEvNS_16Flash_bwd_paramsE:
        /* <DEDUP_REMOVED lines=15> */
[C---:B------:R-:W-:Y:S02]  /*00f0*/  LEA.HI R16, R13.reuse, R12, RZ, 0x3 ;  /* 0x0000000c0d107211 */ /* 0x040fe400078f18ff */
[----:B------:R-:W-:Y:S02]  /*0100*/  SHF.R.S32.HI R2, RZ, 0x4, R6 ;  /* 0x00000004ff027819 */ /* 0x000fe40000011406 */
[----:B------:R-:W-:Y:S02]  /*0110*/  SHF.R.S32.HI R239, RZ, 0x3, R16 ;  /* 0x00000003ffef7819 */ /* 0x000fe40000011410 */
[----:B------:R-:W-:Y:S02]  /*0120*/  LEA.HI R0, R6, R2, RZ, 0x1 ;  /* 0x0000000206007211 */ /* 0x000fe400078f08ff */
[----:B------:R-:W-:-:S02]  /*0130*/  LEA.HI R15, R13, R12, RZ, 0x2 ;  /* 0x0000000c0d0f7211 */ /* 0x000fc400078f10ff */
[----:B------:R-:W-:Y:S02]  /*0140*/  LOP3.LUT R0, R0, 0xfffffffe, RZ, 0xc0, !PT ;  /* 0xfffffffe00007812 */ /* 0x000fe400078ec0ff */
[--C-:B------:R-:W-:Y:S02]  /*0150*/  SHF.R.S32.HI R8, RZ, 0x2, R15.reuse ;  /* 0x00000002ff087819 */ /* 0x100fe4000001140f */
[----:B------:R-:W-:Y:S01]  /*0160*/  SHF.R.S32.HI R3, RZ, 0x1f, R15 ;  /* 0x0000001fff037819 */ /* 0x000fe2000001140f */
[----:B------:R-:W-:Y:S01]  /*0170*/  IMAD.IADD R10, R2, 0x1, -R0 ;  /* 0x00000001020a7824 */ /* 0x000fe200078e0a00 */
[----:B------:R-:W-:Y:S01]  /*0180*/  LOP3.LUT R0, R16, 0xfffffff8, RZ, 0xc0, !PT ;  /* 0xfffffff810007812 */ /* 0x000fe200078ec0ff */
[----:B------:R-:W-:Y:S01]  /*0190*/  IMAD.SHL.U32 R2, R239, 0x40, RZ ;  /* 0x00000040ef027824 */ /* 0x000fe200078e00ff */
[----:B------:R-:W-:Y:S01]  /*01a0*/  LEA.HI R14, R13, R12, RZ, 0x5 ;  /* 0x0000000c0d0e7211 */ /* 0x000fe200078f28ff */
[----:B------:R-:W-:Y:S01]  /*01b0*/  IMAD.SHL.U32 R185, R10, 0x200, RZ ;  /* 0x000002000ab97824 */ /* 0x000fe200078e00ff */
[----:B------:R-:W-:Y:S01]  /*01c0*/  LEA.HI R3, R3, R8, RZ, 0x3 ;  /* 0x0000000803037211 */ /* 0x000fe200078f18ff */
[----:B------:R-:W-:Y:S01]  /*01d0*/  IMAD.IADD R0, R12, 0x1, -R0 ;  /* 0x000000010c007824 */ /* 0x000fe200078e0a00 */
[----:B------:R-:W-:-:S02]  /*01e0*/  LOP3.LUT R2, R2, 0x1c0, RZ, 0xc0, !PT ;  /* 0x000001c002027812 */ /* 0x000fc400078ec0ff */
[----:B------:R-:W-:Y:S01]  /*01f0*/  SHF.R.S32.HI R20, RZ, 0x5, R14 ;  /* 0x00000005ff147819 */ /* 0x000fe2000001140e */
[----:B------:R-:W-:Y:S01]  /*0200*/  IMAD.SHL.U32 R18, R0, 0x8, RZ ;  /* 0x0000000800127824 */ /* 0x000fe200078e00ff */
[----:B------:R-:W-:Y:S02]  /*0210*/  LOP3.LUT R4, R3, 0xfffffff8, RZ, 0xc0, !PT ;  /* 0xfffffff803047812 */ /* 0x000fe400078ec0ff */
[----:B------:R-:W-:Y:S02]  /*0220*/  SHF.R.U32.HI R5, RZ, 0x3, R2 ;  /* 0x00000003ff057819 */ /* 0x000fe40000011602 */
[----:B------:R-:W-:Y:S01]  /*0230*/  LOP3.LUT R3, R2, 0x38, R18, 0xf8, !PT ;  /* 0x0000003802037812 */ /* 0x000fe200078ef812 */
[----:B------:R-:W-:Y:S01]  /*0240*/  IMAD.IADD R8, R8, 0x1, -R4 ;  /* 0x0000000108087824 */ /* 0x000fe200078e0a04 */
[----:B------:R-:W-:Y:S01]  /*0250*/  LOP3.LUT R2, R6, 0xfffffff0, RZ, 0xc0, !PT ;  /* 0xfffffff006027812 */ /* 0x000fe200078ec0ff */
[----:B------:R1:W-:Y:S01]  /*0260*/  STL [R1+0x10], R18 ;  /* 0x0000101201007387 */ /* 0x0003e20000100800 */
[----:B------:R-:W-:-:S02]  /*0270*/  LEA.HI R6, R14, R20, RZ, 0x1 ;  /* 0x000000140e067211 */ /* 0x000fc400078f08ff */
[----:B------:R-:W-:Y:S01]  /*0280*/  LOP3.LUT R9, R3, R5, RZ, 0x3c, !PT ;  /* 0x0000000503097212 */ /* 0x000fe200078e3cff */
[----:B------:R-:W-:Y:S01]  /*0290*/  IMAD.IADD R3, R12, 0x1, -R2 ;  /* 0x000000010c037824 */ /* 0x000fe200078e0a02 */
[----:B------:R-:W-:Y:S02]  /*02a0*/  LOP3.LUT R2, R6, 0xfffffffe, RZ, 0xc0, !PT ;  /* 0xfffffffe06027812 */ /* 0x000fe400078ec0ff */
[C---:B------:R-:W-:Y:S02]  /*02b0*/  LOP3.LUT P4, RZ, R0.reuse, 0x2, RZ, 0xc0, !PT ;  /* 0x0000000200ff7812 */ /* 0x040fe4000788c0ff */
[C---:B------:R-:W-:Y:S01]  /*02c0*/  LOP3.LUT P3, RZ, R0.reuse, 0x4, RZ, 0xc0, !PT ;  /* 0x0000000400ff7812 */ /* 0x040fe2000786c0ff */
[----:B------:R-:W-:Y:S01]  /*02d0*/  IMAD.SHL.U32 R0, R0, 0x40, RZ ;  /* 0x0000004000007824 */ /* 0x000fe200078e00ff */
[----:B------:R-:W-:Y:S01]  /*02e0*/  LEA.HI R4, R13, R12, RZ, 0x7 ;  /* 0x0000000c0d047211 */ /* 0x000fe200078f38ff */
[----:B------:R-:W-:Y:S01]  /*02f0*/  IMAD.IADD R193, R20, 0x1, -R2 ;  /* 0x0000000114c17824 */ /* 0x000fe200078e0a02 */
[----:B------:R-:W-:-:S02]  /*0300*/  SHF.R.S32.HI R5, RZ, 0x1f, R3 ;  /* 0x0000001fff057819 */ /* 0x000fc40000011403 */
[----:B------:R-:W-:Y:S01]  /*0310*/  LOP3.LUT R0, R0, 0x1c0, RZ, 0xc0, !PT ;  /* 0x000001c000007812 */ /* 0x000fe200078ec0ff */
[----:B------:R-:W-:Y:S01]  /*0320*/  IMAD.SHL.U32 R2, R193, 0x10, RZ ;  /* 0x00000010c1027824 */ /* 0x000fe200078e00ff */
[----:B------:R-:W-:Y:S02]  /*0330*/  SHF.R.S32.HI R7, RZ, 0x7, R4 ;  /* 0x00000007ff077819 */ /* 0x000fe40000011404 */
[C---:B------:R-:W-:Y:S02]  /*0340*/  LOP3.LUT R187, R0.reuse, 0x8, R16, 0xf8, !PT ;  /* 0x0000000800bb7812 */ /* 0x040fe400078ef810 */
[----:B------:R-:W-:Y:S01]  /*0350*/  LOP3.LUT R4, R0, 0x10, R2, 0xf8, !PT ;  /* 0x0000001000047812 */ /* 0x000fe200078ef802 */
[----:B------:R-:W-:Y:S01]  /*0360*/  IMAD R2, R7, 0x800, R185 ;  /* 0x0000080007027824 */ /* 0x000fe200078e02b9 */
[----:B------:R-:W-:Y:S02]  /*0370*/  SHF.R.U32.HI R0, RZ, 0x3, R0 ;  /* 0x00000003ff007819 */ /* 0x000fe40000011600 */
[----:B------:R-:W-:-:S02]  /*0380*/  LEA.HI R11, R5, R3, RZ, 0x3 ;  /* 0x00000003050b7211 */ /* 0x000fc400078f18ff */
[----:B------:R-:W-:Y:S02]  /*0390*/  LOP3.LUT R4, R4, 0x8, R16, 0xf8, !PT ;  /* 0x0000000804047812 */ /* 0x000fe400078ef810 */
[----:B------:R-:W-:Y:S02]  /*03a0*/  LOP3.LUT R187, R187, R0, RZ, 0x3c, !PT ;  /* 0x00000000bbbb7212 */ /* 0x000fe400078e3cff */
[----:B------:R-:W-:Y:S02]  /*03b0*/  LOP3.LUT R6, R11, 0xfffffff8, RZ, 0xc0, !PT ;  /* 0xfffffff80b067812 */ /* 0x000fe400078ec0ff */
[----:B------:R-:W-:Y:S01]  /*03c0*/  LOP3.LUT R185, R185, R4, R0, 0xf6, !PT ;  /* 0x00000004b9b97212 */ /* 0x000fe200078ef600 */
[----:B------:R-:W-:Y:S01]  /*03d0*/  IMAD.IADD R187, R2, 0x1, R187 ;  /* 0x0000000102bb7824 */ /* 0x000fe200078e02bb */
[----:B------:R-:W-:Y:S01]  /*03e0*/  LEA.HI R0, R13, R12, RZ, 0x6 ;  /* 0x0000000c0d007211 */ /* 0x000fe200078f30ff */
[----:B------:R-:W-:Y:S01]  /*03f0*/  IMAD.IADD R19, R3, 0x1, -R6 ;  /* 0x0000000103137824 */ /* 0x000fe200078e0a06 */
[----:B------:R-:W-:Y:S01]  /*0400*/  LOP3.LUT R4, R14, 0xffffffe0, RZ, 0xc0, !PT ;  /* 0xffffffe00e047812 */ /* 0x000fe200078ec0ff */
[----:B------:R-:W-:Y:S01]  /*0410*/  IMAD.SHL.U32 R187, R187, 0x2, RZ ;  /* 0x00000002bbbb7824 */ /* 0x000fe200078e00ff */
[----:B------:R-:W-:-:S02]  /*0420*/  LOP3.LUT R5, R8, 0x1, RZ, 0xc0, !PT ;  /* 0x0000000108057812 */ /* 0x000fc400078ec0ff */
[----:B------:R-:W-:Y:S01]  /*0430*/  LOP3.LUT R2, R15, 0x7ffffffc, RZ, 0xc0, !PT ;  /* 0x7ffffffc0f027812 */ /* 0x000fe200078ec0ff */
[C---:B-1----:R-:W-:Y:S01]  /*0440*/  IMAD.IADD R18, R12.reuse, 0x1, -R4 ;  /* 0x000000010c127824 */ /* 0x042fe200078e0a04 */
[----:B------:R-:W-:Y:S01]  /*0450*/  SHF.R.S32.HI R3, RZ, 0x1f, R14 ;  /* 0x0000001fff037819 */ /* 0x000fe2000001140e */
[----:B------:R-:W-:Y:S01]  /*0460*/  STL [R1+0x20], R19 ;  /* 0x0000201301007387 */ /* 0x000fe20000100800 */
[----:B------:R-:W-:Y:S02]  /*0470*/  SHF.R.S32.HI R0, RZ, 0x6, R0 ;  /* 0x00000006ff007819 */ /* 0x000fe40000011400 */
[----:B------:R-:W-:Y:S01]  /*0480*/  ISETP.NE.U32.AND P0, PT, R5, 0x1, PT ;  /* 0x000000010500780c */ /* 0x000fe20003f05070 */
[C---:B------:R-:W-:Y:S01]  /*0490*/  IMAD.IADD R5, R12.reuse, 0x1, -R2 ;  /* 0x000000010c057824 */ /* 0x040fe200078e0a02 */
[----:B------:R-:W-:Y:S01]  /*04a0*/  LEA.HI R4, R3, R20, RZ, 0x2 ;  /* 0x0000001403047211 */ /* 0x000fe200078f10ff */
[----:B------:R-:W-:Y:S01]  /*04b0*/  IMAD.SHL.U32 R12, R12, 0x2, RZ ;  /* 0x000000020c0c7824 */ /* 0x000fe200078e00ff */
[----:B------:R-:W-:Y:S01]  /*04c0*/  STL [R1+0x1c], R18 ;  /* 0x00001c1201007387 */ /* 0x000fe20000100800 */
[----:B------:R-:W-:Y:S01]  /*04d0*/  IMAD.SHL.U32 R3, R7, 0x20, RZ ;  /* 0x0000002007037824 */ /* 0x000fe200078e00ff */
[----:B------:R-:W-:Y:S01]  /*04e0*/  LOP3.LUT R4, R4, 0xfffffffc, RZ, 0xc0, !PT ;  /* 0xfffffffc04047812 */ /* 0x000fe200078ec0ff */
[----:B------:R-:W-:Y:S01]  /*04f0*/  IMAD R17, R0, 0x200, R9 ;  /* 0x0000020000117824 */ /* 0x000fe200078e0209 */
[----:B------:R-:W-:Y:S01]  /*0500*/  R2P PR, R8, 0x6 ;  /* 0x0000000608007804 */ /* 0x000fe20000000000 */
[----:B------:R-:W-:Y:S01]  /*0510*/  IMAD.SHL.U32 R2, R0, 0x8, RZ ;  /* 0x0000000800027824 */ /* 0x000fe200078e00ff */
[----:B------:R-:W-:Y:S01]  /*0520*/  LOP3.LUT R6, R3, 0x6, R12, 0xf8, !PT ;  /* 0x0000000603067812 */ /* 0x000fe200078ef80c */
[----:B------:R-:W-:Y:S01]  /*0530*/  IMAD.SHL.U32 R0, R8, 0x40, RZ ;  /* 0x0000004008007824 */ /* 0x000fe200078e00ff */
[----:B------:R-:W-:Y:S01]  /*0540*/  STL [R1+0x18], R17 ;  /* 0x0000181101007387 */ /* 0x000fe20000100800 */
[----:B------:R-:W-:Y:S01]  /*0550*/  IMAD.SHL.U32 R8, R5, 0x2, RZ ;  /* 0x0000000205087824 */ /* 0x000fe200078e00ff */
[----:B------:R-:W-:Y:S01]  /*0560*/  LOP3.LUT R2, R2, 0x18, RZ, 0xc0, !PT ;  /* 0x0000001802027812 */ /* 0x000fe200078ec0ff */
[----:B------:R-:W-:Y:S01]  /*0570*/  IMAD.IADD R203, R20, 0x1, -R4 ;  /* 0x0000000114cb7824 */ /* 0x000fe200078e0a04 */
[----:B------:R-:W-:Y:S01]  /*0580*/  LOP3.LUT R0, R0, 0x1c0, RZ, 0xc0, !PT ;  /* 0x000001c000007812 */ /* 0x000fe200078ec0ff */
[----:B------:R-:W-:Y:S01]  /*0590*/  IMAD.SHL.U32 R5, R10, 0x20, RZ ;  /* 0x000000200a057824 */ /* 0x000fe200078e00ff */
[----:B------:R1:W-:Y:S01]  /*05a0*/  STL [R1+0x4], R6 ;  /* 0x0000040601007387 */ /* 0x0003e20000100800 */
[----:B------:R-:W-:Y:S01]  /*05b0*/  IMAD R7, R203, 0x400, R8 ;  /* 0x00000400cb077824 */ /* 0x000fe200078e0208 */
[----:B------:R-:W-:Y:S01]  /*05c0*/  LOP3.LUT R4, R0, 0x20, R3, 0xf8, !PT ;  /* 0x0000002000047812 */ /* 0x000fe200078ef803 */
[----:B------:R-:W-:Y:S01]  /*05d0*/  IMAD.SHL.U32 R212, R17, 0x2, RZ ;  /* 0x0000000211d47824 */ /* 0x000fe200078e00ff */
[----:B------:R-:W-:-:S02]  /*05e0*/  SHF.R.U32.HI R3, RZ, 0x3, R0 ;  /* 0x00000003ff037819 */ /* 0x000fc40000011600 */
[----:B------:R-:W-:Y:S02]  /*05f0*/  LOP3.LUT R5, R2, 0x20, R5, 0xf8, !PT ;  /* 0x0000002002057812 */ /* 0x000fe400078ef805 */
[----:B------:R-:W-:Y:S02]  /*0600*/  LOP3.LUT R4, R4, R3, RZ, 0x3c, !PT ;  /* 0x0000000304047212 */ /* 0x000fe400078e3cff */
[----:B------:R-:W-:Y:S01]  /*0610*/  LOP3.LUT R9, R3, R0, R2, 0x1e, !PT ;  /* 0x0000000003097212 */ /* 0x000fe200078e1e02 */
[----:B------:R-:W-:Y:S01]  /*0620*/  IMAD.SHL.U32 R0, R10, 0x8, RZ ;  /* 0x000000080a007824 */ /* 0x000fe200078e00ff */
[----:B------:R-:W-:Y:S01]  /*0630*/  SEL R220, R220, 0x10, !P0 ;  /* 0x00000010dcdc7807 */ /* 0x000fe20004000000 */
        /* <DEDUP_REMOVED lines=18> */
[----:B------:R-:W-:Y:S01]  /*0760*/  IMAD.IADD R4, R4, 0x1, R9 ;  /* 0x0000000104047824 */ /* 0x000fe200078e0209 */
[----:B------:R-:W-:Y:S01]  /*0770*/  LOP3.LUT R201, R2, R0, RZ, 0xfc, !PT ;  /* 0x0000000002c97212 */ /* 0x000fe200078efcff */
[C---:B------:R-:W-:Y:S02]  /*0780*/  IMAD R5, R203.reuse, 0x10, R5 ;  /* 0x00000010cb057824 */ /* 0x040fe400078e0205 */
[--C-:B------:R-:W-:Y:S01]  /*0790*/  IMAD R203, R203, 0x400, R0.reuse ;  /* 0x00000400cbcb7824 */ /* 0x100fe200078e0200 */
[----:B------:R-:W-:Y:S01]  /*07a0*/  LEA R249, R4, 0xc000, 0x1 ;  /* 0x0000c00004f97811 */ /* 0x000fe200078e08ff */
[----:B------:R-:W-:Y:S01]  /*07b0*/  IMAD R193, R193, 0x400, R0 ;  /* 0x00000400c1c17824 */ /* 0x000fe200078e0200 */
[----:B------:R1:W-:Y:S01]  /*07c0*/  STL [R1+0xc], R5 ;  /* 0x00000c0501007387 */ /* 0x0003e20000100800 */
[----:B------:R-:W-:-:S02]  /*07d0*/  IMAD.IADD R203, R203, 0x1, R3 ;  /* 0x00000001cbcb7824 */ /* 0x000fc400078e0203 */
[----:B------:R-:W-:Y:S01]  /*07e0*/  IMAD.IADD R193, R3, 0x1, R193 ;  /* 0x0000000103c17824 */ /* 0x000fe200078e02c1 */
[C---:B------:R-:W-:Y:S01]  /*07f0*/  IADD3 R3, R249.reuse, 0x40, RZ ;  /* 0x00000040f9037810 */ /* 0x040fe20007ffe0ff */
[----:B------:R-:W-:Y:S01]  /*0800*/  IMAD.MOV.U32 R0, RZ, RZ, 0x40 ;  /* 0x00000040ff007424 */ /* 0x000fe200078e00ff */
[----:B------:R-:W-:Y:S01]  /*0810*/  @P2 IADD3 R3, R249, -0x40, RZ ;  /* 0xffffffc0f9032810 */ /* 0x000fe20007ffe0ff */
[----:B------:R-:W-:Y:S01]  /*0820*/  IMAD.MOV.U32 R2, RZ, RZ, 0x20 ;  /* 0x00000020ff027424 */ /* 0x000fe200078e00ff */
[----:B------:R-:W-:Y:S02]  /*0830*/  LEA R193, R193, 0x10000, 0x1 ;  /* 0x00010000c1c17811 */ /* 0x000fe400078e08ff */
[----:B------:R-:W-:Y:S01]  /*0840*/  SEL R0, R0, 0xffffffc0, !P3 ;  /* 0xffffffc000007807 */ /* 0x000fe20005800000 */
[----:B------:R1:W-:Y:S01]  /*0850*/  STL [R1], R3 ;  /* 0x0000000301007387 */ /* 0x0003e20000100800 */
[----:B------:R-:W-:-:S03]  /*0860*/  SEL R2, R2, 0xffffffe0, !P4 ;  /* 0xffffffe002027807 */ /* 0x000fc60006000000 */
[----:B------:R-:W-:Y:S01]  /*0870*/  IMAD.IADD R189, R187, 0x1, R0 ;  /* 0x00000001bbbd7824 */ /* 0x000fe200078e0200 */
[----:B------:R-:W-:Y:S01]  /*0880*/  IADD3 R190, R0, R187, R2 ;  /* 0x000000bb00be7210 */ /* 0x000fe20007ffe002 */
[C---:B------:R-:W-:Y:S02]  /*0890*/  IMAD R184, R185.reuse, 0x2, R0 ;  /* 0x00000002b9b87824 */ /* 0x040fe400078e0200 */
[----:B------:R-:W-:Y:S02]  /*08a0*/  IMAD.SHL.U32 R185, R185, 0x2, RZ ;  /* 0x00000002b9b97824 */ /* 0x000fe400078e00ff */
[----:B------:R-:W-:Y:S02]  /*08b0*/  IMAD.IADD R188, R187, 0x1, R2 ;  /* 0x00000001bbbc7824 */ /* 0x000fe400078e0202 */
[----:B------:R-:W-:Y:S02]  /*08c0*/  IMAD.IADD R202, R2, 0x1, R189 ;  /* 0x0000000102ca7824 */ /* 0x000fe400078e02bd */
.L_x_515:
[----:B-1----:R-:W2:Y:S01]  /*08d0*/  S2R R38, SR_CTAID.Y ;  /* 0x0000000000267919 */ /* 0x002ea20000002600 */
[----:B------:R-:W3:Y:S01]  /*08e0*/  LDC.U8 R0, c[0x0][0x312] ;  /* 0x0000c480ff007b82 */ /* 0x000ee20000000000 */
        /* <DEDUP_REMOVED lines=8> */
[----:B---3--:R-:W-:Y:S01]  /*0970*/  ISETP.NE.AND P4, PT, R0, RZ, PT ;  /* 0x000000ff0000720c */ /* 0x008fe20003f85270 */
[----:B------:R-:W-:Y:S01]  /*0980*/  IMAD.MOV.U32 R0, RZ, RZ, -0x1 ;  /* 0xffffffffff007424 */ /* 0x000fe200078e00ff */
[----:B------:R-:W-:Y:S02]  /*0990*/  SHF.L.U64.HI R7, R38, 0x2, R29 ;  /* 0x0000000226077819 */ /* 0x000fe4000001021d */
[----:B------:R-:W-:Y:S02]  /*09a0*/  IADD3 R2, P0, R8, c[0x0][0x240], RZ ;  /* 0x0000900008027a10 */ /* 0x000fe40007f1e0ff */
[----:B------:R-:W-:-:S02]  /*09b0*/  ISETP.EQ.OR.EX P5, PT, RZ, c[0x0][0x24c], !P4, P5 ;  /* 0x00009300ff007a0c */ /* 0x000fc400067a2750 */
[----:B-1----:R-:W-:Y:S02]  /*09c0*/  IADD3.X R3, R7, c[0x0][0x244], RZ, P0, !PT ;  /* 0x0000910007037a10 */ /* 0x002fe400007fe4ff */
        /* <DEDUP_REMOVED lines=19> */
.L_x_487:
        /* <DEDUP_REMOVED lines=22> */
[----:B------:R-:W-:Y:S01]  /*0c60*/  @P0 IMAD.IADD R6, R240, 0x1, R39 ;  /* 0x00000001f0060824 */ /* 0x000fe200078e0227 */
[----:B------:R-:W-:Y:S01]  /*0c70*/  LOP3.LUT R8, R7, 0xffffffc0, RZ, 0xc0, !PT ;  /* 0xffffffc007087812 */ /* 0x000fe200078ec0ff */
[----:B------:R-:W-:Y:S01]  /*0c80*/  IMAD R9, R0, c[0x0][0x194], RZ ;  /* 0x0000650000097a24 */ /* 0x000fe200078e02ff */
[----:B------:R-:W-:Y:S01]  /*0c90*/  SEL R27, R10, R4, !P1 ;  /* 0x000000040a1b7207 */ /* 0x000fe20004800000 */
[----:B------:R-:W-:Y:S01]  /*0ca0*/  IMAD.IADD R20, R11, 0x1, R3 ;  /* 0x000000010b147824 */ /* 0x000fe200078e0203 */
[----:B------:R-:W-:Y:S01]  /*0cb0*/  IADD3 R8, R8, -0x40, RZ ;  /* 0xffffffc008087810 */ /* 0x000fe20007ffe0ff */
[C---:B------:R-:W-:Y:S01]  /*0cc0*/  @P0 IMAD.WIDE.U32 R2, R6.reuse, c[0x0][0x198], RZ ;  /* 0x0000660006020a25 */ /* 0x040fe200078e00ff */
[----:B------:R-:W-:Y:S02]  /*0cd0*/  @P1 IADD3 R20, R5, R9, RZ ;  /* 0x0000000905141210 */ /* 0x000fe40007ffe0ff */
        /* <DEDUP_REMOVED lines=15> */
.L_x_489:
        /* <DEDUP_REMOVED lines=15> */
.L_x_490:
[----:B------:R-:W-:Y:S01]  /*0ec0*/  IABS R14, c[0x0][0x1c8] ;  /* 0x00007200000e7a13 */ /* 0x000fe20000000000 */
[----:B------:R-:W2:Y:S01]  /*0ed0*/  S2R R35, SR_CTAID.Z ;  /* 0x0000000000237919 */ /* 0x000ea20000002700 */
[----:B------:R-:W3:Y:S01]  /*0ee0*/  LDC.U8 R26, c[0x0][0x328] ;  /* 0x0000ca00ff1a7b82 */ /* 0x000ee20000000000 */
[C---:B------:R-:W-:Y:S01]  /*0ef0*/  @P1 IMAD.WIDE.U32 R4, R0.reuse, c[0x0][0x370], RZ ;  /* 0x0000dc0000041a25 */ /* 0x040fe200078e00ff */
[----:B------:R-:W4:Y:S01]  /*0f00*/  I2F.RP R2, R14 ;  /* 0x0000000e00027306 */ /* 0x000f220000209400 */
[----:B------:R-:W5:Y:S02]  /*0f10*/  S2R R16, SR_CTAID.X ;  /* 0x0000000000107919 */ /* 0x000f640000002500 */
[----:B------:R-:W-:Y:S01]  /*0f20*/  IMAD.MOV.U32 R12, RZ, RZ, c[0x0][0x224] ;  /* 0x00008900ff0c7624 */ /* 0x000fe200078e00ff */
[----:B------:R-:W-:Y:S01]  /*0f30*/  @P1 MOV R10, R4 ;  /* 0x00000004000a1202 */ /* 0x000fe20000000f00 */
[----:B------:R-:W-:Y:S01]  /*0f40*/  @P1 IMAD R11, R0, c[0x0][0x374], R5 ;  /* 0x0000dd00000b1a24 */ /* 0x000fe200078e0205 */
[----:B------:R-:W1:Y:S01]  /*0f50*/  LDC.U8 R28, c[0x0][0x3d0] ;  /* 0x0000f400ff1c7b82 */ /* 0x000e620000000000 */
[----:B------:R-:W-:Y:S01]  /*0f60*/  @!P1 IMAD.WIDE.U32 R4, R38, c[0x0][0x368], RZ ;  /* 0x0000da0026049a25 */ /* 0x000fe200078e00ff */
[----:B------:R-:W-:-:S03]  /*0f70*/  SHF.R.S32.HI R12, RZ, 0x1f, R12 ;  /* 0x0000001fff0c7819 */ /* 0x000fc6000001140c */
[----:B------:R-:W-:Y:S02]  /*0f80*/  IMAD.MOV.U32 R31, RZ, RZ, c[0x0][0x22c] ;  /* 0x00008b00ff1f7624 */ /* 0x000fe400078e00ff */
[----:B------:R-:W-:Y:S02]  /*0f90*/  @!P1 IMAD.MOV.U32 R10, RZ, RZ, R4 ;  /* 0x000000ffff0a9224 */ /* 0x000fe400078e0004 */
[----:B------:R-:W-:Y:S01]  /*0fa0*/  IMAD.WIDE R18, R31, c[0x0][0x1c0], RZ ;  /* 0x000070001f127a25 */ /* 0x000fe200078e02ff */
[----:B----4-:R-:W4:Y:S01]  /*0fb0*/  MUFU.RCP R2, R2 ;  /* 0x0000000200027308 */ /* 0x010f220000001000 */
[----:B--2---:R-:W-:Y:S02]  /*0fc0*/  IABS R7, R35 ;  /* 0x0000002300077213 */ /* 0x004fe40000000000 */
[----:B------:R-:W-:Y:S02]  /*0fd0*/  LOP3.LUT R9, R35, c[0x0][0x1c8], RZ, 0x3c, !PT ;  /* 0x0000720023097a12 */ /* 0x000fe400078e3cff */
[----:B---3--:R-:W-:-:S02]  /*0fe0*/  ISETP.NE.AND P3, PT, R26, RZ, PT ;  /* 0x000000ff1a00720c */ /* 0x008fc40003f65270 */
[----:B------:R-:W-:Y:S02]  /*0ff0*/  ISETP.GE.AND P4, PT, R9, RZ, PT ;  /* 0x000000ff0900720c */ /* 0x000fe40003f86270 */
        /* <DEDUP_REMOVED lines=24> */
[C---:B------:R-:W-:Y:S02]  /*1180*/  IMAD.WIDE.U32 R12, R18.reuse, R12, RZ ;  /* 0x0000000c120c7225 */ /* 0x040fe400078e00ff */
[----:B------:R-:W-:Y:S02]  /*1190*/  @!P5 IADD3 R3, R3, -R14, RZ ;  /* 0x8000000e0303d210 */ /* 0x000fe40007ffe0ff */
[----:B------:R-:W-:Y:S01]  /*11a0*/  IMAD R7, R18, R4, R7 ;  /* 0x0000000412077224 */ /* 0x000fe200078e0207 */
[----:B------:R-:W-:Y:S01]  /*11b0*/  @!P5 IADD3 R2, R2, 0x1, RZ ;  /* 0x000000010202d810 */ /* 0x000fe20007ffe0ff */
[----:B------:R-:W-:Y:S01]  /*11c0*/  IMAD.WIDE.U32 R4, R18, R0, RZ ;  /* 0x0000000012047225 */ /* 0x000fe200078e00ff */
[----:B------:R-:W-:-:S02]  /*11d0*/  ISETP.GE.U32.AND P6, PT, R3, R14, PT ;  /* 0x0000000e0300720c */ /* 0x000fc40003fc6070 */
[----:B------:R-:W-:Y:S01]  /*11e0*/  ISETP.NE.AND P5, PT, RZ, c[0x0][0x1c8], PT ;  /* 0x00007200ff007a0c */ /* 0x000fe20003fa5270 */
[----:B------:R-:W-:Y:S01]  /*11f0*/  IMAD.X R9, R15, 0x1, R9, P2 ;  /* 0x000000010f097824 */ /* 0x000fe200010e0609 */
[----:B------:R-:W-:Y:S01]  /*1200*/  IADD3 R13, R13, R7, RZ ;  /* 0x000000070d0d7210 */ /* 0x000fe20007ffe0ff */
[C---:B------:R-:W-:Y:S01]  /*1210*/  IMAD R14, R19.reuse, R6, RZ ;  /* 0x00000006130e7224 */ /* 0x040fe200078e02ff */
[----:B------:R-:W-:Y:S01]  /*1220*/  SEL R209, R12, R4, !P1 ;  /* 0x000000040cd17207 */ /* 0x000fe20004800000 */
[----:B------:R-:W-:Y:S01]  /*1230*/  IMAD R3, R19, R0, RZ ;  /* 0x0000000013037224 */ /* 0x000fe200078e02ff */
[----:B-1----:R-:W-:Y:S01]  /*1240*/  ISETP.NE.AND P2, PT, R28, RZ, PT ;  /* 0x000000ff1c00720c */ /* 0x002fe20003f45270 */
[----:B------:R-:W-:-:S04]  /*1250*/  IMAD.WIDE.U32 R6, R18, R6, RZ ;  /* 0x0000000612067225 */ /* 0x000fc800078e00ff */
[----:B------:R-:W-:Y:S01]  /*1260*/  IMAD R9, R18, R9, R14 ;  /* 0x0000000912097224 */ /* 0x000fe200078e020e */
[----:B------:R-:W-:Y:S01]  /*1270*/  @P6 IADD3 R2, R2, 0x1, RZ ;  /* 0x0000000102026810 */ /* 0x000fe20007ffe0ff */
[----:B------:R-:W-:Y:S02]  /*1280*/  @P3 IMAD R4, R38, c[0x0][0x214], RZ ;  /* 0x0000850026043a24 */ /* 0x000fe400078e02ff */
[----:B-----5:R-:W-:Y:S01]  /*1290*/  IMAD.WIDE.U32 R18, R16, c[0x0][0x3d8], RZ ;  /* 0x0000f60010127a25 */ /* 0x020fe200078e00ff */
[----:B------:R-:W-:Y:S02]  /*12a0*/  @!P4 IADD3 R2, -R2, RZ, RZ ;  /* 0x000000ff0202c210 */ /* 0x000fe40007ffe1ff */
[----:B------:R-:W-:Y:S01]  /*12b0*/  @!P5 LOP3.LUT R2, RZ, c[0x0][0x1c8], RZ, 0x33, !PT ;  /* 0x00007200ff02da12 */ /* 0x000fe200078e33ff */
[----:B------:R-:W-:Y:S01]  /*12c0*/  @P1 IMAD.IADD R13, R5, 0x1, R3 ;  /* 0x00000001050d1824 */ /* 0x000fe200078e0203 */
[----:B------:R-:W-:Y:S01]  /*12d0*/  @P3 SEL R3, R4, R0, !P1 ;  /* 0x0000000004033207 */ /* 0x000fe20004800000 */
[----:B------:R-:W-:Y:S01]  /*12e0*/  IMAD R4, R16, c[0x0][0x3dc], R19 ;  /* 0x0000f70010047a24 */ /* 0x000fe200078e0213 */
[----:B------:R-:W-:Y:S01]  /*12f0*/  SEL R26, R18, RZ, P2 ;  /* 0x000000ff121a7207 */ /* 0x000fe20001000000 */
[C---:B------:R-:W-:Y:S01]  /*1300*/  IMAD R18, R35.reuse, c[0x0][0x22c], RZ ;  /* 0x00008b0023127a24 */ /* 0x040fe200078e02ff */
[----:B------:R-:W-:Y:S01]  /*1310*/  SHF.R.S32.HI R16, RZ, 0x1f, R17 ;  /* 0x0000001fff107819 */ /* 0x000fe20000011411 */
[----:B------:R-:W-:Y:S01]  /*1320*/  @!P3 IMAD R5, R38, c[0x0][0x1c0], R35 ;  /* 0x000070002605ba24 */ /* 0x000fe200078e0223 */
[----:B------:R-:W-:Y:S01]  /*1330*/  SEL R14, R4, RZ, P2 ;  /* 0x000000ff040e7207 */ /* 0x000fe20001000000 */
        /* <DEDUP_REMOVED lines=13> */
.L_x_491:
[----:B------:R-:W-:-:S04]  /*1410*/  IMAD R0, R38, c[0x0][0x1c0], R35 ;  /* 0x0000700026007a24 */ /* 0x000fc800078e0223 */
[----:B------:R-:W-:Y:S02]  /*1420*/  IMAD R0, R0, c[0x0][0x224], RZ ;  /* 0x0000890000007a24 */ /* 0x000fe400078e02ff */
.L_x_492:
[----:B------:R-:W2:Y:S04]  /*1430*/  LDL.64 R4, [R1+0x10] ;  /* 0x0000100001047983 */ /* 0x000ea80000100a00 */
[----:B------:R1:W2:Y:S01]  /*1440*/  LDL.64 R36, [R1+0x10] ;  /* 0x0000100001247983 */ /* 0x0002a20000100a00 */
[----:B------:R-:W-:Y:S02]  /*1450*/  IMAD R31, R31, c[0x0][0x1c0], RZ ;  /* 0x000070001f1f7a24 */ /* 0x000fe400078e02ff */
[----:B------:R-:W-:Y:S01]  /*1460*/  IMAD.IADD R7, R8, 0x1, R3 ;  /* 0x0000000108077824 */ /* 0x000fe200078e0203 */
[----:B------:R-:W3:Y:S04]  /*1470*/  LDL R42, [R1+0x1c] ;  /* 0x00001c00012a7983 */ /* 0x000ee80000100800 */
[----:B------:R-:W4:Y:S04]  /*1480*/  S2R R40, SR_TID.X ;  /* 0x0000000000287919 */ /* 0x000f280000002100 */
[----:B------:R-:W5:Y:S01]  /*1490*/  S2R R41, SR_TID.X ;  /* 0x0000000000297919 */ /* 0x000f620000002100 */
[----:B------:R-:W-:-:S02]  /*14a0*/  IMAD.SHL.U32 R30, R31, 0x40, RZ ;  /* 0x000000401f1e7824 */ /* 0x000fc400078e00ff */
[----:B------:R-:W-:Y:S02]  /*14b0*/  IMAD.MOV.U32 R34, RZ, RZ, 0x4 ;  /* 0x00000004ff227424 */ /* 0x000fe400078e00ff */
[----:B------:R-:W-:Y:S01]  /*14c0*/  IMAD R3, R15, c[0x0][0x370], RZ ;  /* 0x0000dc000f037a24 */ /* 0x000fe200078e02ff */
[----:B------:R-:W-:-:S03]  /*14d0*/  SHF.R.S32.HI R28, RZ, 0x1f, R239 ;  /* 0x0000001fff1c7819 */ /* 0x000fc600000114ef */
[----:B------:R-:W-:Y:S01]  /*14e0*/  IMAD R3, R8, c[0x0][0x374], R3 ;  /* 0x0000dd0008037a24 */ /* 0x000fe200078e0203 */
[----:B----4-:R-:W-:-:S04]  /*14f0*/  SHF.R.S32.HI R40, RZ, 0x1f, R40 ;  /* 0x0000001fff287819 */ /* 0x010fc80000011428 */
[----:B-----5:R-:W-:-:S04]  /*1500*/  LEA.HI R40, R40, R41, RZ, 0x5 ;  /* 0x0000002928287211 */ /* 0x020fc800078f28ff */
[----:B------:R-:W-:Y:S01]  /*1510*/  SHF.R.S32.HI R40, RZ, 0x5, R40 ;  /* 0x00000005ff287819 */ /* 0x000fe20000011428 */
[----:B------:R-:W-:Y:S01]  /*1520*/  BSSY B1, `(.L_x_488) ;  /* 0x000051c000017945 */ /* 0x000fe20003800000 */
[----:B--2---:R-:W-:-:S05]  /*1530*/  IMAD.MOV.U32 R36, RZ, RZ, R4 ;  /* 0x000000ffff247224 */ /* 0x004fca00078e0004 */
[----:B------:R-:W-:Y:S02]  /*1540*/  IADD3 R4, P1, R36, R10, RZ ;  /* 0x0000000a24047210 */ /* 0x000fe40007f3e0ff */
[----:B------:R-:W-:-:S05]  /*1550*/  SHF.R.S32.HI R37, RZ, 0x1f, R36 ;  /* 0x0000001fff257819 */ /* 0x000fca0000011424 */
[----:B------:R-:W-:Y:S01]  /*1560*/  IMAD.X R5, R37, 0x1, R11, P1 ;  /* 0x0000000125057824 */ /* 0x000fe200008e060b */
[----:B------:R-:W-:Y:S01]  /*1570*/  IADD3 R9, P3, P1, R6, R30, R18 ;  /* 0x0000001e06097210 */ /* 0x000fe2000797e012 */
[----:B------:R-:W-:Y:S01]  /*1580*/  IMAD.WIDE R10, R7, R34, c[0x0][0x200] ;  /* 0x00008000070a7625 */ /* 0x000fe200078e0222 */
[C---:B------:R-:W-:Y:S02]  /*1590*/  IADD3 R18, R8.reuse, R0, RZ ;  /* 0x0000000008127210 */ /* 0x040fe40007ffe0ff */
[----:B------:R-:W-:Y:S01]  /*15a0*/  SHF.R.S32.HI R0, RZ, 0x1f, R30 ;  /* 0x0000001fff007819 */ /* 0x000fe2000001141e */
[----:B------:R-:W-:Y:S01]  /*15b0*/  IMAD.WIDE.U32 R4, R8, c[0x0][0x370], R4 ;  /* 0x0000dc0008047a25 */ /* 0x000fe200078e0004 */
[----:B------:R-:W-:-:S03]  /*15c0*/  IADD3 R6, P4, R239, R8, RZ ;  /* 0x00000008ef067210 */ /* 0x000fc60007f9e0ff */
[----:B------:R-:W-:Y:S01]  /*15d0*/  IMAD.MOV.U32 R226, RZ, RZ, R10 ;  /* 0x000000ffffe27224 */ /* 0x000fe200078e000a */
[----:B------:R-:W-:Y:S01]  /*15e0*/  IADD3.X R10, R12, R0, R33, P3, P1 ;  /* 0x000000000c0a7210 */ /* 0x000fe20001fe2421 */
[----:B------:R-:W-:Y:S01]  /*15f0*/  IMAD.IADD R5, R5, 0x1, R3 ;  /* 0x0000000105057824 */ /* 0x000fe200078e0203 */
[----:B------:R-:W-:Y:S02]  /*1600*/  IADD3.X R3, R28, R15, RZ, P4, !PT ;  /* 0x0000000f1c037210 */ /* 0x000fe400027fe4ff */
[----:B------:R-:W-:Y:S01]  /*1610*/  IADD3 R0, -R224, R22, R17 ;  /* 0x00000016e0007210 */ /* 0x000fe20007ffe111 */
[----:B------:R-:W-:Y:S01]  /*1620*/  IMAD R8, R32, c[0x0][0x378], RZ ;  /* 0x0000de0020087a24 */ /* 0x000fe200078e02ff */
[----:B------:R-:W-:Y:S01]  /*1630*/  IADD3 R209, P3, P1, R26, R9, R209 ;  /* 0x000000091ad17210 */ /* 0x000fe2000797e0d1 */
[----:B------:R-:W-:Y:S01]  /*1640*/  IMAD R7, R3, c[0x0][0x190], RZ ;  /* 0x0000640003077a24 */ /* 0x000fe200078e02ff */
[----:B------:R-:W-:Y:S01]  /*1650*/  IADD3 R0, R0, -c[0x0][0x2e8], RZ ;  /* 0x8000ba0000007a10 */ /* 0x000fe20007ffe0ff */
[----:B---3--:R-:W-:-:S02]  /*1660*/  IMAD R3, R40, R31, R42 ;  /* 0x0000001f28037224 */ /* 0x008fc400078e022a */
[C---:B------:R-:W-:Y:S01]  /*1670*/  IMAD R8, R35.reuse, c[0x0][0x37c], R8 ;  /* 0x0000df0023087a24 */ /* 0x040fe200078e0208 */
[----:B------:R-:W-:Y:S01]  /*1680*/  SHF.R.S32.HI R9, RZ, 0x1f, R0 ;  /* 0x0000001fff097819 */ /* 0x000fe20000011400 */
[----:B------:R-:W-:Y:S01]  /*1690*/  IMAD.WIDE.U32 R4, R35, c[0x0][0x378], R4 ;  /* 0x0000de0023047a25 */ /* 0x000fe200078e0004 */
[----:B------:R-:W-:Y:S02]  /*16a0*/  IADD3.X R10, R14, R10, R13, P3, P1 ;  /* 0x0000000a0e0a7210 */ /* 0x000fe40001fe240d */
[----:B------:R-:W-:Y:S01]  /*16b0*/  IADD3 R209, P1, R3, R209, RZ ;  /* 0x000000d103d17210 */ /* 0x000fe20007f3e0ff */
[----:B------:R-:W-:Y:S01]  /*16c0*/  IMAD.IADD R5, R5, 0x1, R8 ;  /* 0x0000000105057824 */ /* 0x000fe200078e0208 */
[----:B------:R-:W-:Y:S01]  /*16d0*/  LEA.HI R8, R9, R0, RZ, 0x6 ;  /* 0x0000000009087211 */ /* 0x000fe200078f30ff */
[----:B------:R-:W-:Y:S01]  /*16e0*/  IMAD.MOV.U32 R225, RZ, RZ, R11 ;  /* 0x000000ffffe17224 */ /* 0x000fe200078e000b */
[----:B------:R-:W-:Y:S01]  /*16f0*/  LEA.HI.X.SX32 R12, R3, R10, 0x1, P1 ;  /* 0x0000000a030c7211 */ /* 0x000fe200008f0eff */
[C---:B------:R-:W-:Y:S01]  /*1700*/  IMAD R11, R6.reuse, c[0x0][0x194], R7 ;  /* 0x00006500060b7a24 */ /* 0x040fe200078e0207 */
[----:B------:R-:W-:Y:S01]  /*1710*/  SHF.R.S32.HI R3, RZ, 0x6, R8 ;  /* 0x00000006ff037819 */ /* 0x000fe20000011408 */
[----:B------:R-:W-:Y:S01]  /*1720*/  IMAD.WIDE.U32 R6, R6, c[0x0][0x190], R36 ;  /* 0x0000640006067a25 */ /* 0x000fe200078e0024 */
[----:B------:R1:W-:Y:S02]  /*1730*/  STL [R1+0x14], R37 ;  /* 0x0000142501007387 */ /* 0x0003e40000100800 */
[----:B------:R-:W-:-:S02]  /*1740*/  IMNMX R238, RZ, R3, !PT ;  /* 0x00000003ffee7217 */ /* 0x000fc40007800200 */
[----:B------:R-:W-:Y:S02]  /*1750*/  IADD3 R6, P3, R27, R6, RZ ;  /* 0x000000061b067210 */ /* 0x000fe40007f7e0ff */
[----:B------:R-:W-:Y:S01]  /*1760*/  ISETP.GT.AND P5, PT, R210, R238, PT ;  /* 0x000000eed200720c */ /* 0x000fe20003fa4270 */
[----:B------:R-:W-:Y:S01]  /*1770*/  IMAD R9, R32, c[0x0][0x1a8], RZ ;  /* 0x00006a0020097a24 */ /* 0x000fe200078e02ff */
[----:B------:R-:W-:Y:S01]  /*1780*/  IADD3.X R7, R20, R7, R11, P3, !PT ;  /* 0x0000000714077210 */ /* 0x000fe20001ffe40b */
[----:B------:R-:W-:Y:S02]  /*1790*/  IMAD R0, R28, c[0x0][0x370], RZ ;  /* 0x0000dc001c007a24 */ /* 0x000fe400078e02ff */
[C---:B------:R-:W-:Y:S02]  /*17a0*/  IMAD R9, R35.reuse, c[0x0][0x1ac], R9 ;  /* 0x00006b0023097a24 */ /* 0x040fe400078e0209 */
[----:B------:R-:W-:-:S04]  /*17b0*/  IMAD.WIDE.U32 R6, R35, c[0x0][0x1a8], R6 ;  /* 0x00006a0023067a25 */ /* 0x000fc800078e0006 */
[C---:B------:R-:W-:Y:S02]  /*17c0*/  IMAD R0, R239.reuse, c[0x0][0x374], R0 ;  /* 0x0000dd00ef007a24 */ /* 0x040fe400078e0200 */
[----:B------:R-:W-:Y:S01]  /*17d0*/  IMAD.WIDE.U32 R4, R239, c[0x0][0x370], R4 ;  /* 0x0000dc00ef047a25 */ /* 0x000fe200078e0004 */
[----:B------:R-:W-:Y:S02]  /*17e0*/  LEA R206, P4, R6, c[0x0][0x160], 0x1 ;  /* 0x0000580006ce7a11 */ /* 0x000fe400078808ff */
[----:B------:R-:W-:Y:S01]  /*17f0*/  LEA R208, P1, R209, c[0x0][0x350], 0x2 ;  /* 0x0000d400d1d07a11 */ /* 0x000fe200078210ff */
        /* <DEDUP_REMOVED lines=8> */
[----:B------:R-:W-:Y:S02]  /*1880*/  LEA.HI.X R209, R209, c[0x0][0x354], R12, 0x2, P1 ;  /* 0x0000d500d1d17a11 */ /* 0x000fe400008f140c */
[----:B------:R-:W-:Y:S01]  /*1890*/  IADD3 R210, R210, -0x1, RZ ;  /* 0xffffffffd2d27810 */ /* 0x000fe20007ffe0ff */
        /* <DEDUP_REMOVED lines=16> */
.L_x_494:
        /* <DEDUP_REMOVED lines=15> */
.L_x_495:
        /* <DEDUP_REMOVED lines=23> */
.L_x_497:
[----:B------:R-:W-:Y:S05]  /*1c00*/  BSYNC B0 ;  /* 0x0000000000007941 */ /* 0x000fea0003800000 */
.L_x_496:
        /* <DEDUP_REMOVED lines=15> */
.L_x_499:
[----:B------:R-:W-:Y:S05]  /*1d00*/  BSYNC B0 ;  /* 0x0000000000007941 */ /* 0x000fea0003800000 */
.L_x_498:
        /* <DEDUP_REMOVED lines=21> */
.L_x_501:
[----:B------:R-:W-:Y:S05]  /*1e60*/  BSYNC B0 ;  /* 0x0000000000007941 */ /* 0x000fea0003800000 */
.L_x_500:
        /* <DEDUP_REMOVED lines=13> */
.L_x_493:
[----:B-1----:R-:W2:Y:S01]  /*1f40*/  LDL R27, [R1+0x18] ;  /* 0x00001800011b7983 */ /* 0x002ea20000100800 */
[----:B------:R-:W-:Y:S01]  /*1f50*/  IMAD R20, R210, -0x40, R22 ;  /* 0xffffffc0d2147824 */ /* 0x000fe200078e0216 */
[----:B------:R-:W-:Y:S01]  /*1f60*/  IADD3 R4, R239, 0x20, RZ ;  /* 0x00000020ef047810 */ /* 0x000fe20007ffe0ff */
[----:B------:R-:W-:Y:S01]  /*1f70*/  IMAD R0, R241, -0x40, R224 ;  /* 0xffffffc0f1007824 */ /* 0x000fe200078e02e0 */
[----:B------:R-:W3:Y:S01]  /*1f80*/  LDL R26, [R1+0xc] ;  /* 0x00000c00011a7983 */ /* 0x000ee20000100800 */
[----:B------:R-:W-:Y:S01]  /*1f90*/  IMAD R3, R16, c[0x0][0x1a0], RZ ;  /* 0x0000680010037a24 */ /* 0x000fe200078e02ff */
[----:B------:R-:W-:Y:S01]  /*1fa0*/  ISETP.GE.AND P1, PT, R4, R20, PT ;  /* 0x000000140400720c */ /* 0x000fe20003f26270 */
[----:B------:R-:W-:Y:S01]  /*1fb0*/  IMAD R8, R16, c[0x0][0x198], RZ ;  /* 0x0000660010087a24 */ /* 0x000fe200078e02ff */
[-C--:B------:R-:W-:Y:S01]  /*1fc0*/  ISETP.GE.AND P3, PT, R4, R0.reuse, PT ;  /* 0x000000000400720c */ /* 0x080fe20003f66270 */
[--C-:B------:R-:W-:Y:S01]  /*1fd0*/  IMAD.WIDE.U32 R4, R17, c[0x0][0x198], R36.reuse ;  /* 0x0000660011047a25 */ /* 0x100fe200078e0024 */
[----:B------:R-:W-:Y:S01]  /*1fe0*/  ISETP.GE.AND P4, PT, R239, R0, PT ;  /* 0x00000000ef00720c */ /* 0x000fe20003f86270 */
[----:B------:R-:W-:Y:S02]  /*1ff0*/  @P2 BAR.SYNC.DEFER_BLOCKING 0x0 ;  /* 0x0000000000002b1d */ /* 0x000fe40000010000 */
[----:B------:R-:W-:Y:S01]  /*2000*/  IMAD.WIDE.U32 R6, R17, c[0x0][0x1a0], R36 ;  /* 0x0000680011067a25 */ /* 0x000fe200078e0024 */
[----:B------:R-:W-:-:S03]  /*2010*/  IADD3 R10, P0, R24, R4, RZ ;  /* 0x00000004180a7210 */ /* 0x000fc60007f1e0ff */
[----:B------:R-:W-:Y:S02]  /*2020*/  IMAD.MOV.U32 R191, RZ, RZ, 0x40 ;  /* 0x00000040ffbf7424 */ /* 0x000fe400078e00ff */
[----:B------:R-:W-:Y:S01]  /*2030*/  IMAD R0, R17, c[0x0][0x19c], R8 ;  /* 0x0000670011007a24 */ /* 0x000fe200078e0208 */
[----:B------:R-:W-:Y:S01]  /*2040*/  IADD3 R6, P5, R21, R6, RZ ;  /* 0x0000000615067210 */ /* 0x000fe20007fbe0ff */
[----:B------:R-:W-:Y:S02]  /*2050*/  IMAD R3, R17, c[0x0][0x1a4], R3 ;  /* 0x0000690011037a24 */ /* 0x000fe400078e0203 */
[----:B------:R-:W-:Y:S01]  /*2060*/  IMAD.WIDE.U32 R8, R191, c[0x0][0x370], RZ ;  /* 0x0000dc00bf087a25 */ /* 0x000fe200078e00ff */
[----:B------:R-:W-:-:S03]  /*2070*/  IADD3.X R11, R25, R5, R0, P0, !PT ;  /* 0x00000005190b7210 */ /* 0x000fc600007fe400 */
[----:B------:R-:W-:Y:S01]  /*2080*/  IMAD.WIDE.U32 R14, R191, c[0x0][0x190], RZ ;  /* 0x00006400bf0e7a25 */ /* 0x000fe200078e00ff */
[----:B------:R-:W-:Y:S02]  /*2090*/  IADD3.X R7, R23, R7, R3, P5, !PT ;  /* 0x0000000717077210 */ /* 0x000fe40002ffe403 */
[----:B------:R-:W-:Y:S01]  /*20a0*/  @!P1 IADD3 R12, P5, R204, R8, RZ ;  /* 0x00000008cc0c9210 */ /* 0x000fe20007fbe0ff */
[C---:B------:R-:W-:Y:S01]  /*20b0*/  IMAD R5, R191.reuse, c[0x0][0x374], RZ ;  /* 0x0000dd00bf057a24 */ /* 0x040fe200078e02ff */
[----:B------:R-:W-:Y:S01]  /*20c0*/  @!P1 IADD3 R14, P0, R206, R14, RZ ;  /* 0x0000000ece0e9210 */ /* 0x000fe20007f1e0ff */
[----:B------:R-:W-:Y:S02]  /*20d0*/  IMAD R4, R191, c[0x0][0x194], RZ ;  /* 0x00006500bf047a24 */ /* 0x000fe400078e02ff */
[C---:B------:R-:W-:Y:S02]  /*20e0*/  IMAD R0, R19.reuse, c[0x0][0x1b0], RZ ;  /* 0x00006c0013007a24 */ /* 0x040fe400078e02ff */
[----:B------:R-:W-:Y:S01]  /*20f0*/  IMAD R3, R19, c[0x0][0x1b8], RZ ;  /* 0x00006e0013037a24 */ /* 0x000fe200078e02ff */
[----:B------:R-:W-:Y:S01]  /*2100*/  @!P1 IADD3.X R13, R205, R9, R5, P5, !PT ;  /* 0x00000009cd0d9210 */ /* 0x000fe20002ffe405 */
[C---:B------:R-:W-:Y:S01]  /*2110*/  IMAD R21, R2.reuse, c[0x0][0x1b4], R0 ;  /* 0x00006d0002157a24 */ /* 0x040fe200078e0200 */
[----:B------:R-:W-:Y:S01]  /*2120*/  @!P1 IADD3.X R15, R207, R15, R4, P0, !PT ;  /* 0x0000000fcf0f9210 */ /* 0x000fe200007fe404 */
[C---:B------:R-:W-:Y:S01]  /*2130*/  IMAD R3, R2.reuse, c[0x0][0x1bc], R3 ;  /* 0x00006f0002037a24 */ /* 0x040fe200078e0203 */
[----:B------:R-:W-:Y:S01]  /*2140*/  @!P3 IADD3 R0, P0, R239, 0x20, RZ ;  /* 0x00000020ef00b810 */ /* 0x000fe20007f1e0ff */
[----:B------:R-:W-:-:S04]  /*2150*/  IMAD.WIDE.U32 R4, R2, c[0x0][0x1b8], R6 ;  /* 0x00006e0002047a25 */ /* 0x000fc800078e0006 */
[----:B------:R-:W-:Y:S01]  /*2160*/  IMAD.WIDE.U32 R10, R2, c[0x0][0x1b0], R10 ;  /* 0x00006c00020a7a25 */ /* 0x000fe200078e000a */
[----:B------:R-:W-:Y:S02]  /*2170*/  LEA.HI R2, R210, R210, RZ, 0x1 ;  /* 0x000000d2d2027211 */ /* 0x000fe400078f08ff */
[----:B------:R-:W-:Y:S01]  /*2180*/  IADD3 R3, R5, R3, RZ ;  /* 0x0000000305037210 */ /* 0x000fe20007ffe0ff */
[----:B------:R-:W-:Y:S01]  /*2190*/  @!P4 IMAD R7, R28, c[0x0][0x1a0], RZ ;  /* 0x000068001c07ca24 */ /* 0x000fe200078e02ff */
[----:B------:R-:W-:Y:S01]  /*21a0*/  LOP3.LUT R18, R2, 0xfffffffe, RZ, 0xc0, !PT ;  /* 0xfffffffe02127812 */ /* 0x000fe200078ec0ff */
[----:B------:R-:W-:Y:S02]  /*21b0*/  @!P3 IMAD.X R6, RZ, RZ, R28, P0 ;  /* 0x000000ffff06b224 */ /* 0x000fe400000e061c */
[----:B------:R-:W-:Y:S02]  /*21c0*/  @!P4 IMAD.MOV.U32 R2, RZ, RZ, R4 ;  /* 0x000000ffff02c224 */ /* 0x000fe400078e0004 */
[----:B------:R-:W-:-:S02]  /*21d0*/  @!P4 IMAD R9, R239, c[0x0][0x1a4], R7 ;  /* 0x00006900ef09ca24 */ /* 0x000fc400078e0207 */
[----:B------:R-:W-:Y:S02]  /*21e0*/  @!P3 IMAD R8, R6, c[0x0][0x1a0], RZ ;  /* 0x000068000608ba24 */ /* 0x000fe400078e02ff */
[----:B------:R-:W-:Y:S01]  /*21f0*/  @!P4 IMAD.WIDE.U32 R6, R239, c[0x0][0x1a0], R2 ;  /* 0x00006800ef06ca25 */ /* 0x000fe200078e0002 */
[----:B------:R-:W-:-:S03]  /*2200*/  IADD3 R19, R210, -R18, RZ ;  /* 0x80000012d2137210 */ /* 0x000fc60007ffe0ff */
[----:B------:R-:W-:Y:S01]  /*2210*/  @!P3 IMAD R18, R0, c[0x0][0x1a4], R8 ;  /* 0x000069000012ba24 */ /* 0x000fe200078e0208 */
[C---:B------:R-:W-:Y:S01]  /*2220*/  @!P4 LEA R8, P5, R6.reuse, c[0x0][0x170], 0x1 ;  /* 0x00005c000608ca11 */ /* 0x040fe200078a08ff */
[----:B------:R-:W-:Y:S01]  /*2230*/  @!P4 IMAD.IADD R9, R7, 0x1, R9 ;  /* 0x000000010709c824 */ /* 0x000fe200078e0209 */
[----:B------:R1:W-:Y:S04]  /*2240*/  @P4 STS.128 [R212+0x10000], RZ ;  /* 0x010000ffd4004388 */ /* 0x0003e80000000c00 */
[----:B------:R-:W-:Y:S01]  /*2250*/  @!P4 LEA.HI.X R9, R6, c[0x0][0x174], R9, 0x1, P5 ;  /* 0x00005d000609ca11 */ /* 0x000fe200028f0c09 */
[----:B------:R1:W-:Y:S04]  /*2260*/  @P4 STS.128 [R212+0x12000], RZ ;  /* 0x012000ffd4004388 */ /* 0x0003e80000000c00 */
[----:B------:R-:W-:Y:S01]  /*2270*/  @!PT LDS RZ, [RZ] ;  /* 0x00000000fffff984 */ /* 0x000fe20000000800 */
[----:B------:R-:W-:Y:S01]  /*2280*/  @!PT LDS RZ, [RZ] ;  /* 0x00000000fffff984 */ /* 0x000fe20000000800 */
[----:B------:R-:W-:Y:S01]  /*2290*/  @!PT LDS RZ, [RZ] ;  /* 0x00000000fffff984 */ /* 0x000fe20000000800 */
[----:B------:R4:W-:Y:S04]  /*22a0*/  @!P4 LDGSTS.E.BYPASS.LTC128B.128 [R212+0x10000], [R8.64] ;  /* 0x1000000008d4cfae */ /* 0x0009e8000b901d46 */
[----:B------:R4:W-:Y:S04]  /*22b0*/  @!P4 LDGSTS.E.BYPASS.LTC128B.128 [R212+0x12000], [R8.64+0x80] ;  /* 0x1200008008d4cfae */ /* 0x0009e8000b901d46 */
[----:B----4-:R-:W4:Y:S01]  /*22c0*/  LDL R8, [R1+0x20] ;  /* 0x0000200001087983 */ /* 0x010f220000100800 */
[----:B------:R-:W-:Y:S01]  /*22d0*/  @!P3 IADD3 R16, P0, R239, 0x20, RZ ;  /* 0x00000020ef10b810 */ /* 0x000fe20007f1e0ff */
[----:B------:R-:W-:-:S04]  /*22e0*/  @!P3 IMAD.MOV.U32 R5, RZ, RZ, R3 ;  /* 0x000000ffff05b224 */ /* 0x000fc800078e0003 */
[----:B------:R-:W-:Y:S02]  /*22f0*/  @!P3 IMAD.X R2, RZ, RZ, R28, P0 ;  /* 0x000000ffff02b224 */ /* 0x000fe400000e061c */
[----:B------:R-:W-:Y:S01]  /*2300*/  @!P3 IMAD.WIDE.U32 R4, R0, c[0x0][0x1a0], R4 ;  /* 0x000068000004ba25 */ /* 0x000fe200078e0004 */
[----:B------:R-:W-:-:S03]  /*2310*/  ISETP.GE.AND P2, PT, R239, R20, PT ;  /* 0x00000014ef00720c */ /* 0x000fc60003f46270 */
[----:B------:R-:W-:Y:S01]  /*2320*/  @!P3 IMAD R0, R2, c[0x0][0x198], RZ ;  /* 0x000066000200ba24 */ /* 0x000fe200078e02ff */
[----:B------:R-:W-:Y:S01]  /*2330*/  @!P3 LEA R6, P5, R4, c[0x0][0x170], 0x1 ;  /* 0x00005c000406ba11 */ /* 0x000fe200078a08ff */
[----:B------:R-:W-:Y:S01]  /*2340*/  @!P3 IMAD.IADD R5, R5, 0x1, R18 ;  /* 0x000000010505b824 */ /* 0x000fe200078e0212 */
[----:B------:R-:W-:Y:S01]  /*2350*/  ISETP.NE.AND P0, PT, R19, 0x1, PT ;  /* 0x000000011300780c */ /* 0x000fe20003f05270 */
[----:B------:R-:W-:Y:S01]  /*2360*/  @!P3 IMAD R18, R16, c[0x0][0x19c], R0 ;  /* 0x000067001012ba24 */ /* 0x000fe200078e0200 */
[----:B------:R-:W-:Y:S02]  /*2370*/  IADD3 R3, R11, R21, RZ ;  /* 0x000000150b037210 */ /* 0x000fe40007ffe0ff */
[----:B------:R-:W-:Y:S01]  /*2380*/  @!P3 LEA.HI.X R7, R4, c[0x0][0x174], R5, 0x1, P5 ;  /* 0x00005d000407ba11 */ /* 0x000fe200028f0c05 */
[----:B------:R-:W-:Y:S01]  /*2390*/  @!P4 IMAD.MOV.U32 R2, RZ, RZ, R10 ;  /* 0x000000ffff02c224 */ /* 0x000fe200078e000a */
[----:B------:R1:W-:Y:S01]  /*23a0*/  @P3 STS.128 [R212+0x11000], RZ ;  /* 0x011000ffd4003388 */ /* 0x0003e20000000c00 */
[----:B------:R-:W-:Y:S01]  /*23b0*/  @!P4 IMAD R4, R28, c[0x0][0x198], RZ ;  /* 0x000066001c04ca24 */ /* 0x000fe200078e02ff */
[----:B------:R-:W-:-:S02]  /*23c0*/  @!P3 MOV R11, R3 ;  /* 0x00000003000bb202 */ /* 0x000fc40000000f00 */
[----:B------:R1:W-:Y:S01]  /*23d0*/  @P3 STS.128 [R212+0x13000], RZ ;  /* 0x013000ffd4003388 */ /* 0x0003e20000000c00 */
[----:B------:R-:W-:-:S03]  /*23e0*/  @!P4 IMAD R4, R239, c[0x0][0x19c], R4 ;  /* 0x00006700ef04ca24 */ /* 0x000fc600078e0204 */
[----:B------:R-:W-:Y:S01]  /*23f0*/  @!PT LDS RZ, [RZ] ;  /* 0x00000000fffff984 */ /* 0x000fe20000000800 */
[----:B------:R-:W-:Y:S01]  /*2400*/  @!PT LDS RZ, [RZ] ;  /* 0x00000000fffff984 */ /* 0x000fe20000000800 */
[----:B------:R-:W-:Y:S01]  /*2410*/  @!PT LDS RZ, [RZ] ;  /* 0x00000000fffff984 */ /* 0x000fe20000000800 */
[----:B------:R1:W-:Y:S01]  /*2420*/  @!P3 LDGSTS.E.BYPASS.LTC128B.128 [R212+0x11000], [R6.64] ;  /* 0x1100000006d4bfae */ /* 0x0003e2000b901d46 */
[----:B------:R-:W-:-:S03]  /*2430*/  @!P4 IMAD.WIDE.U32 R2, R239, c[0x0][0x198], R2 ;  /* 0x00006600ef02ca25 */ /* 0x000fc600078e0002 */
[----:B------:R1:W-:Y:S01]  /*2440*/  @!P3 LDGSTS.E.BYPASS.LTC128B.128 [R212+0x13000], [R6.64+0x80] ;  /* 0x1300008006d4bfae */ /* 0x0003e2000b901d46 */
[----:B------:R-:W-:-:S03]  /*2450*/  @!P3 IMAD.WIDE.U32 R10, R16, c[0x0][0x198], R10 ;  /* 0x00006600100aba25 */ /* 0x000fc600078e000a */
[----:B------:R-:W0:Y:S04]  /*2460*/  LDGDEPBAR ;  /* 0x00000000000079af */ /* 0x000e280000000000 */
[----:B------:R2:W-:Y:S04]  /*2470*/  @P2 STS.128 [R212+0x8000], RZ ;  /* 0x008000ffd4002388 */ /* 0x0005e80000000c00 */
[----:B------:R2:W-:Y:S04]  /*2480*/  @P2 STS.128 [R212+0xa000], RZ ;  /* 0x00a000ffd4002388 */ /* 0x0005e80000000c00 */
[----:B------:R-:W-:Y:S01]  /*2490*/  @!PT LDS RZ, [RZ] ;  /* 0x00000000fffff984 */ /* 0x000fe20000000800 */
[----:B------:R-:W-:Y:S01]  /*24a0*/  @!PT LDS RZ, [RZ] ;  /* 0x00000000fffff984 */ /* 0x000fe20000000800 */
[----:B------:R-:W-:Y:S01]  /*24b0*/  @!PT LDS RZ, [RZ] ;  /* 0x00000000fffff984 */ /* 0x000fe20000000800 */
[----:B------:R2:W-:Y:S04]  /*24c0*/  @!P2 LDGSTS.E.BYPASS.LTC128B.128 [R212+0x8000], [R204.64] ;  /* 0x08000000ccd4afae */ /* 0x0005e8000b901d46 */
[----:B------:R2:W-:Y:S04]  /*24d0*/  @!P2 LDGSTS.E.BYPASS.LTC128B.128 [R212+0xa000], [R204.64+0x80] ;  /* 0x0a000080ccd4afae */ /* 0x0005e8000b901d46 */
[----:B------:R2:W-:Y:S01]  /*24e0*/  @P1 STS.128 [R212+0x9000], RZ ;  /* 0x009000ffd4001388 */ /* 0x0005e20000000c00 */
[----:B-1----:R-:W-:-:S03]  /*24f0*/  @!P4 LEA R6, P6, R2, c[0x0][0x168], 0x1 ;  /* 0x00005a000206ca11 */ /* 0x002fc600078c08ff */
[----:B------:R1:W-:Y:S04]  /*2500*/  @P1 STS.128 [R212+0xb000], RZ ;  /* 0x00b000ffd4001388 */ /* 0x0003e80000000c00 */
[----:B------:R-:W-:Y:S01]  /*2510*/  @!PT LDS RZ, [RZ] ;  /* 0x00000000fffff984 */ /* 0x000fe20000000800 */
[----:B------:R-:W-:Y:S01]  /*2520*/  @!PT LDS RZ, [RZ] ;  /* 0x00000000fffff984 */ /* 0x000fe20000000800 */
[----:B------:R-:W-:Y:S01]  /*2530*/  @!PT LDS RZ, [RZ] ;  /* 0x00000000fffff984 */ /* 0x000fe20000000800 */
[----:B------:R1:W-:Y:S04]  /*2540*/  @!P1 LDGSTS.E.BYPASS.LTC128B.128 [R212+0x9000], [R12.64] ;  /* 0x090000000cd49fae */ /* 0x0003e8000b901d46 */
[----:B------:R1:W-:Y:S01]  /*2550*/  @!P1 LDGSTS.E.BYPASS.LTC128B.128 [R212+0xb000], [R12.64+0x80] ;  /* 0x0b0000800cd49fae */ /* 0x0003e2000b901d46 */
[----:B------:R-:W-:Y:S01]  /*2560*/  IMAD.MOV.U32 R216, RZ, RZ, 0x7f800000 ;  /* 0x7f800000ffd87424 */ /* 0x000fe200078e00ff */
[----:B------:R-:W-:Y:S01]  /*2570*/  MOV R217, 0x7f800000 ;  /* 0x7f80000000d97802 */ /* 0x000fe20000000f00 */
        /* <DEDUP_REMOVED lines=9> */
[----:B--2---:R-:W-:-:S04]  /*2610*/  IADD3 R0, R27, 0x2000, RZ ;  /* 0x000020001b007810 */ /* 0x004fc80007ffe0ff */
[----:B------:R-:W-:-:S05]  /*2620*/  SEL R0, R0, R27, !P0 ;  /* 0x0000001b00007207 */ /* 0x000fca0004000000 */
[----:B------:R-:W-:Y:S02]  /*2630*/  IMAD.SHL.U32 R211, R0, 0x2, RZ ;  /* 0x0000000200d37824 */ /* 0x000fe400078e00ff */
[----:B------:R-:W-:Y:S01]  /*2640*/  @!P4 IMAD.IADD R0, R3, 0x1, R4 ;  /* 0x000000010300c824 */ /* 0x000fe200078e0204 */
[----:B---3--:R-:W-:Y:S02]  /*2650*/  IADD3 R5, R26, 0x8, RZ ;  /* 0x000000081a057810 */ /* 0x008fe40007ffe0ff */
[----:B------:R1:W-:Y:S01]  /*2660*/  @P2 STS [R211], RZ ;  /* 0x000000ffd3002388 */ /* 0x0003e20000000800 */
[----:B------:R-:W-:Y:S02]  /*2670*/  @!P3 IADD3 R3, R11, R18, RZ ;  /* 0x000000120b03b210 */ /* 0x000fe40007ffe0ff */
[----:B------:R-:W-:Y:S01]  /*2680*/  @!P3 LEA R4, P5, R10, c[0x0][0x168], 0x1 ;  /* 0x00005a000a04ba11 */ /* 0x000fe200078a08ff */
        /* <DEDUP_REMOVED lines=13> */
[----:B------:R-:W-:-:S03]  /*2760*/  ISETP.GE.AND P2, PT, R5, R20, PT ;  /* 0x000000140500720c */ /* 0x000fc60003f46270 */
        /* <DEDUP_REMOVED lines=29> */
[----:B------:R-:W-:Y:S01]  /*2940*/  IMAD.SHL.U32 R234, R26, 0x4, RZ ;  /* 0x000000041aea7824 */ /* 0x000fe200078e00ff */
[----:B------:R-:W-:-:S02]  /*2950*/  SHF.R.S32.HI R0, RZ, 0x1f, R26 ;  /* 0x0000001fff007819 */ /* 0x000fc4000001141a */
[C---:B------:R-:W-:Y:S02]  /*2960*/  ISETP.GE.AND P6, PT, R26.reuse, R20, PT ;  /* 0x000000141a00720c */ /* 0x040fe40003fc6270 */
[----:B------:R-:W-:Y:S02]  /*2970*/  SHF.L.U64.HI R233, R26, 0x2, R0 ;  /* 0x000000021ae97819 */ /* 0x000fe40000010200 */
[----:B------:R-:W-:-:S05]  /*2980*/  IADD3 R2, P1, R234, R226, RZ ;  /* 0x000000e2ea027210 */ /* 0x000fca0007f3e0ff */
[----:B------:R-:W-:-:S05]  /*2990*/  IMAD.X R3, R233, 0x1, R225, P1 ;  /* 0x00000001e9037824 */ /* 0x000fca00008e06e1 */
[----:B------:R3:W5:Y:S04]  /*29a0*/  @!P6 LDG.E R216, [R2.64] ;  /* 0x0000000602d8e981 */ /* 0x000768000c1e1900 */
[----:B------:R3:W5:Y:S01]  /*29b0*/  @!P2 LDG.E R217, [R2.64+0x20] ;  /* 0x0000200602d9a981 */ /* 0x000762000c1e1900 */
[----:B------:R-:W-:-:S04]  /*29c0*/  DEPBAR.LE SB0, 0x1 ;  /* 0x000080400000791a */ /* 0x000fc80000000000 */
[----:B------:R-:W-:Y:S01]  /*29d0*/  BAR.SYNC.DEFER_BLOCKING 0x0 ;  /* 0x0000000000007b1d */ /* 0x000fe20000010000 */
[----:B------:R-:W-:-:S04]  /*29e0*/  IADD3 R0, R26, 0x1, RZ ;  /* 0x000000011a007810 */ /* 0x000fc80007ffe0ff */
[----:B------:R-:W-:Y:S02]  /*29f0*/  IADD3 R244, R224, R0, -R22 ;  /* 0x00000000e0f47210 */ /* 0x000fe40007ffe816 */
[----:B------:R-:W-:-:S04]  /*2a00*/  IADD3 R0, R201, 0x2000, RZ ;  /* 0x00002000c9007810 */ /* 0x000fc80007ffe0ff */
[----:B------:R-:W-:-:S05]  /*2a10*/  SEL R0, R0, R201, !P0 ;  /* 0x000000c900007207 */ /* 0x000fca0004000000 */
[----:B---3--:R-:W-:Y:S01]  /*2a20*/  IMAD.SHL.U32 R3, R0, 0x2, RZ ;  /* 0x0000000200037824 */ /* 0x008fe200078e00ff */
[----:B------:R-:W-:Y:S01]  /*2a30*/  MOV R0, c[0x0][0x22c] ;  /* 0x00008b0000007a02 */ /* 0x000fe20000000f00 */
        /* <DEDUP_REMOVED lines=16> */
[----:B------:R-:W-:-:S04]  /*2b40*/  IMAD R0, R0, c[0x0][0x1c0], RZ ;  /* 0x0000700000007a24 */ /* 0x000fc800078e02ff */
[C---:B------:R-:W-:Y:S01]  /*2b50*/  IMAD.SHL.U32 R245, R0.reuse, 0x10, RZ ;  /* 0x0000001000f57824 */ /* 0x040fe200078e00ff */
[----:B------:R-:W-:Y:S01]  /*2b60*/  IADD3 R2, R203, 0x2000, RZ ;  /* 0x00002000cb027810 */ /* 0x000fe20007ffe0ff */
[----:B------:R-:W-:-:S03]  /*2b70*/  IMAD.SHL.U32 R213, R0, 0x8, RZ ;  /* 0x0000000800d57824 */ /* 0x000fc600078e00ff */
[C---:B------:R-:W-:Y:S02]  /*2b80*/  IADD3 R250, R245.reuse, 0x60, RZ ;  /* 0x00000060f5fa7810 */ /* 0x040fe40007ffe0ff */
[C---:B------:R-:W-:Y:S02]  /*2b90*/  IADD3 R251, R245.reuse, 0x40, RZ ;  /* 0x00000040f5fb7810 */ /* 0x040fe40007ffe0ff */
[----:B------:R-:W-:Y:S02]  /*2ba0*/  IADD3 R252, R245, 0x20, RZ ;  /* 0x00000020f5fc7810 */ /* 0x000fe40007ffe0ff */
[----:B------:R-:W-:Y:S01]  /*2bb0*/  SEL R2, R2, R203, !P0 ;  /* 0x000000cb02027207 */ /* 0x000fe20004000000 */
[C---:B------:R-:W-:Y:S01]  /*2bc0*/  IMAD.IADD R246, R213.reuse, 0x1, R250 ;  /* 0x00000001d5f67824 */ /* 0x040fe200078e02fa */
[C---:B------:R-:W-:Y:S01]  /*2bd0*/  IADD3 R248, R213.reuse, R252, RZ ;  /* 0x000000fcd5f87210 */ /* 0x040fe20007ffe0ff */
[C---:B------:R-:W-:Y:S01]  /*2be0*/  IMAD.IADD R247, R213.reuse, 0x1, R251 ;  /* 0x00000001d5f77824 */ /* 0x040fe200078e02fb */
[----:B----4-:R-:W-:Y:S01]  /*2bf0*/  R2P PR, R8, 0x6 ;  /* 0x0000000608007804 */ /* 0x010fe20000000000 */
[----:B------:R-:W-:Y:S01]  /*2c00*/  IMAD.SHL.U32 R186, R2, 0x2, RZ ;  /* 0x0000000202ba7824 */ /* 0x000fe200078e00ff */
[C---:B--2---:R-:W-:Y:S01]  /*2c10*/  IADD3 R5, R213.reuse, R248, RZ ;  /* 0x000000f8d5057210 */ /* 0x044fe20007ffe0ff */
[----:B------:R-:W-:-:S02]  /*2c20*/  IMAD.IADD R2, R213, 0x1, R246 ;  /* 0x00000001d5027824 */ /* 0x000fc400078e02f6 */
[C---:B------:R-:W-:Y:S01]  /*2c30*/  IMAD.IADD R4, R213.reuse, 0x1, R247 ;  /* 0x00000001d5047824 */ /* 0x040fe200078e02f7 */
[----:B------:R-:W-:Y:S01]  /*2c40*/  SEL R200, R200, 0xffffffe0, !P1 ;  /* 0xffffffe0c8c87807 */ /* 0x000fe20004800000 */
[C---:B------:R-:W-:Y:S01]  /*2c50*/  IMAD.IADD R228, R213.reuse, 0x1, R2 ;  /* 0x00000001d5e47824 */ /* 0x040fe200078e0202 */
[C---:B------:R-:W-:Y:S01]  /*2c60*/  IADD3 R232, R213.reuse, R5, RZ ;  /* 0x00000005d5e87210 */ /* 0x040fe20007ffe0ff */
[----:B------:R-:W-:Y:S01]  /*2c70*/  IMAD.IADD R230, R213, 0x1, R4 ;  /* 0x00000001d5e67824 */ /* 0x000fe200078e0204 */
[----:B------:R-:W-:Y:S01]  /*2c80*/  SEL R191, R191, 0xffffffc0, !P2 ;  /* 0xffffffc0bfbf7807 */ /* 0x000fe20005000000 */
[----:B------:R-:W-:Y:S01]  /*2c90*/  IMAD.IADD R195, R193, 0x1, R200 ;  /* 0x00000001c1c37824 */ /* 0x000fe200078e02c8 */
[C---:B------:R-:W-:Y:S01]  /*2ca0*/  IADD3 R231, R213.reuse, R232, RZ ;  /* 0x000000e8d5e77210 */ /* 0x040fe20007ffe0ff */
[----:B------:R-:W-:Y:S01]  /*2cb0*/  IMAD.IADD R194, R200, 0x1, R192 ;  /* 0x00000001c8c27824 */ /* 0x000fe200078e02c0 */
[C---:B------:R-:W-:Y:S01]  /*2cc0*/  IADD3 R227, R213.reuse, R228, RZ ;  /* 0x000000e4d5e37210 */ /* 0x040fe20007ffe0ff */
        /* <DEDUP_REMOVED lines=29> */
[----:B------:R-:W-:Y:S01]  /*2ea0*/  IMAD.IADD R197, R191, 0x1, R192 ;  /* 0x00000001bfc57824 */ /* 0x000fe200078e02c0 */
[----:B------:R-:W-:Y:S01]  /*2eb0*/  IADD3 R198, R193, R191, RZ ;  /* 0x000000bfc1c67210 */ /* 0x000fe20007ffe0ff */
[C---:B------:R-:W-:Y:S01]  /*2ec0*/  IMAD.IADD R196, R191.reuse, 0x1, R194 ;  /* 0x00000001bfc47824 */ /* 0x040fe200078e02c2 */
[----:B------:R-:W-:Y:S01]  /*2ed0*/  IADD3 R199, R191, R195, RZ ;  /* 0x000000c3bfc77210 */ /* 0x000fe20007ffe0ff */
[C---:B------:R-:W-:Y:S01]  /*2ee0*/  IMAD.IADD R236, R213.reuse, 0x1, R229 ;  /* 0x00000001d5ec7824 */ /* 0x040fe200078e02e5 */
[----:B------:R-:W-:-:S02]  /*2ef0*/  IADD3 R237, R213, R231, RZ ;  /* 0x000000e7d5ed7210 */ /* 0x000fc40007ffe0ff */
[----:B-1-3--:R-:W-:Y:S02]  /*2f00*/  IADD3 R235, R213, R227, RZ ;  /* 0x000000e3d5eb7210 */ /* 0x00afe40007ffe0ff */
.L_x_505:
        /* <DEDUP_REMOVED lines=16> */
[----:B------:R-:W-:Y:S01]  /*3010*/  LDSM.16.M88.4 R100, [R2] ;  /* 0x000000000264783b */ /* 0x000fe20000000200 */
[C---:B------:R-:W-:Y:S07]  /*3020*/  HMMA.16816.F32.BF16 R8, R16.reuse, R10, RZ ;  /* 0x0000000a1008723c */ /* 0x040fee00000418ff */
[----:B------:R-:W1:Y:S01]  /*3030*/  LDSM.16.M88.4 R104, [R189+0xc000] ;  /* 0x00c00000bd68783b */ /* 0x000e620000000200 */
        /* <DEDUP_REMOVED lines=8> */
[C---:B------:R-:W-:Y:S08]  /*30c0*/  HMMA.16816.F32.BF16 R12, R56.reuse, R64, R12 ;  /* 0x00000040380c723c */ /* 0x040ff0000004180c */
[----:B------:R-:W-:Y:S01]  /*30d0*/  HMMA.16816.F32.BF16 R16, R56, R66, R16 ;  /* 0x000000423810723c */ /* 0x000fe20000041810 */
[----:B------:R-:W4:Y:S07]  /*30e0*/  LDSM.16.M88.4 R56, [R190+0xc800] ;  /* 0x00c80000be38783b */ /* 0x000f2e0000000200 */
[C---:B-1----:R-:W-:Y:S01]  /*30f0*/  HMMA.16816.F32.BF16 R4, R100.reuse, R104, R4 ;  /* 0x000000686404723c */ /* 0x042fe20000041804 */
[----:B------:R-:W1:Y:S07]  /*3100*/  LDSM.16.M88.4 R64, [R187+0xe000] ;  /* 0x00e00000bb40783b */ /* 0x000e6e0000000200 */
        /* <DEDUP_REMOVED lines=9> */
[C---:B------:R-:W-:Y:S08]  /*31a0*/  HMMA.16816.F32.BF16 R12, R108.reuse, R56, R12 ;  /* 0x000000386c0c723c */ /* 0x040ff0000004180c */
[----:B------:R-:W-:Y:S01]  /*31b0*/  HMMA.16816.F32.BF16 R16, R108, R58, R16 ;  /* 0x0000003a6c10723c */ /* 0x000fe20000041810 */
[----:B------:R-:W3:Y:S03]  /*31c0*/  LDSM.16.M88.4 R56, [R188+0xe800] ;  /* 0x00e80000bc38783b */ /* 0x000ee60000000200 */
[----:B----4-:R-:W-:Y:S04]  /*31d0*/  SHF.L.U32 R0, R210, 0x6, RZ ;  /* 0x00000006d2007819 */ /* 0x010fe800000006ff */
[C---:B-1----:R-:W-:Y:S01]  /*31e0*/  HMMA.16816.F32.BF16 R4, R60.reuse, R64, R4 ;  /* 0x000000403c04723c */ /* 0x042fe20000041804 */
[----:B------:R1:W4:Y:S04]  /*31f0*/  LDSM.16.M88.4 R108, [R2+0x2000] ;  /* 0x00200000026c783b */ /* 0x0003280000000200 */
[----:B------:R-:W-:Y:S03]  /*3200*/  ISETP.GE.AND P2, PT, R0, R242, PT ;  /* 0x000000f20000720c */ /* 0x000fe60003f46270 */
[C---:B------:R-:W-:Y:S01]  /*3210*/  HMMA.16816.F32.BF16 R8, R60.reuse, R66, R8 ;  /* 0x000000423c08723c */ /* 0x040fe20000041808 */
[----:B------:R-:W-:Y:S02]  /*3220*/  LDSM.16.M88.4 R64, [R190+0xe000] ;  /* 0x00e00000be40783b */ /* 0x000fe40000000200 */
[----:B------:R-:W-:Y:S05]  /*3230*/  ISETP.LT.AND P2, PT, R243, R224, P2 ;  /* 0x000000e0f300720c */ /* 0x000fea0001741270 */
[C---:B---3--:R-:W-:Y:S08]  /*3240*/  HMMA.16816.F32.BF16 R12, R60.reuse, R52, R12 ;  /* 0x000000343c0c723c */ /* 0x048ff0000004180c */
[----:B------:R-:W-:Y:S01]  /*3250*/  HMMA.16816.F32.BF16 R16, R60, R54, R16 ;  /* 0x000000363c10723c */ /* 0x000fe20000041810 */
[----:B------:R-:W3:Y:S03]  /*3260*/  LDSM.16.M88.4 R52, [R189+0xe800] ;  /* 0x00e80000bd34783b */ /* 0x000ee60000000200 */
[----:B-1----:R-:W-:Y:S04]  /*3270*/  FMUL.FTZ R2, R216, 1.4426950216293334961 ;  /* 0x3fb8aa3bd8027820 */ /* 0x002fe80000410000 */
[C---:B------:R-:W-:Y:S01]  /*3280*/  HMMA.16816.F32.BF16 R4, R100.reuse, R104, R4 ;  /* 0x000000686404723c */ /* 0x040fe20000041804 */
[----:B------:R-:W1:Y:S04]  /*3290*/  LDSM.16.M88.4 R60, [R180+0x2000] ;  /* 0x00200000b43c783b */ /* 0x000e680000000200 */
[----:B------:R-:W-:Y:S03]  /*32a0*/  FSEL R2, R2, RZ, P0 ;  /* 0x000000ff02027208 */ /* 0x000fe60000000000 */
[C---:B------:R-:W-:Y:S08]  /*32b0*/  HMMA.16816.F32.BF16 R8, R100.reuse, R106, R8 ;  /* 0x0000006a6408723c */ /* 0x040ff00000041808 */
[C---:B------:R-:W-:Y:S08]  /*32c0*/  HMMA.16816.F32.BF16 R12, R100.reuse, R56, R12 ;  /* 0x00000038640c723c */ /* 0x040ff0000004180c */
[----:B------:R-:W-:Y:S08]  /*32d0*/  HMMA.16816.F32.BF16 R16, R100, R58, R16 ;  /* 0x0000003a6410723c */ /* 0x000ff00000041810 */
[C---:B----4-:R-:W-:Y:S08]  /*32e0*/  HMMA.16816.F32.BF16 R4, R108.reuse, R112, R4 ;  /* 0x000000706c04723c */ /* 0x050ff00000041804 */
[C---:B------:R-:W-:Y:S08]  /*32f0*/  HMMA.16816.F32.BF16 R8, R108.reuse, R114, R8 ;  /* 0x000000726c08723c */ /* 0x040ff00000041808 */
[C---:B---3--:R-:W-:Y:S08]  /*3300*/  HMMA.16816.F32.BF16 R12, R108.reuse, R52, R12 ;  /* 0x000000346c0c723c */ /* 0x048ff0000004180c */
        /* <DEDUP_REMOVED lines=25> */
[----:B---3--:R-:W-:Y:S01]  /*34a0*/  MOV R0, R100 ;  /* 0x0000006400007202 */ /* 0x008fe20000000f00 */
        /* <DEDUP_REMOVED lines=8> */
[----:B------:R-:W-:Y:S05]  /*3530*/  @!P2 ISETP.GE.AND P1, PT, R4, R6, PT ;  /* 0x000000060400a20c */ /* 0x000fea0003f26270 */
[----:B------:R1:W1:Y:S01]  /*3540*/  MUFU.TANH R64, R9 ;  /* 0x0000000900407308 */ /* 0x0002620000002400 */
[----:B------:R-:W-:Y:S02]  /*3550*/  @!P2 IMNMX R5, R5, R224, PT ;  /* 0x000000e00505a217 */ /* 0x000fe40003800200 */
[----:B------:R-:W-:Y:S02]  /*3560*/  @!P2 FSEL R0, R100, -INF , !P1 ;  /* 0xff8000006400a808 */ /* 0x000fe40004800000 */
[C---:B--2---:R-:W-:Y:S02]  /*3570*/  @!P2 IADD3 R8, R4.reuse, 0x1, RZ ;  /* 0x000000010408a810 */ /* 0x044fe40007ffe0ff */
[-C--:B------:R-:W-:Y:S02]  /*3580*/  @!P2 ISETP.GE.AND P1, PT, R4, R5.reuse, PT ;  /* 0x000000050400a20c */ /* 0x080fe40003f26270 */
[----:B------:R-:W-:Y:S01]  /*3590*/  @!P2 ISETP.GE.AND P0, PT, R8, R6, PT ;  /* 0x000000060800a20c */ /* 0x000fe20003f06270 */
[----:B------:R2:W2:Y:S01]  /*35a0*/  MUFU.TANH R103, R10 ;  /* 0x0000000a00677308 */ /* 0x0004a20000002400 */
[--C-:B---3--:R-:W-:Y:S01]  /*35b0*/  FFMA.FTZ R7, R0, c[0x0][0x23c], -R2.reuse ;  /* 0x00008f0000077a23 */ /* 0x108fe20000010802 */
[----:B------:R-:W-:Y:S02]  /*35c0*/  MOV R0, R66 ;  /* 0x0000004200007202 */ /* 0x000fe40000000f00 */
[----:B------:R-:W-:Y:S02]  /*35d0*/  @!P2 FSEL R0, R66, -INF , !P0 ;  /* 0xff8000004200a808 */ /* 0x000fe40004000000 */
[C---:B------:R-:W-:Y:S04]  /*35e0*/  FSETP.NEU.FTZ.AND P0, PT, R217.reuse, -INF , PT ;  /* 0xff800000d900780b */ /* 0x040fe80003f1d000 */
[----:B------:R4:W-:Y:S01]  /*35f0*/  MUFU.EX2 R113, R7 ;  /* 0x0000000700717308 */ /* 0x0009e20000000800 */
[----:B-1----:R-:W-:Y:S09]  /*3600*/  FMUL.FTZ R9, R217, 1.4426950216293334961 ;  /* 0x3fb8aa3bd9097820 */ /* 0x002ff20000410000 */
        /* <DEDUP_REMOVED lines=39> */
[C---:B---3--:R-:W-:Y:S04]  /*3880*/  @!P2 IADD3 R9, R4.reuse, 0x10, RZ ;  /* 0x000000100409a810 */ /* 0x048fe80007ffe0ff */
        /* <DEDUP_REMOVED lines=33> */
[-C--:B------:R-:W-:Y:S03]  /*3aa0*/  @!P2 ISETP.GE.AND P0, PT, R9, R5.reuse, PT ;  /* 0x000000050900a20c */ /* 0x080fe60003f06270 */
        /* <DEDUP_REMOVED lines=176> */
.L_x_503:
        /* <DEDUP_REMOVED lines=85> */
.L_x_504:
        /* <DEDUP_REMOVED lines=8> */
[----:B------:R-:W-:Y:S01]  /*4b80*/  IMAD R215, R215, 0x28, RZ ;  /* 0x00000028d7d77824 */ /* 0x000fe200078e02ff */
        /* <DEDUP_REMOVED lines=51> */
[----:B------:R-:W-:Y:S01]  /*4ec0*/  IMAD.SHL.U32 R0, R0, 0x20, RZ ;  /* 0x0000002000007824 */ /* 0x000fe200078e00ff */
        /* <DEDUP_REMOVED lines=9> */
[-C--:B------:R-:W-:Y:S02]  /*4f60*/  LEA R104, P1, R213, R100.reuse, 0x2 ;  /* 0x00000064d5687211 */ /* 0x080fe400078210ff */
[-C--:B------:R-:W-:Y:S01]  /*4f70*/  LEA R112, P0, R245, R100.reuse, 0x2 ;  /* 0x00000064f5707211 */ /* 0x080fe200078010ff */
[----:B------:R-:W-:Y:S01]  /*4f80*/  HMMA.16816.F32.BF16 R64, R108, R102, R64 ;  /* 0x000000666c40723c */ /* 0x000fe20000041840 */
[----:B------:R1:W-:Y:S03]  /*4f90*/  RED.E.ADD.F32.FTZ.RN.STRONG.GPU [R100.64], R4 ;  /* 0x000000046400798e */ /* 0x0003e6000c10e786 */
[-C--:B------:R-:W-:Y:S02]  /*4fa0*/  LEA.HI.X.SX32 R105, R213, R101.reuse, 0x2, P1 ;  /* 0x00000065d5697211 */ /* 0x080fe400008f16ff */
[-C--:B------:R-:W-:Y:S02]  /*4fb0*/  LEA.HI.X.SX32 R113, R245, R101.reuse, 0x2, P0 ;  /* 0x00000065f5717211 */ /* 0x080fe400000f16ff */
[-C--:B------:R-:W-:Y:S01]  /*4fc0*/  LEA R108, P1, R2, R100.reuse, 0x2 ;  /* 0x00000064026c7211 */ /* 0x080fe200078210ff */
[----:B------:R2:W-:Y:S03]  /*4fd0*/  RED.E.ADD.F32.FTZ.RN.STRONG.GPU [R104.64], R5 ;  /* 0x000000056800798e */ /* 0x0005e6000c10e786 */
[-C--:B----4-:R-:W-:Y:S01]  /*4fe0*/  LEA R106, P0, R0, R100.reuse, 0x2 ;  /* 0x00000064006a7211 */ /* 0x090fe200078010ff */
[----:B------:R3:W-:Y:S01]  /*4ff0*/  RED.E.ADD.F32.FTZ.RN.STRONG.GPU [R112.64], R6 ;  /* 0x000000067000798e */ /* 0x0007e2000c10e786 */
[-C--:B------:R-:W-:Y:S01]  /*5000*/  LEA.HI.X.SX32 R109, R2, R101.reuse, 0x2, P1 ;  /* 0x00000065026d7211 */ /* 0x080fe200008f16ff */
[----:B------:R-:W-:Y:S01]  /*5010*/  IMAD.MOV.U32 R2, RZ, RZ, c[0x0][0x22c] ;  /* 0x00008b00ff027624 */ /* 0x000fe200078e00ff */
[CC--:B------:R-:W-:Y:S02]  /*5020*/  LEA R102, P2, R215.reuse, R100.reuse, 0x2 ;  /* 0x00000064d7667211 */ /* 0x0c0fe400078410ff */
[-C--:B------:R-:W-:Y:S01]  /*5030*/  LEA.HI.X.SX32 R107, R0, R101.reuse, 0x2, P0 ;  /* 0x00000065006b7211 */ /* 0x080fe200000f16ff */
[----:B------:R4:W-:Y:S01]  /*5040*/  RED.E.ADD.F32.FTZ.RN.STRONG.GPU [R108.64], R7 ;  /* 0x000000076c00798e */ /* 0x0009e2000c10e786 */
[-C--:B------:R-:W-:Y:S01]  /*5050*/  LEA.HI.X.SX32 R103, R215, R101.reuse, 0x2, P2 ;  /* 0x00000065d7677211 */ /* 0x080fe200010f16ff */
[----:B------:R-:W-:Y:S02]  /*5060*/  IMAD R2, R2, c[0x0][0x1c0], RZ ;  /* 0x0000700002027a24 */ /* 0x000fe400078e02ff */
[----:B------:R4:W-:Y:S01]  /*5070*/  RED.E.ADD.F32.FTZ.RN.STRONG.GPU [R106.64], R8 ;  /* 0x000000086a00798e */ /* 0x0009e2000c10e786 */
[C---:B------:R-:W-:Y:S02]  /*5080*/  IMAD.IADD R0, R213.reuse, 0x1, R248 ;  /* 0x00000001d5007824 */ /* 0x040fe400078e02f8 */
[----:B------:R-:W-:Y:S01]  /*5090*/  IMAD R2, R2, 0x38, RZ ;  /* 0x0000003802027824 */ /* 0x000fe200078e02ff */
[----:B------:R4:W-:Y:S01]  /*50a0*/  RED.E.ADD.F32.FTZ.RN.STRONG.GPU [R102.64], R9 ;  /* 0x000000096600798e */ /* 0x0009e2000c10e786 */
[CC--:B-1----:R-:W-:Y:S04]  /*50b0*/  LEA R4, P1, R214.reuse, R100.reuse, 0x2 ;  /* 0x00000064d6047211 */ /* 0x0c2fe800078210ff */
[-C--:B--2---:R-:W-:Y:S02]  /*50c0*/  LEA.HI.X.SX32 R5, R214, R101.reuse, 0x2, P1 ;  /* 0x00000065d6057211 */ /* 0x084fe400008f16ff */
[CC--:B---3--:R-:W-:Y:S03]  /*50d0*/  LEA R6, P0, R2.reuse, R100.reuse, 0x2 ;  /* 0x0000006402067211 */ /* 0x0c8fe600078010ff */
[----:B------:R1:W-:Y:S01]  /*50e0*/  RED.E.ADD.F32.FTZ.RN.STRONG.GPU [R4.64], R10 ;  /* 0x0000000a0400798e */ /* 0x0003e2000c10e786 */
[-C--:B----4-:R-:W-:Y:S02]  /*50f0*/  LEA.HI.X.SX32 R7, R2, R101.reuse, 0x2, P0 ;  /* 0x0000006502077211 */ /* 0x090fe400000f16ff */
[CC--:B------:R-:W-:Y:S03]  /*5100*/  LEA R8, P2, R232.reuse, R100.reuse, 0x2 ;  /* 0x00000064e8087211 */ /* 0x0c0fe600078410ff */
[----:B------:R2:W-:Y:S01]  /*5110*/  RED.E.ADD.F32.FTZ.RN.STRONG.GPU [R6.64], R11 ;  /* 0x0000000b0600798e */ /* 0x0005e2000c10e786 */
[-C--:B------:R-:W-:Y:S03]  /*5120*/  LEA.HI.X.SX32 R9, R232, R101.reuse, 0x2, P2 ;  /* 0x00000065e8097211 */ /* 0x080fe600010f16ff */
[----:B------:R-:W-:Y:S04]  /*5130*/  RED.E.ADD.F32.FTZ.RN.STRONG.GPU [R100.64+0x80], R16 ;  /* 0x000080106400798e */ /* 0x000fe8000c10e786 */
[----:B------:R-:W-:Y:S01]  /*5140*/  RED.E.ADD.F32.FTZ.RN.STRONG.GPU [R104.64+0x80], R17 ;  /* 0x000080116800798e */ /* 0x000fe2000c10e786 */
[CC--:B-1----:R-:W-:Y:S04]  /*5150*/  LEA R4, P0, R252.reuse, R100.reuse, 0x2 ;  /* 0x00000064fc047211 */ /* 0x0c2fe800078010ff */
[-C--:B------:R-:W-:Y:S02]  /*5160*/  LEA.HI.X.SX32 R5, R252, R101.reuse, 0x2, P0 ;  /* 0x00000065fc057211 */ /* 0x080fe400000f16ff */
[-C--:B------:R-:W-:Y:S03]  /*5170*/  LEA R10, P0, R0, R100.reuse, 0x2 ;  /* 0x00000064000a7211 */ /* 0x080fe600078010ff */
        /* <DEDUP_REMOVED lines=21> */
[CC--:B-1----:R-:W-:Y:S02]  /*52d0*/  LEA R4, P0, R251.reuse, R100.reuse, 0x2 ;  /* 0x00000064fb047211 */ /* 0x0c2fe400078010ff */
[-C--:B------:R-:W-:Y:S02]  /*52e0*/  LEA R14, P5, R250, R100.reuse, 0x2 ;  /* 0x00000064fa0e7211 */ /* 0x080fe400078a10ff */
[-C--:B------:R-:W-:Y:S02]  /*52f0*/  LEA.HI.X.SX32 R5, R251, R101.reuse, 0x2, P0 ;  /* 0x00000065fb057211 */ /* 0x080fe400000f16ff */
[CC--:B------:R-:W-:Y:S03]  /*5300*/  LEA R10, P0, R0.reuse, R100.reuse, 0x2 ;  /* 0x00000064000a7211 */ /* 0x0c0fe600078010ff */
[----:B------:R1:W-:Y:S01]  /*5310*/  RED.E.ADD.F32.FTZ.RN.STRONG.GPU [R4.64], R54 ;  /* 0x000000360400798e */ /* 0x0003e2000c10e786 */
[-C--:B------:R-:W-:Y:S01]  /*5320*/  LEA.HI.X.SX32 R11, R0, R101.reuse, 0x2, P0 ;  /* 0x00000065000b7211 */ /* 0x080fe200000f16ff */
[----:B------:R-:W-:Y:S01]  /*5330*/  IMAD.IADD R0, R213, 0x1, R246 ;  /* 0x00000001d5007824 */ /* 0x000fe200078e02f6 */
[CC--:B--2---:R-:W-:Y:S01]  /*5340*/  LEA R6, P1, R229.reuse, R100.reuse, 0x2 ;  /* 0x00000064e5067211 */ /* 0x0c4fe200078210ff */
[----:B------:R2:W-:Y:S01]  /*5350*/  RED.E.ADD.F32.FTZ.RN.STRONG.GPU [R12.64], R55 ;  /* 0x000000370c00798e */ /* 0x0005e2000c10e786 */
[-C--:B------:R-:W-:Y:S02]  /*5360*/  LEA.HI.X.SX32 R15, R250, R101.reuse, 0x2, P5 ;  /* 0x00000065fa0f7211 */ /* 0x080fe400028f16ff */
[-C--:B------:R-:W-:Y:S01]  /*5370*/  LEA.HI.X.SX32 R7, R229, R101.reuse, 0x2, P1 ;  /* 0x00000065e5077211 */ /* 0x080fe200008f16ff */
[----:B------:R3:W-:Y:S04]  /*5380*/  RED.E.ADD.F32.FTZ.RN.STRONG.GPU [R10.64], R56 ;  /* 0x000000380a00798e */ /* 0x0007e8000c10e786 */
[----:B------:R4:W-:Y:S04]  /*5390*/  RED.E.ADD.F32.FTZ.RN.STRONG.GPU [R8.64], R57 ;  /* 0x000000390800798e */ /* 0x0009e8000c10e786 */
[----:B------:R4:W-:Y:S04]  /*53a0*/  RED.E.ADD.F32.FTZ.RN.STRONG.GPU [R6.64], R58 ;  /* 0x0000003a0600798e */ /* 0x0009e8000c10e786 */
[----:B------:R-:W-:Y:S01]  /*53b0*/  LDSM.16.MT88.4 R52, [R185+0x10800] ;  /* 0x01080000b934783b */ /* 0x000fe20000004200 */
[CC--:B-1----:R-:W-:Y:S04]  /*53c0*/  LEA R4, P0, R236.reuse, R100.reuse, 0x2 ;  /* 0x00000064ec047211 */ /* 0x0c2fe800078010ff */
[-C--:B------:R-:W-:Y:S02]  /*53d0*/  LEA.HI.X.SX32 R5, R236, R101.reuse, 0x2, P0 ;  /* 0x00000065ec057211 */ /* 0x080fe400000f16ff */
[-C--:B--2---:R-:W-:Y:S02]  /*53e0*/  LEA R12, P4, R246, R100.reuse, 0x2 ;  /* 0x00000064f60c7211 */ /* 0x084fe400078810ff */
[-C--:B---3--:R-:W-:Y:S01]  /*53f0*/  LEA R10, P3, R0, R100.reuse, 0x2 ;  /* 0x00000064000a7211 */ /* 0x088fe200078610ff */
[----:B------:R1:W-:Y:S01]  /*5400*/  RED.E.ADD.F32.FTZ.RN.STRONG.GPU [R4.64], R59 ;  /* 0x0000003b0400798e */ /* 0x0003e2000c10e786 */
[-C--:B------:R-:W-:Y:S02]  /*5410*/  LEA.HI.X.SX32 R13, R246, R101.reuse, 0x2, P4 ;  /* 0x00000065f60d7211 */ /* 0x080fe400020f16ff */
[-C--:B----4-:R-:W-:Y:S01]  /*5420*/  LEA R8, P2, R228, R100.reuse, 0x2 ;  /* 0x00000064e4087211 */ /* 0x090fe200078410ff */
        /* <DEDUP_REMOVED lines=23> */
[C---:B------:R-:W-:Y:S02]  /*55a0*/  ISETP.GT.AND P2, PT, R210.reuse, R238, PT ;  /* 0x000000eed200720c */ /* 0x040fe40003f44270 */
        /* <DEDUP_REMOVED lines=52> */
[----:B------:R-:W3:Y:S01]  /*58f0*/  LDL R107, [R1+0x8] ;  /* 0x00000800016b7983 */ /* 0x000ee20000100800 */
        /* <DEDUP_REMOVED lines=64> */
[----:B------:R-:W-:-:S02]  /*5d00*/  F2FP.BF16.PACK_AB R2, R2, R92 ;  /* 0x0000005c0202723e */ /* 0x000fc400000010ff */
[----:B------:R-:W-:Y:S02]  /*5d10*/  F2FP.BF16.PACK_AB R46, R47, R46 ;  /* 0x0000002e2f2e723e */ /* 0x000fe400000010ff */
[----:B------:R-:W-:Y:S01]  /*5d20*/  F2FP.BF16.PACK_AB R0, R0, R94 ;  /* 0x0000005e0000723e */ /* 0x000fe200000010ff */
[----:B--2---:R-:W-:Y:S04]  /*5d30*/  STS [R106], R12 ;  /* 0x0000000c6a007388 */ /* 0x004fe80000000800 */
[----:B------:R-:W-:Y:S01]  /*5d40*/  STS [R106+0x400], R11 ;  /* 0x0004000b6a007388 */ /* 0x000fe20000000800 */
[----:B---3--:R-:W-:-:S03]  /*5d50*/  ISETP.NE.AND P0, PT, R107, -0x1, PT ;  /* 0xffffffff6b00780c */ /* 0x008fc60003f05270 */
        /* <DEDUP_REMOVED lines=45> */
.L_x_506:
        /* <DEDUP_REMOVED lines=15> */
.L_x_507:
        /* <DEDUP_REMOVED lines=40> */
.L_x_509:
[----:B-1-34-:R-:W-:Y:S05]  /*63a0*/  BSYNC B0 ;  /* 0x0000000000007941 */ /* 0x01afea0003800000 */
.L_x_508:
        /* <DEDUP_REMOVED lines=16> */
.L_x_511:
[----:B------:R-:W-:Y:S05]  /*64b0*/  BSYNC B0 ;  /* 0x0000000000007941 */ /* 0x000fea0003800000 */
.L_x_510:
        /* <DEDUP_REMOVED lines=21> */
.L_x_513:
[----:B------:R-:W-:Y:S05]  /*6610*/  BSYNC B0 ;  /* 0x0000000000007941 */ /* 0x000fea0003800000 */
.L_x_512:
        /* <DEDUP_REMOVED lines=12> */
.L_x_502:
[----:B------:R-:W-:Y:S05]  /*66e0*/  BSYNC B1 ;  /* 0x0000000000017941 */ /* 0x000fea0003800000 */
.L_x_488:
[----:B------:R-:W-:-:S04]  /*66f0*/  IADD3 R241, R241, c[0x0][0xc], RZ ;  /* 0x00000300f1f17a10 */ /* 0x000fc80007ffe0ff */
[----:B------:R-:W-:-:S13]  /*6700*/  ISETP.GE.AND P0, PT, R241, UR4, PT ;  /* 0x00000004f1007c0c */ /* 0x000fda000bf06270 */
[----:B------:R-:W-:Y:S01]  /*6710*/  @P0 CALL.REL.NOINC `(.L_x_514) ;  /* 0x0000001000000944 */ /* 0x000fe20003c00000 */
[----:B------:R-:W-:Y:S05]  /*6720*/  BRA `(.L_x_515) ;  /* 0xffffa1a000007947 */ /* 0x000fea000383ffff */
.L_x_514:
[----:B------:R-:W-:Y:S05]  /*6730*/  EXIT ;  /* 0x000000000000794d */ /* 0x000fea0003800000 */
.L_x_516:
        /* <DEDUP_REMOVED lines=12> */
.L_x_1076:


//--------------------- .text._ZN5flash44flash_bwd_dq_dk_dv_loop_seqk_parallel_kernelI23Flash_bwd_kernel_traitsILi128ELi64ELi64ELi8ELi4ELi2ELi2ELb1ELb0EN7cutlass10bfloat16_tE19Flash_kernel_traitsILi128ELi64ELi64ELi8ES3_EELb1ELb1ELb0ELb1ELb0ELb0ELb0EEEvNS_16Flash_bwd_paramsE --------------------------
	.section	.text._ZN5flash44flash_bwd_dq_dk_dv_loop_seqk_parallel_kernelI23Flash_bwd_kernel_traitsILi128ELi64ELi64ELi8ELi4ELi2ELi2ELb1ELb0EN7cutlass10bfloat16_tE19Flash_kernel_traitsILi128ELi64ELi64ELi8ES3_EELb1ELb1ELb0ELb1ELb0ELb0ELb0EEEvNS_16Flash_bwd_paramsE,"ax",@progbits
	.sectioninfo	@"SHI_REGISTERS=255"
	.align	128
        .global         _ZN5flash44flash_bwd_dq_dk_dv_loop_seqk_parallel_kernelI23Flash_bwd_kernel_traitsILi128ELi64ELi64ELi8ELi4ELi2ELi2ELb1ELb0EN7cutlass10bfloat16_tE19Flash_kernel_traitsILi128ELi64ELi64ELi8ES3_EELb1ELb1ELb0ELb1ELb0ELb0ELb0EEEvNS_16Flash_bwd_paramsE
        .type           _ZN5flash44flash_bwd_dq_dk_dv_loop_seqk_parallel_kernelI23Flash_bwd_kernel_traitsILi128ELi64ELi64ELi8ELi4ELi2ELi2ELb1ELb0EN7cutlass10bfloat16_tE19Flash_kernel_traitsILi128ELi64ELi64ELi8ES3_EELb1ELb1ELb0ELb1ELb0ELb0ELb0EEEvNS_16Flash_bwd_paramsE,@function
        .size           _ZN5flash44flash_bwd_dq_dk_dv_loop_seqk_parallel_kernelI23Flash_bwd_kernel_traitsILi128ELi64ELi64ELi8ELi4ELi2ELi2ELb1ELb0EN7cutlass10bfloat16_tE19Flash_kernel_traitsILi128ELi64ELi64ELi8ES3_EELb1ELb1ELb0ELb1ELb0ELb0ELb0EEEvNS_16Flash_bwd_paramsE,(.L_x_1077 - _ZN5flash44flash_bwd_dq_dk_dv_loop_seqk_parallel_kernelI23Flash_bwd_kernel_traitsILi128ELi64ELi64ELi8ELi4ELi2ELi2ELb1ELb0EN7cutlass10bfloat16_tE19Flash_kernel_traitsILi128ELi64ELi64ELi8ES3_EELb1ELb1ELb0ELb1ELb0ELb0ELb0EEEvNS_16Flash_bwd_paramsE)
        .other          _ZN5flash44flash_bwd_dq_dk_dv_loop_seqk_parallel_kernelI23Flash_bwd_kernel_traitsILi128ELi64ELi64ELi8ELi4ELi2ELi2ELb1ELb0EN7cutlass10bfloat16_tE19Flash_kernel_traitsILi128ELi64ELi64ELi8ES3_EELb1ELb1ELb0ELb1ELb0ELb0ELb0EEEvNS_16Flash_bwd_paramsE,@"STO_CUDA_ENTRY STV_DEFAULT"
_ZN5flash44flash_bwd_dq_dk_dv_loop_seqk_parallel_kernelI23Flash_bwd_kernel_traitsILi128ELi64ELi64ELi8ELi4ELi2ELi2ELb1ELb0EN7cutlass10bfloat16_tE19Flash_kernel_traitsILi128ELi64ELi64ELi8ES3_EELb1ELb1ELb0ELb1ELb0ELb0ELb0EEEvNS_16Flash_bwd_paramsE:
.text._ZN5flash44flash_bwd_dq_dk_dv_loop_seqk_parallel_kernelI23Flash_bwd_kernel_traitsILi128ELi64ELi64ELi8ELi4ELi2ELi2ELb1ELb0EN7cutlass10bfloat16_tE19Flash_kernel_traitsILi128ELi64ELi64ELi8ES3_EELb1ELb1ELb0ELb1ELb0ELb0ELb0EEEvNS_16Flash_bwd_paramsE:
        /* <DEDUP_REMOVED lines=14> */
[----:B------:R-:W-:Y:S01]  /*00e0*/  IMAD.MOV.U32 R185, RZ, RZ, 0x40 ;  /* 0x00000040ffb97424 */ /* 0x000fe200078e00ff */
[----:B------:R-:W-:Y:S01]  /*00f0*/  USHF.R.S32.HI UR6, URZ, 0x1f, UR15 ;  /* 0x0000001f3f067899 */ /* 0x000fe2000801140f */
[----:B------:R-:W-:Y:S01]  /*0100*/  IMAD.MOV.U32 R221, RZ, RZ, -0x10 ;  /* 0xfffffff0ffdd7424 */ /* 0x000fe200078e00ff */
[----:B------:R-:W-:Y:S02]  /*0110*/  ULDC.U8 UR7, c[0x0][0x328] ;  /* 0x0000ca0000077ab9 */ /* 0x000fe40000000000 */
[----:B------:R-:W-:Y:S01]  /*0120*/  UISETP.NE.AND UP5, UPT, UR7, URZ, UPT ;  /* 0x0000003f0700728c */ /* 0x000fe2000bfa5270 */
[----:B------:R-:W3:Y:S01]  /*0130*/  S2UR UR36, SR_CTAID.Z ;  /* 0x00000000002479c3 */ /* 0x000ee20000002700 */
[----:B------:R-:W-:-:S02]  /*0140*/  ULDC UR48, c[0x0][0x22c] ;  /* 0x00008b0000307ab9 */ /* 0x000fc40000000800 */
[----:B------:R-:W-:Y:S02]  /*0150*/  ULDC UR38, c[0x0][0x1c0] ;  /* 0x0000700000267ab9 */ /* 0x000fe40000000800 */
[----:B------:R-:W-:Y:S02]  /*0160*/  UMOV UR5, 0x80 ;  /* 0x0000008000057882 */ /* 0x000fe40000000000 */
[----:B------:R-:W-:Y:S02]  /*0170*/  ULDC UR4, c[0x0][0x210] ;  /* 0x0000840000047ab9 */ /* 0x000fe40000000800 */
[----:B------:R-:W-:Y:S02]  /*0180*/  ULDC UR58, c[0x0][0x234] ;  /* 0x00008d00003a7ab9 */ /* 0x000fe40000000800 */
[----:B------:R-:W-:Y:S02]  /*0190*/  ULDC UR10, c[0x0][0x1c0] ;  /* 0x00007000000a7ab9 */ /* 0x000fe40000000800 */
[----:B------:R-:W-:Y:S01]  /*01a0*/  ULDC UR11, c[0x0][0x1c0] ;  /* 0x00007000000b7ab9 */ /* 0x000fe20000000800 */
[----:B-1----:R-:W-:Y:S01]  /*01b0*/  SHF.R.S32.HI R4, RZ, 0x1f, R10 ;  /* 0x0000001fff047819 */ /* 0x002fe2000001140a */
[----:B--2---:R-:W-:-:S02]  /*01c0*/  UIMAD.WIDE.U32 UR44, UR33, UR15, URZ ;  /* 0x0000000f212c72a5 */ /* 0x004fc4000f8e003f */
[----:B------:R-:W-:Y:S01]  /*01d0*/  USHF.L.U32 UR15, UR33, 0x7, URZ ;  /* 0x00000007210f7899 */ /* 0x000fe2000800063f */
[CC--:B------:R-:W-:Y:S01]  /*01e0*/  LEA.HI R2, R4.reuse, R10.reuse, RZ, 0x5 ;  /* 0x0000000a04027211 */ /* 0x0c0fe200078f28ff */
[----:B------:R-:W-:Y:S01]  /*01f0*/  UIMAD.WIDE UR38, UR48, UR38, URZ ;  /* 0x00000026302672a5 */ /* 0x000fe2000f8e023f */
[----:B------:R-:W-:Y:S01]  /*0200*/  LEA.HI R9, R4, R10, RZ, 0x3 ;  /* 0x0000000a04097211 */ /* 0x000fe200078f18ff */
[----:B------:R-:W-:Y:S01]  /*0210*/  UIMAD UR58, UR5, UR4, UR58 ;  /* 0x00000004053a72a4 */ /* 0x000fe2000f8e023a */
[--C-:B------:R-:W-:Y:S01]  /*0220*/  SHF.R.S32.HI R0, RZ, 0x5, R2.reuse ;  /* 0x00000005ff007819 */ /* 0x100fe20000011402 */
[----:B---3--:R-:W-:Y:S01]  /*0230*/  UIMAD UR49, UR36, UR48, URZ ;  /* 0x00000030243172a4 */ /* 0x008fe2000f8e023f */
[----:B------:R-:W-:Y:S01]  /*0240*/  SHF.R.S32.HI R3, RZ, 0x1f, R2 ;  /* 0x0000001fff037819 */ /* 0x000fe20000011402 */
[----:B------:R-:W-:Y:S01]  /*0250*/  USHF.R.S32.HI UR7, URZ, 0x1f, UR33 ;  /* 0x0000001f3f077899 */ /* 0x000fe20008011421 */
[C---:B------:R-:W-:Y:S01]  /*0260*/  LOP3.LUT R8, R2.reuse, 0xffffffe0, RZ, 0xc0, !PT ;  /* 0xffffffe002087812 */ /* 0x040fe200078ec0ff */
[----:B------:R-:W-:Y:S01]  /*0270*/  UIMAD UR48, UR48, UR10, URZ ;  /* 0x0000000a303072a4 */ /* 0x000fe2000f8e023f */
[-C--:B------:R-:W-:Y:S01]  /*0280*/  LEA.HI R3, R3, R0.reuse, RZ, 0x2 ;  /* 0x0000000003037211 */ /* 0x080fe200078f10ff */
[----:B------:R-:W-:Y:S01]  /*0290*/  UIMAD UR4, UR33, UR11, UR36 ;  /* 0x0000000b210472a4 */ /* 0x000fe2000f8e0224 */
[----:B------:R-:W-:Y:S01]  /*02a0*/  LEA.HI R2, R2, R0, RZ, 0x1 ;  /* 0x0000000002027211 */ /* 0x000fe200078f08ff */
[----:B------:R-:W-:Y:S01]  /*02b0*/  IMAD.IADD R8, R10, 0x1, -R8 ;  /* 0x000000010a087824 */ /* 0x000fe200078e0a08 */
[----:B------:R-:W-:Y:S01]  /*02c0*/  LOP3.LUT R3, R3, 0xfffffffc, RZ, 0xc0, !PT ;  /* 0xfffffffc03037812 */ /* 0x000fe200078ec0ff */
[----:B------:R-:W-:Y:S01]  /*02d0*/  ULDC UR14, c[0x0][0x1c0] ;  /* 0x00007000000e7ab9 */ /* 0x000fe20000000800 */
[----:B------:R-:W-:Y:S01]  /*02e0*/  LOP3.LUT R2, R2, 0xfffffffe, RZ, 0xc0, !PT ;  /* 0xfffffffe02027812 */ /* 0x000fe200078ec0ff */
[----:B------:R-:W-:Y:S01]  /*02f0*/  ULDC UR9, c[0x0][0x1c0] ;  /* 0x0000700000097ab9 */ /* 0x000fe20000000800 */
[-C--:B------:R-:W-:Y:S01]  /*0300*/  LEA.HI R5, R4, R10.reuse, RZ, 0x4 ;  /* 0x0000000a04057211 */ /* 0x080fe200078f20ff */
[----:B------:R-:W-:Y:S01]  /*0310*/  IMAD.IADD R15, R0, 0x1, -R3 ;  /* 0x00000001000f7824 */ /* 0x000fe200078e0a03 */
[-C--:B------:R-:W-:Y:S01]  /*0320*/  LEA.HI R12, R4, R10.reuse, RZ, 0x7 ;  /* 0x0000000a040c7211 */ /* 0x080fe200078f38ff */
[----:B------:R-:W-:Y:S01]  /*0330*/  IMAD.IADD R194, R0, 0x1, -R2 ;  /* 0x0000000100c27824 */ /* 0x000fe200078e0a02 */
[CC--:B------:R-:W-:Y:S01]  /*0340*/  LEA.HI R13, R4.reuse, R10.reuse, RZ, 0x6 ;  /* 0x0000000a040d7211 */ /* 0x0c0fe200078f30ff */
[----:B------:R-:W-:Y:S01]  /*0350*/  UIMAD UR55, UR6, UR33, URZ ;  /* 0x00000021063772a4 */ /* 0x000fe2000f8e023f */
[----:B------:R-:W-:Y:S01]  /*0360*/  LEA.HI R4, R4, R10, RZ, 0x2 ;  /* 0x0000000a04047211 */ /* 0x000fe200078f10ff */
[----:B------:R-:W-:Y:S01]  /*0370*/  STL [R1], R15 ;  /* 0x0000000f01007387 */ /* 0x000fe20000100800 */
[----:B------:R-:W-:Y:S01]  /*0380*/  SHF.R.S32.HI R3, RZ, 0x4, R5 ;  /* 0x00000004ff037819 */ /* 0x000fe20000011405 */
[----:B------:R-:W-:Y:S01]  /*0390*/  UIMAD UR5, UR33, UR9, UR36 ;  /* 0x00000009210572a4 */ /* 0x000fe2000f8e0224 */
[--C-:B------:R-:W-:Y:S01]  /*03a0*/  SHF.R.S32.HI R2, RZ, 0x2, R4.reuse ;  /* 0x00000002ff027819 */ /* 0x100fe20000011404 */
[----:B------:R-:W-:Y:S01]  /*03b0*/  @!UP5 UIMAD UR6, UR33, UR14, UR36 ;  /* 0x0000000e2106d2a4 */ /* 0x000fe2000f8e0224 */
[----:B------:R-:W-:Y:S01]  /*03c0*/  SHF.R.S32.HI R0, RZ, 0x1f, R4 ;  /* 0x0000001fff007819 */ /* 0x000fe20000011404 */
[----:B------:R-:W-:Y:S01]  /*03d0*/  USHF.L.U32 UR47, UR48, 0x6, URZ ;  /* 0x00000006302f7899 */ /* 0x000fe2000800063f */
[----:B------:R-:W-:Y:S01]  /*03e0*/  LOP3.LUT R11, R4, 0x7ffffffc, RZ, 0xc0, !PT ;  /* 0x7ffffffc040b7812 */ /* 0x000fe200078ec0ff */
[----:B------:R-:W-:Y:S01]  /*03f0*/  USHF.L.U32 UR46, UR4, 0x5, URZ ;  /* 0x00000005042e7899 */ /* 0x000fe2000800063f */
[----:B------:R-:W-:Y:S01]  /*0400*/  LEA.HI R0, R0, R2, RZ, 0x3 ;  /* 0x0000000200007211 */ /* 0x000fe200078f18ff */
[----:B------:R-:W-:Y:S01]  /*0410*/  ULDC UR52, c[0x0][0x214] ;  /* 0x0000850000347ab9 */ /* 0x000fe20000000800 */
[C---:B------:R-:W-:Y:S01]  /*0420*/  LOP3.LUT R7, R5.reuse, 0xfffffff0, RZ, 0xc0, !PT ;  /* 0xfffffff005077812 */ /* 0x040fe200078ec0ff */
[----:B------:R-:W-:Y:S01]  /*0430*/  IMAD.IADD R14, R10, 0x1, -R11 ;  /* 0x000000010a0e7824 */ /* 0x000fe200078e0a0b */
[----:B------:R-:W-:Y:S01]  /*0440*/  LOP3.LUT R0, R0, 0xfffffff8, RZ, 0xc0, !PT ;  /* 0xfffffff800007812 */ /* 0x000fe200078ec0ff */
[----:B------:R-:W-:Y:S01]  /*0450*/  ULDC UR59, c[0x0][0x1c8] ;  /* 0x00007200003b7ab9 */ /* 0x000fe20000000800 */
[----:B------:R-:W-:Y:S01]  /*0460*/  LEA.HI R4, R5, R3, RZ, 0x1 ;  /* 0x0000000305047211 */ /* 0x000fe200078f08ff */
[----:B------:R-:W-:Y:S01]  /*0470*/  IMAD.IADD R7, R10, 0x1, -R7 ;  /* 0x000000010a077824 */ /* 0x000fe200078e0a07 */
[----:B------:R-:W-:Y:S01]  /*0480*/  LOP3.LUT R6, R9, 0xfffffff8, RZ, 0xc0, !PT ;  /* 0xfffffff809067812 */ /* 0x000fe200078ec0ff */
[----:B------:R-:W-:Y:S01]  /*0490*/  IMAD.IADD R5, R2, 0x1, -R0 ;  /* 0x0000000102057824 */ /* 0x000fe200078e0a00 */
[----:B------:R-:W-:Y:S01]  /*04a0*/  SHF.R.S32.HI R0, RZ, 0x3, R9 ;  /* 0x00000003ff007819 */ /* 0x000fe20000011409 */
[----:B------:R-:W-:Y:S01]  /*04b0*/  ULDC.U8 UR8, c[0x0][0x3d0] ;  /* 0x0000f40000087ab9 */ /* 0x000fe20000000000 */
[----:B------:R-:W-:Y:S01]  /*04c0*/  LOP3.LUT R4, R4, 0xfffffffe, RZ, 0xc0, !PT ;  /* 0xfffffffe04047812 */ /* 0x000fe200078ec0ff */
[----:B------:R-:W-:Y:S01]  /*04d0*/  IMAD.IADD R6, R10, 0x1, -R6 ;  /* 0x000000010a067824 */ /* 0x000fe200078e0a06 */
[----:B------:R-:W-:Y:S01]  /*04e0*/  SHF.R.S32.HI R2, RZ, 0x1f, R8 ;  /* 0x0000001fff027819 */ /* 0x000fe20000011408 */
[----:B------:R-:W-:Y:S01]  /*04f0*/  IMAD.SHL.U32 R0, R0, 0x40, RZ ;  /* 0x0000004000007824 */ /* 0x000fe200078e00ff */
[----:B------:R-:W-:Y:S01]  /*0500*/  ULDC UR53, c[0x0][0x224] ;  /* 0x0000890000357ab9 */ /* 0x000fe20000000800 */
[----:B------:R-:W-:Y:S01]  /*0510*/  IMAD.SHL.U32 R216, R6, 0x8, RZ ;  /* 0x0000000806d87824 */ /* 0x000fe200078e00ff */
[----:B------:R-:W-:Y:S01]  /*0520*/  LEA.HI R215, R2, R8, RZ, 0x2 ;  /* 0x0000000802d77211 */ /* 0x000fe200078f10ff */
[----:B------:R-:W-:Y:S01]  /*0530*/  IMAD.IADD R10, R3, 0x1, -R4 ;  /* 0x00000001030a7824 */ /* 0x000fe200078e0a04 */
[----:B------:R-:W-:Y:S01]  /*0540*/  LOP3.LUT R0, R0, 0x1c0, RZ, 0xc0, !PT ;  /* 0x000001c000007812 */ /* 0x000fe200078ec0ff */
[----:B------:R-:W-:Y:S01]  /*0550*/  @UP5 UIMAD UR57, UR33, UR52, URZ ;  /* 0x00000034213952a4 */ /* 0x000fe2000f8e023f */
[----:B------:R-:W-:Y:S01]  /*0560*/  SHF.R.S32.HI R3, RZ, 0x1f, R7 ;  /* 0x0000001fff037819 */ /* 0x000fe20000011407 */
[----:B------:R-:W-:Y:S01]  /*0570*/  IMAD.SHL.U32 R186, R10, 0x200, RZ ;  /* 0x000002000aba7824 */ /* 0x000fe200078e00ff */
[----:B------:R-:W-:Y:S01]  /*0580*/  SHF.R.U32.HI R2, RZ, 0x3, R0 ;  /* 0x00000003ff027819 */ /* 0x000fe20000011600 */
[----:B------:R-:W-:Y:S01]  /*0590*/  ULDC.64 UR12, c[0x0][0x118] ;  /* 0x00004600000c7ab9 */ /* 0x000fe20000000a00 */
[----:B------:R-:W-:Y:S01]  /*05a0*/  LOP3.LUT R0, R0, 0x38, R216, 0xf8, !PT ;  /* 0x0000003800007812 */ /* 0x000fe200078ef8d8 */
[----:B------:R-:W-:Y:S01]  /*05b0*/  ULOP3.LUT UR59, UR36, UR59, URZ, 0x3c, !UPT ;  /* 0x0000003b243b7292 */ /* 0x000fe2000f8e3c3f */
[----:B------:R-:W-:Y:S01]  /*05c0*/  LEA.HI R11, R3, R7, RZ, 0x3 ;  /* 0x00000007030b7211 */ /* 0x000fe200078f18ff */
[----:B------:R-:W-:Y:S01]  /*05d0*/  USHF.R.S32.HI UR60, URZ, 0x1f, UR36 ;  /* 0x0000001f3f3c7899 */ /* 0x000fe20008011424 */
[----:B------:R-:W-:Y:S01]  /*05e0*/  LOP3.LUT R8, R0, R2, RZ, 0x3c, !PT ;  /* 0x0000000200087212 */ /* 0x000fe200078e3cff */
[C---:B------:R-:W-:Y:S01]  /*05f0*/  IMAD.SHL.U32 R0, R6.reuse, 0x40, RZ ;  /* 0x0000004006007824 */ /* 0x040fe200078e00ff */
[----:B------:R-:W-:Y:S01]  /*0600*/  LOP3.LUT R2, R11, 0xfffffff8, RZ, 0xc0, !PT ;  /* 0xfffffff80b027812 */ /* 0x000fe200078ec0ff */
[----:B------:R-:W-:Y:S01]  /*0610*/  UISETP.NE.AND UP6, UPT, UR8, URZ, UPT ;  /* 0x0000003f0800728c */ /* 0x000fe2000bfc5270 */
[----:B------:R-:W-:Y:S01]  /*0620*/  LOP3.LUT P4, RZ, R6, 0x2, RZ, 0xc0, !PT ;  /* 0x0000000206ff7812 */ /* 0x000fe2000788c0ff */
[----:B------:R-:W-:Y:S01]  /*0630*/  USHF.R.S32.HI UR61, URZ, 0x1f, UR36 ;  /* 0x0000001f3f3d7899 */ /* 0x000fe20008011424 */
[----:B------:R-:W-:Y:S01]  /*0640*/  LOP3.LUT R0, R0, 0x1c0, RZ, 0xc0, !PT ;  /* 0x000001c000007812 */ /* 0x000fe200078ec0ff */
[----:B------:R-:W-:Y:S01]  /*0650*/  IMAD.IADD R7, R7, 0x1, -R2 ;  /* 0x0000000107077824 */ /* 0x000fe200078e0a02 */
[----:B------:R-:W-:Y:S01]  /*0660*/  LOP3.LUT P3, RZ, R6, 0x4, RZ, 0xc0, !PT ;  /* 0x0000000406ff7812 */ /* 0x000fe2000786c0ff */
[----:B------:R-:W-:Y:S01]  /*0670*/  IMAD.SHL.U32 R2, R194, 0x10, RZ ;  /* 0x00000010c2027824 */ /* 0x000fe200078e00ff */
[C-C-:B------:R-:W-:Y:S01]  /*0680*/  LOP3.LUT R188, R0.reuse, 0x8, R9.reuse, 0xf8, !PT ;  /* 0x0000000800bc7812 */ /* 0x140fe200078ef809 */
[----:B------:R-:W-:Y:S01]  /*0690*/  UIMAD.WIDE.U32 UR42, UR38, UR44, URZ ;  /* 0x0000002c262a72a5 */ /* 0x000fe2000f8e003f */
[----:B------:R-:W-:Y:S01]  /*06a0*/  SHF.R.S32.HI R6, RZ, 0x7, R12 ;  /* 0x00000007ff067819 */ /* 0x000fe2000001140c */
[----:B------:R-:W-:Y:S01]  /*06b0*/  UIMAD UR54, UR39, UR44, URZ ;  /* 0x0000002c273672a4 */ /* 0x000fe2000f8e023f */
[----:B------:R-:W-:Y:S01]  /*06c0*/  LOP3.LUT R4, R0, 0x10, R2, 0xf8, !PT ;  /* 0x0000001000047812 */ /* 0x000fe200078ef802 */
[----:B------:R-:W-:Y:S01]  /*06d0*/  USHF.R.S32.HI UR56, URZ, 0x1f, UR49 ;  /* 0x0000001f3f387899 */ /* 0x000fe20008011431 */
[----:B------:R-:W-:Y:S01]  /*06e0*/  SHF.R.U32.HI R0, RZ, 0x3, R0 ;  /* 0x00000003ff007819 */ /* 0x000fe20000011600 */
[----:B------:R-:W-:Y:S01]  /*06f0*/  IMAD R2, R6, 0x800, R186 ;  /* 0x0000080006027824 */ /* 0x000fe200078e02ba */
[----:B------:R-:W-:Y:S01]  /*0700*/  LOP3.LUT R3, R5, 0x1, RZ, 0xc0, !PT ;  /* 0x0000000105037812 */ /* 0x000fe200078ec0ff */
[----:B------:R-:W-:Y:S01]  /*0710*/  UIMAD UR53, UR5, UR53, URZ ;  /* 0x00000035053572a4 */ /* 0x000fe2000f8e023f */
[----:B------:R-:W-:Y:S01]  /*0720*/  LOP3.LUT R188, R188, R0, RZ, 0x3c, !PT ;  /* 0x00000000bcbc7212 */ /* 0x000fe200078e3cff */
[----:B------:R-:W-:Y:S01]  /*0730*/  @!UP5 UIMAD UR52, UR6, UR52, URZ ;  /* 0x000000340634d2a4 */ /* 0x000fe2000f8e023f */
[----:B------:R-:W-:Y:S01]  /*0740*/  ISETP.NE.U32.AND P0, PT, R3, 0x1, PT ;  /* 0x000000010300780c */ /* 0x000fe20003f05070 */
[----:B------:R-:W-:Y:S01]  /*0750*/  IMAD.U32 R3, RZ, RZ, UR15 ;  /* 0x0000000fff037e24 */ /* 0x000fe2000f8e00ff */
[----:B------:R-:W-:Y:S01]  /*0760*/  LOP3.LUT R4, R4, 0x8, R9, 0xf8, !PT ;  /* 0x0000000804047812 */ /* 0x000fe200078ef809 */
[----:B------:R-:W-:Y:S01]  /*0770*/  IMAD.IADD R188, R2, 0x1, R188 ;  /* 0x0000000102bc7824 */ /* 0x000fe200078e02bc */
[----:B------:R-:W-:Y:S01]  /*0780*/  SHF.R.S32.HI R2, RZ, 0x6, R13 ;  /* 0x00000006ff027819 */ /* 0x000fe2000001140d */
[C---:B------:R-:W-:Y:S01]  /*0790*/  IMAD.SHL.U32 R3, R5.reuse, 0x40, RZ ;  /* 0x0000004005037824 */ /* 0x040fe200078e00ff */
[----:B------:R-:W-:Y:S01]  /*07a0*/  R2P PR, R5, 0x6 ;  /* 0x0000000605007804 */ /* 0x000fe20000000000 */
[----:B------:R-:W-:Y:S01]  /*07b0*/  IMAD.SHL.U32 R190, R188, 0x2, RZ ;  /* 0x00000002bcbe7824 */ /* 0x000fe200078e00ff */
[----:B------:R-:W-:Y:S01]  /*07c0*/  LOP3.LUT R186, R186, R4, R0, 0xf6, !PT ;  /* 0x00000004baba7212 */ /* 0x000fe200078ef600 */
[C---:B------:R-:W-:Y:S01]  /*07d0*/  IMAD R5, R2.reuse, 0x200, R8 ;  /* 0x0000020002057824 */ /* 0x040fe200078e0208 */
[----:B------:R-:W-:Y:S01]  /*07e0*/  LOP3.LUT R0, R3, 0x1c0, RZ, 0xc0, !PT ;  /* 0x000001c003007812 */ /* 0x000fe200078ec0ff */
[----:B------:R-:W-:Y:S01]  /*07f0*/  IMAD.SHL.U32 R2, R2, 0x8, RZ ;  /* 0x0000000802027824 */ /* 0x000fe200078e00ff */
[----:B------:R-:W-:Y:S01]  /*0800*/  SEL R185, R185, 0xffffffc0, !P3 ;  /* 0xffffffc0b9b97807 */ /* 0x000fe20005800000 */
[----:B------:R-:W-:Y:S01]  /*0810*/  IMAD.SHL.U32 R4, R10, 0x20, RZ ;  /* 0x000000200a047824 */ /* 0x000fe200078e00ff */
[----:B------:R1:W-:Y:S01]  /*0820*/  STL [R1+0x4], R5 ;  /* 0x0000040501007387 */ /* 0x0003e20000100800 */
[----:B------:R-:W-:Y:S01]  /*0830*/  SHF.R.U32.HI R3, RZ, 0x3, R0 ;  /* 0x00000003ff037819 */ /* 0x000fe20000011600 */
[----:B------:R-:W-:Y:S01]  /*0840*/  USHF.R.S32.HI UR51, URZ, 0x1f, UR47 ;  /* 0x0000001f3f337899 */ /* 0x000fe2000801142f */
[----:B------:R-:W-:Y:S01]  /*0850*/  LOP3.LUT R2, R2, 0x18, RZ, 0xc0, !PT ;  /* 0x0000001802027812 */ /* 0x000fe200078ec0ff */
[----:B------:R-:W-:Y:S01]  /*0860*/  USHF.R.S32.HI UR50, URZ, 0x1f, UR46 ;  /* 0x0000001f3f327899 */ /* 0x000fe2000801142e */
[----:B------:R-:W-:Y:S01]  /*0870*/  SEL R221, R221, 0x10, !P0 ;  /* 0x00000010dddd7807 */ /* 0x000fe20004000000 */
[----:B------:R-:W-:Y:S01]  /*0880*/  UMOV UR41, 0xffffc000 ;  /* 0xffffc00000297882 */ /* 0x000fe20000000000 */
[----:B------:R-:W-:-:S05]  /*0890*/  SHF.R.S32.HI R215, RZ, 0x2, R215 ;  /* 0x00000002ffd77819 */ /* 0x000fca00000114d7 */
[----:B------:R-:W-:Y:S02]  /*08a0*/  IMAD R215, R15, 0x10, R215 ;  /* 0x000000100fd77824 */ /* 0x000fe400078e02d7 */
[----:B-1----:R-:W-:Y:S01]  /*08b0*/  IMAD.SHL.U32 R5, R6, 0x20, RZ ;  /* 0x0000002006057824 */ /* 0x002fe200078e00ff */
[----:B------:R-:W-:-:S04]  /*08c0*/  LOP3.LUT R6, R2, 0x20, R4, 0xf8, !PT ;  /* 0x0000002002067812 */ /* 0x000fc800078ef804 */
[----:B------:R-:W-:Y:S02]  /*08d0*/  LOP3.LUT R4, R0, 0x20, R5, 0xf8, !PT ;  /* 0x0000002000047812 */ /* 0x000fe400078ef805 */
[----:B------:R-:W-:Y:S01]  /*08e0*/  LOP3.LUT R5, R3, R0, R2, 0x1e, !PT ;  /* 0x0000000003057212 */ /* 0x000fe200078e1e02 */
[----:B------:R-:W-:Y:S01]  /*08f0*/  IMAD.SHL.U32 R0, R14, 0x2, RZ ;  /* 0x000000020e007824 */ /* 0x000fe200078e00ff */
[----:B------:R-:W-:Y:S01]  /*0900*/  LOP3.LUT R3, R4, R3, RZ, 0x3c, !PT ;  /* 0x0000000304037212 */ /* 0x000fe200078e3cff */
[----:B------:R-:W-:Y:S02]  /*0910*/  IMAD.SHL.U32 R4, R7, 0x40, RZ ;  /* 0x0000004007047824 */ /* 0x000fe400078e00ff */
[--C-:B------:R-:W-:Y:S02]  /*0920*/  IMAD R2, R15, 0x400, R0.reuse ;  /* 0x000004000f027824 */ /* 0x100fe400078e0200 */
[----:B------:R-:W-:Y:S02]  /*0930*/  IMAD R0, R194, 0x400, R0 ;  /* 0x00000400c2007824 */ /* 0x000fe400078e0200 */
[----:B------:R-:W-:Y:S01]  /*0940*/  IMAD.IADD R219, R2, 0x1, R3 ;  /* 0x0000000102db7824 */ /* 0x000fe200078e0203 */
[----:B------:R-:W-:Y:S01]  /*0950*/  LOP3.LUT R2, R4, 0x1c0, RZ, 0xc0, !PT ;  /* 0x000001c004027812 */ /* 0x000fe200078ec0ff */
[----:B------:R-:W-:-:S02]  /*0960*/  IMAD.IADD R251, R0, 0x1, R5 ;  /* 0x0000000100fb7824 */ /* 0x000fc400078e0205 */
[----:B------:R-:W-:Y:S01]  /*0970*/  IMAD.SHL.U32 R0, R10, 0x8, RZ ;  /* 0x000000080a007824 */ /* 0x000fe200078e00ff */
[----:B------:R-:W-:Y:S01]  /*0980*/  SHF.R.U32.HI R3, RZ, 0x3, R2 ;  /* 0x00000003ff037819 */ /* 0x000fe20000011602 */
[----:B------:R-:W-:Y:S01]  /*0990*/  IMAD.SHL.U32 R4, R11, 0x40, RZ ;  /* 0x000000400b047824 */ /* 0x000fe200078e00ff */
[----:B------:R-:W-:Y:S01]  /*09a0*/  LEA R251, R251, 0xc000, 0x1 ;  /* 0x0000c000fbfb7811 */ /* 0x000fe200078e08ff */
[----:B------:R-:W-:Y:S01]  /*09b0*/  IMAD.SHL.U32 R219, R219, 0x2, RZ ;  /* 0x00000002dbdb7824 */ /* 0x000fe200078e00ff */
[----:B------:R-:W-:Y:S01]  /*09c0*/  LOP3.LUT R5, R2, 0x8, R0, 0xf8, !PT ;  /* 0x0000000802057812 */ /* 0x000fe200078ef800 */
[----:B------:R-:W-:Y:S01]  /*09d0*/  IMAD.U32 R7, RZ, RZ, UR7 ;  /* 0x00000007ff077e24 */ /* 0x000fe2000f8e00ff */
[----:B------:R-:W-:Y:S01]  /*09e0*/  LOP3.LUT R0, R4, 0xfffffe00, RZ, 0xc0, !PT ;  /* 0xfffffe0004007812 */ /* 0x000fe200078ec0ff */
[----:B------:R-:W-:Y:S01]  /*09f0*/  IMAD.IADD R222, R219, 0x1, R221 ;  /* 0x00000001dbde7824 */ /* 0x000fe200078e02dd */
[----:B------:R-:W-:Y:S02]  /*0a00*/  LOP3.LUT R2, R3, R6, R2, 0x1e, !PT ;  /* 0x0000000603027212 */ /* 0x000fe400078e1e02 */
[----:B------:R-:W-:Y:S01]  /*0a10*/  LOP3.LUT R3, R5, R3, RZ, 0x3c, !PT ;  /* 0x0000000305037212 */ /* 0x000fe200078e3cff */
[--C-:B------:R-:W-:Y:S01]  /*0a20*/  IMAD R203, R15, 0x400, R0.reuse ;  /* 0x000004000fcb7824 */ /* 0x100fe200078e0200 */
[----:B------:R-:W-:Y:S01]  /*0a30*/  LOP3.LUT R202, R2, R0, RZ, 0xfc, !PT ;  /* 0x0000000002ca7212 */ /* 0x000fe200078efcff */
[----:B------:R-:W-:Y:S01]  /*0a40*/  IMAD R194, R194, 0x400, R0 ;  /* 0x00000400c2c27824 */ /* 0x000fe200078e0200 */
[C---:B------:R-:W-:Y:S01]  /*0a50*/  IADD3 R220, R219.reuse, 0x20, RZ ;  /* 0x00000020dbdc7810 */ /* 0x040fe20007ffe0ff */
[----:B------:R-:W-:Y:S01]  /*0a60*/  IMAD.MOV.U32 R0, RZ, RZ, 0x20 ;  /* 0x00000020ff007424 */ /* 0x000fe200078e00ff */
[----:B------:R-:W-:Y:S01]  /*0a70*/  @P1 IADD3 R220, R219, -0x20, RZ ;  /* 0xffffffe0dbdc1810 */ /* 0x000fe20007ffe0ff */
[----:B------:R-:W-:Y:S01]  /*0a80*/  IMAD.IADD R194, R3, 0x1, R194 ;  /* 0x0000000103c27824 */ /* 0x000fe200078e02c2 */
[----:B------:R-:W-:Y:S01]  /*0a90*/  IADD3 R252, R251, 0x40, RZ ;  /* 0x00000040fbfc7810 */ /* 0x000fe20007ffe0ff */
[----:B------:R-:W-:Y:S01]  /*0aa0*/  IMAD.IADD R203, R203, 0x1, R3 ;  /* 0x00000001cbcb7824 */ /* 0x000fe200078e0203 */
[----:B------:R-:W-:Y:S01]  /*0ab0*/  SEL R0, R0, 0xffffffe0, !P4 ;  /* 0xffffffe000007807 */ /* 0x000fe20006000000 */
[----:B------:R-:W-:Y:S01]  /*0ac0*/  IMAD.IADD R221, R221, 0x1, R220 ;  /* 0x00000001dddd7824 */ /* 0x000fe200078e02dc */
[----:B------:R-:W-:-:S02]  /*0ad0*/  LEA R194, R194, 0x10000, 0x1 ;  /* 0x00010000c2c27811 */ /* 0x000fc400078e08ff */
[----:B------:R-:W-:Y:S01]  /*0ae0*/  @P2 IADD3 R252, R251, -0x40, RZ ;  /* 0xffffffc0fbfc2810 */ /* 0x000fe20007ffe0ff */
[C---:B------:R-:W-:Y:S02]  /*0af0*/  IMAD R189, R188.reuse, 0x2, R0 ;  /* 0x00000002bcbd7824 */ /* 0x040fe400078e0200 */
[----:B------:R-:W-:Y:S02]  /*0b00*/  IMAD R188, R188, 0x2, R185 ;  /* 0x00000002bcbc7824 */ /* 0x000fe400078e02b9 */
[----:B------:R-:W-:Y:S02]  /*0b10*/  IMAD.IADD R191, R185, 0x1, R189 ;  /* 0x00000001b9bf7824 */ /* 0x000fe400078e02bd */
[C---:B------:R-:W-:Y:S02]  /*0b20*/  IMAD R185, R186.reuse, 0x2, R185 ;  /* 0x00000002bab97824 */ /* 0x040fe400078e02b9 */
[----:B------:R-:W-:Y:S02]  /*0b30*/  IMAD.SHL.U32 R186, R186, 0x2, RZ ;  /* 0x00000002baba7824 */ /* 0x000fe400078e00ff */
.L_x_563:
[----:B------:R-:W-:Y:S02]  /*0b40*/  ULDC.64 UR4, c[0x0][0x240] ;  /* 0x0000900000047ab9 */ /* 0x000fe40000000a00 */
[----:B------:R-:W-:-:S02]  /*0b50*/  UISETP.NE.U32.AND UP1, UPT, URZ, UR4, UPT ;  /* 0x000000043f00728c */ /* 0x000fc4000bf25070 */
[----:B------:R-:W-:Y:S02]  /*0b60*/  USHF.L.U32 UR11, UR33, 0x2, URZ ;  /* 0x00000002210b7899 */ /* 0x000fe4000800063f */
[----:B------:R-:W-:Y:S02]  /*0b70*/  USHF.R.S32.HI UR40, URZ, 0x1f, UR33 ;  /* 0x0000001f3f287899 */ /* 0x000fe40008011421 */
[----:B------:R-:W-:Y:S02]  /*0b80*/  UISETP.NE.AND.EX UP1, UPT, URZ, UR5, UPT, UP1 ;  /* 0x000000053f00728c */ /* 0x000fe4000bf25310 */
[----:B------:R-:W-:Y:S02]  /*0b90*/  ULDC.64 UR8, c[0x0][0x250] ;  /* 0x0000940000087ab9 */ /* 0x000fe40000000a00 */
[----:B------:R-:W-:Y:S02]  /*0ba0*/  UISETP.NE.U32.AND UP3, UPT, URZ, UR8, UPT ;  /* 0x000000083f00728c */ /* 0x000fe4000bf65070 */
[----:B------:R-:W-:Y:S01]  /*0bb0*/  USHF.L.U64.HI UR10, UR33, 0x2, UR40 ;  /* 0x00000002210a7899 */ /* 0x000fe20008010228 */
[----:B------:R-:W-:Y:S01]  /*0bc0*/  PLOP3.LUT P2, PT, PT, PT, UP1, 0x80, 0x0 ;  /* 0x000000000000781c */ /* 0x000fe20003f4f018 */
[----:B------:R-:W-:-:S02]  /*0bd0*/  UIADD3 UR4, UP0, UR11, UR4, URZ ;  /* 0x000000040b047290 */ /* 0x000fc4000ff1e03f */
[----:B------:R-:W-:Y:S02]  /*0be0*/  UISETP.NE.AND.EX UP3, UPT, URZ, UR9, UPT, UP3 ;  /* 0x000000093f00728c */ /* 0x000fe4000bf65330 */
[----:B------:R-:W-:Y:S02]  /*0bf0*/  UIADD3.X UR5, UR10, UR5, URZ, UP0, !UPT ;  /* 0x000000050a057290 */ /* 0x000fe400087fe43f */
[----:B-12---:R-:W-:Y:S01]  /*0c00*/  IMAD.U32 R2, RZ, RZ, UR4 ;  /* 0x00000004ff027e24 */ /* 0x006fe2000f8e00ff */
[----:B------:R-:W-:Y:S01]  /*0c10*/  ULDC.U8 UR14, c[0x0][0x312] ;  /* 0x0000c480000e7ab9 */ /* 0x000fe20000000000 */
[----:B------:R-:W-:Y:S01]  /*0c20*/  PLOP3.LUT P0, PT, PT, PT, UP3, 0x80, 0x0 ;  /* 0x000000000000781c */ /* 0x000fe20003f0f038 */
[----:B------:R-:W-:Y:S01]  /*0c30*/  ULDC.64 UR6, c[0x0][0x248] ;  /* 0x0000920000067ab9 */ /* 0x000fe20000000a00 */
[----:B------:R-:W-:Y:S01]  /*0c40*/  IMAD.U32 R3, RZ, RZ, UR5 ;  /* 0x00000005ff037e24 */ /* 0x000fe2000f8e00ff */
[----:B------:R-:W-:Y:S02]  /*0c50*/  UISETP.NE.AND UP4, UPT, UR14, URZ, UPT ;  /* 0x0000003f0e00728c */ /* 0x000fe4000bf85270 */
[----:B------:R-:W-:-:S02]  /*0c60*/  @UP3 UIADD3 UR4, UP0, UR11, UR8, URZ ;  /* 0x000000080b043290 */ /* 0x000fc4000ff1e03f */
[----:B------:R1:W2:Y:S01]  /*0c70*/  @P2 LDG.E R7, [R2.64] ;  /* 0x0000000c02072981 */ /* 0x0002a2000c1e1900 */
[----:B------:R-:W-:Y:S02]  /*0c80*/  UISETP.EQ.U32.AND UP2, UPT, URZ, UR6, UPT ;  /* 0x000000063f00728c */ /* 0x000fe4000bf42070 */
[----:B------:R-:W-:Y:S01]  /*0c90*/  @UP3 UIADD3.X UR5, UR10, UR9, URZ, UP0, !UPT ;  /* 0x000000090a053290 */ /* 0x000fe200087fe43f */
[----:B---3--:R1:W3:Y:S01]  /*0ca0*/  @P2 LDG.E R6, [R2.64+0x4] ;  /* 0x0000040c02062981 */ /* 0x0082e2000c1e1900 */
[----:B------:R-:W-:Y:S01]  /*0cb0*/  MOV R4, UR4 ;  /* 0x0000000400047c02 */ /* 0x000fe20008000f00 */
[----:B------:R-:W-:-:S03]  /*0cc0*/  UISETP.EQ.OR.EX UP2, UPT, URZ, UR7, !UP4, UP2 ;  /* 0x000000073f00728c */ /* 0x000fc6000e742720 */
[----:B------:R-:W-:Y:S01]  /*0cd0*/  IMAD.U32 R5, RZ, RZ, UR5 ;  /* 0x00000005ff057e24 */ /* 0x000fe2000f8e00ff */
[----:B------:R-:W-:-:S04]  /*0ce0*/  UIADD3 UR6, UP0, UR11, UR6, URZ ;  /* 0x000000060b067290 */ /* 0x000fc8000ff1e03f */
[----:B----4-:R-:W4:Y:S01]  /*0cf0*/  @P0 LDG.E R4, [R4.64] ;  /* 0x0000000c04040981 */ /* 0x010f22000c1e1900 */
        /* <DEDUP_REMOVED lines=25> */
.L_x_517:
        /* <DEDUP_REMOVED lines=22> */
[----:B------:R-:W-:Y:S02]  /*0ff0*/  UIMAD UR7, UR40, UR8, URZ ;  /* 0x00000008280772a4 */ /* 0x000fe4000f8e023f */
[----:B-1----:R-:W-:Y:S02]  /*1000*/  UISETP.NE.AND UP0, UPT, UR25, -0x1, UPT ;  /* 0xffffffff1900788c */ /* 0x002fe4000bf05270 */
[----:B------:R-:W-:Y:S02]  /*1010*/  UIADD3 UR6, UR19, 0x3f, URZ ;  /* 0x0000003f13067890 */ /* 0x000fe4000fffe03f */
[----:B------:R-:W-:Y:S02]  /*1020*/  UIMAD UR15, UR33, UR9, UR7 ;  /* 0x00000009210f72a4 */ /* 0x000fe4000f8e0207 */
[----:B------:R-:W-:Y:S01]  /*1030*/  USHF.R.S32.HI UR7, URZ, 0x1f, UR6 ;  /* 0x0000001f3f077899 */ /* 0x000fe20008011406 */
[----:B------:R-:W-:Y:S01]  /*1040*/  PLOP3.LUT P1, PT, PT, PT, UP0, 0x80, 0x0 ;  /* 0x000000000000781c */ /* 0x000fe20003f2f008 */
[----:B------:R-:W-:-:S02]  /*1050*/  ULDC.64 UR10, c[0x0][0x190] ;  /* 0x00006400000a7ab9 */ /* 0x000fc40000000a00 */
[----:B------:R-:W-:Y:S02]  /*1060*/  ULEA.HI UR9, UR7, UR6, URZ, 0x6 ;  /* 0x0000000607097291 */ /* 0x000fe4000f8f303f */
[----:B------:R-:W-:Y:S02]  /*1070*/  UIMAD.WIDE.U32 UR4, UR33, UR8, URZ ;  /* 0x00000008210472a5 */ /* 0x000fe4000f8e003f */
[----:B------:R-:W-:Y:S02]  /*1080*/  UISETP.NE.AND UP2, UPT, UR14, -0x1, UPT ;  /* 0xffffffff0e00788c */ /* 0x000fe4000bf45270 */
[----:B------:R-:W-:Y:S02]  /*1090*/  UIMAD.WIDE.U32 UR6, UR14, UR10, URZ ;  /* 0x0000000a0e0672a5 */ /* 0x000fe4000f8e003f */
[----:B------:R-:W-:Y:S02]  /*10a0*/  @UP0 UIADD3 UR8, UR22, UR25, URZ ;  /* 0x0000001916080290 */ /* 0x000fe4000fffe03f */
[----:B------:R-:W-:-:S02]  /*10b0*/  ULDC.64 UR20, c[0x0][0x198] ;  /* 0x0000660000147ab9 */ /* 0x000fc40000000a00 */
[----:B------:R-:W-:Y:S02]  /*10c0*/  UIADD3 UR34, UR5, UR15, URZ ;  /* 0x0000000f05227290 */ /* 0x000fe4000fffe03f */
[----:B------:R-:W-:Y:S02]  /*10d0*/  USEL UR37, UR4, UR6, !UP2 ;  /* 0x0000000604257287 */ /* 0x000fe4000d000000 */
[----:B------:R-:W-:Y:S02]  /*10e0*/  @UP0 UIMAD.WIDE.U32 UR4, UR8, UR20, URZ ;  /* 0x00000014080402a5 */ /* 0x000fe4000f8e003f */
[----:B------:R-:W-:Y:S02]  /*10f0*/  ULOP3.LUT UR6, UR9, 0xffffffc0, URZ, 0xc0, !UPT ;  /* 0xffffffc009067892 */ /* 0x000fe4000f8ec03f */
[----:B------:R-:W-:Y:S02]  /*1100*/  @UP0 UIMAD UR27, UR8, UR21, UR5 ;  /* 0x00000015081b02a4 */ /* 0x000fe4000f8e0205 */
[----:B------:R-:W-:-:S02]  /*1110*/  UIMAD UR5, UR14, UR11, URZ ;  /* 0x0000000b0e0572a4 */ /* 0x000fc4000f8e023f */
[----:B------:R-:W-:Y:S02]  /*1120*/  UIADD3 UR11, UR6, -0x40, URZ ;  /* 0xffffffc0060b7890 */ /* 0x000fe4000fffe03f */
[----:B------:R-:W-:Y:S02]  /*1130*/  USHF.R.S32.HI UR35, URZ, 0x6, UR9 ;  /* 0x000000063f237899 */ /* 0x000fe40008011409 */
        /* <DEDUP_REMOVED lines=16> */
.L_x_519:
        /* <DEDUP_REMOVED lines=9> */
[----:B------:R-:W-:Y:S02]  /*12d0*/  ULDC.64 UR8, c[0x0][0x188] ;  /* 0x0000620000087ab9 */ /* 0x000fe40000000a00 */
[----:B------:R-:W-:Y:S02]  /*12e0*/  UIMAD UR7, UR22, UR7, UR4 ;  /* 0x00000007160772a4 */ /* 0x000fe4000f8e0204 */
[----:B------:R-:W-:-:S04]  /*12f0*/  UIMAD UR4, UR40, UR8, URZ ;  /* 0x00000008280472a4 */ /* 0x000fc8000f8e023f */
[----:B------:R-:W-:Y:S02]  /*1300*/  UIMAD UR9, UR33, UR9, UR4 ;  /* 0x00000009210972a4 */ /* 0x000fe4000f8e0204 */
[----:B------:R-:W-:-:S04]  /*1310*/  UIMAD.WIDE.U32 UR4, UR22, UR6, URZ ;  /* 0x00000006160472a5 */ /* 0x000fc8000f8e003f */
[----:B------:R-:W-:-:S04]  /*1320*/  UIADD3 UR5, UR5, UR7, URZ ;  /* 0x0000000705057290 */ /* 0x000fc8000fffe03f */
[----:B------:R-:W-:-:S04]  /*1330*/  UIMAD.WIDE.U32 UR4, UR33, UR8, UR4 ;  /* 0x00000008210472a5 */ /* 0x000fc8000f8e0004 */
[----:B------:R-:W-:-:S03]  /*1340*/  UIADD3 UR32, UR5, UR9, URZ ;  /* 0x0000000905207290 */ /* 0x000fc6000fffe03f */
[----:B------:R-:W-:Y:S02]  /*1350*/  UMOV UR31, UR4 ;  /* 0x00000004001f7c82 */ /* 0x000fe40008000000 */
.L_x_520:
        /* <DEDUP_REMOVED lines=8> */
[----:B------:R-:W-:Y:S02]  /*13e0*/  USHF.R.S32.HI UR20, URZ, 0x1f, UR18 ;  /* 0x0000001f3f147899 */ /* 0x000fe40008011412 */
[----:B------:R-:W-:-:S02]  /*13f0*/  @UP2 UMOV UR28, UR4 ;  /* 0x00000004001c2c82 */ /* 0x000fc40008000000 */
        /* <DEDUP_REMOVED lines=8> */
[----:B------:R-:W-:Y:S01]  /*1480*/  UIMAD UR4, UR40, UR8, UR55 ;  /* 0x00000008280472a4 */ /* 0x000fe2000f8e0237 */
[----:B------:R-:W2:Y:S03]  /*1490*/  S2UR UR8, SR_CTAID.X ;  /* 0x00000000000879c3 */ /* 0x000ea60000002500 */
        /* <DEDUP_REMOVED lines=8> */
[----:B------:R-:W-:Y:S01]  /*1520*/  ULDC.64 UR6, c[0x0][0x3d8] ;  /* 0x0000f60000067ab9 */ /* 0x000fe20000000a00 */
[----:B-1----:R-:W-:Y:S01]  /*1530*/  IMAD.MOV R0, RZ, RZ, -R3 ;  /* 0x000000ffff007224 */ /* 0x002fe200078e0a03 */
[----:B--2---:R-:W-:Y:S01]  /*1540*/  UIMAD.WIDE.U32 UR4, UR8, UR6, URZ ;  /* 0x00000006080472a5 */ /* 0x004fe2000f8e003f */
[----:B------:R-:W-:Y:S02]  /*1550*/  IMAD.MOV.U32 R2, RZ, RZ, RZ ;  /* 0x000000ffff027224 */ /* 0x000fe400078e00ff */
[----:B------:R-:W-:Y:S01]  /*1560*/  IMAD R0, R0, R5, RZ ;  /* 0x0000000500007224 */ /* 0x000fe200078e02ff */
[----:B------:R-:W-:-:S02]  /*1570*/  USEL UR15, UR4, URZ, UP6 ;  /* 0x0000003f040f7287 */ /* 0x000fc4000b000000 */
[----:B------:R-:W-:Y:S01]  /*1580*/  UIMAD UR7, UR8, UR7, UR5 ;  /* 0x00000007080772a4 */ /* 0x000fe2000f8e0205 */
[----:B------:R-:W-:Y:S01]  /*1590*/  IMAD.HI.U32 R0, R3, R0, R2 ;  /* 0x0000000003007227 */ /* 0x000fe200078e0002 */
[----:B------:R-:W-:Y:S02]  /*15a0*/  USHF.L.U64.HI UR4, UR33, 0x7, UR40 ;  /* 0x0000000721047899 */ /* 0x000fe40008010228 */
[----:B------:R-:W-:Y:S01]  /*15b0*/  USHF.L.U32 UR8, UR33, 0x7, URZ ;  /* 0x0000000721087899 */ /* 0x000fe2000800063f */
[----:B------:R-:W-:Y:S01]  /*15c0*/  IMAD.MOV.U32 R2, RZ, RZ, R4 ;  /* 0x000000ffff027224 */ /* 0x000fe200078e0004 */
[----:B------:R-:W-:Y:S02]  /*15d0*/  USEL UR5, UR4, URZ, UP1 ;  /* 0x0000003f04057287 */ /* 0x000fe40008800000 */
[----:B------:R-:W-:Y:S01]  /*15e0*/  USEL UR4, UR8, URZ, UP1 ;  /* 0x0000003f08047287 */ /* 0x000fe20008800000 */
[----:B------:R-:W-:Y:S02]  /*15f0*/  IMAD.HI.U32 R0, R0, R2, RZ ;  /* 0x0000000200007227 */ /* 0x000fe400078e00ff */
[----:B------:R-:W-:-:S02]  /*1600*/  ULDC UR8, c[0x0][0x234] ;  /* 0x00008d0000087ab9 */ /* 0x000fc40000000800 */
[----:B------:R-:W-:Y:S01]  /*1610*/  IMAD.MOV R3, RZ, RZ, -R0 ;  /* 0x000000ffff037224 */ /* 0x000fe200078e0a00 */
[----:B------:R-:W-:-:S03]  /*1620*/  UIADD3 UR4, UP1, UR11, UR4, URZ ;  /* 0x000000040b047290 */ /* 0x000fc6000ff3e03f */
[C---:B------:R-:W-:Y:S01]  /*1630*/  IMAD R2, R5.reuse, R3, R2 ;  /* 0x0000000305027224 */ /* 0x040fe200078e0202 */
[----:B------:R-:W-:Y:S02]  /*1640*/  UIADD3.X UR6, UR30, UR5, URZ, UP1, !UPT ;  /* 0x000000051e067290 */ /* 0x000fe40008ffe43f */
[----:B------:R-:W-:Y:S02]  /*1650*/  UIMAD UR5, UR39, UR4, URZ ;  /* 0x00000004270572a4 */ /* 0x000fe4000f8e023f */
[----:B------:R-:W-:Y:S02]  /*1660*/  ISETP.GT.U32.AND P0, PT, R5, R2, PT ;  /* 0x000000020500720c */ /* 0x000fe40003f04070 */
[----:B------:R-:W-:Y:S02]  /*1670*/  UIMAD UR6, UR38, UR6, UR5 ;  /* 0x00000006260672a4 */ /* 0x000fe4000f8e0205 */
[----:B------:R-:W-:-:S04]  /*1680*/  @UP5 USEL UR5, UR57, UR14, !UP2 ;  /* 0x0000000e39055287 */ /* 0x000fc8000d000000 */
[----:B------:R-:W-:Y:S02]  /*1690*/  @UP5 UIMAD UR10, UR36, UR8, UR5 ;  /* 0x00000008240a52a4 */ /* 0x000fe4000f8e0205 */
[----:B------:R-:W-:Y:S02]  /*16a0*/  UIMAD.WIDE.U32 UR4, UR38, UR4, URZ ;  /* 0x00000004260472a5 */ /* 0x000fe4000f8e003f */
[----:B------:R-:W-:Y:S01]  /*16b0*/  USEL UR8, UR7, URZ, UP6 ;  /* 0x0000003f07087287 */ /* 0x000fe2000b000000 */
[----:B------:R-:W-:Y:S01]  /*16c0*/  @!P0 IMAD.IADD R2, R2, 0x1, -R5 ;  /* 0x0000000102028824 */ /* 0x000fe200078e0a05 */
[----:B------:R-:W-:Y:S01]  /*16d0*/  @!P0 IADD3 R0, R0, 0x1, RZ ;  /* 0x0000000100008810 */ /* 0x000fe20007ffe0ff */
[----:B------:R-:W-:Y:S01]  /*16e0*/  @!UP5 UMOV UR10, UR52 ;  /* 0x00000034000adc82 */ /* 0x000fe20008000000 */
[----:B------:R-:W-:Y:S01]  /*16f0*/  ISETP.LE.AND P0, PT, RZ, UR59, PT ;  /* 0x0000003bff007c0c */ /* 0x000fe2000bf03270 */
[----:B------:R-:W-:Y:S01]  /*1700*/  UIADD3 UR7, UR5, UR6, URZ ;  /* 0x0000000605077290 */ /* 0x000fe2000fffe03f */
        /* <DEDUP_REMOVED lines=13> */
.L_x_521:
[----:B------:R-:W-:Y:S02]  /*17e0*/  UMOV UR6, UR53 ;  /* 0x0000003500067c82 */ /* 0x000fe40008000000 */
.L_x_522:
[----:B------:R-:W1:Y:S01]  /*17f0*/  S2R R21, SR_TID.X ;  /* 0x0000000000157919 */ /* 0x000e620000002100 */
[----:B------:R-:W-:Y:S01]  /*1800*/  UIADD3 UR4, UP4, UP3, UR4, UR47, UR49 ;  /* 0x0000002f04047290 */ /* 0x000fe2000fb9e031 */
[----:B------:R-:W-:Y:S01]  /*1810*/  SHF.R.S32.HI R217, RZ, 0x1f, R216 ;  /* 0x0000001fffd97819 */ /* 0x000fe200000114d8 */
[----:B------:R-:W-:Y:S01]  /*1820*/  IMAD.U32 R5, RZ, RZ, UR11 ;  /* 0x0000000bff057e24 */ /* 0x000fe2000f8e00ff */
[----:B------:R-:W-:Y:S01]  /*1830*/  UIADD3 UR10, UR11, UR10, URZ ;  /* 0x0000000a0b0a7290 */ /* 0x000fe2000fffe03f */
[----:B------:R-:W-:Y:S01]  /*1840*/  BSSY B1, `(.L_x_518) ;  /* 0x00006b7000017945 */ /* 0x000fe20003800000 */
[----:B------:R-:W-:Y:S01]  /*1850*/  UIADD3 UR26, UP2, UP1, UR15, UR4, UR16 ;  /* 0x000000040f1a7290 */ /* 0x000fe2000f95e010 */
[----:B------:R-:W-:Y:S01]  /*1860*/  IADD3 R218, R216, 0x40, RZ ;  /* 0x00000040d8da7810 */ /* 0x000fe20007ffe0ff */
[----:B------:R-:W-:Y:S02]  /*1870*/  UIADD3.X UR4, UR7, UR51, UR56, UP4, UP3 ;  /* 0x0000003307047290 */ /* 0x000fe4000a7e6438 */
[----:B------:R-:W-:-:S02]  /*1880*/  ULDC.64 UR14, c[0x0][0x3c8] ;  /* 0x0000f200000e7ab9 */ /* 0x000fc40000000a00 */
[----:B------:R-:W-:Y:S02]  /*1890*/  UIADD3.X UR21, UR8, UR4, UR9, UP2, UP1 ;  /* 0x0000000408157290 */ /* 0x000fe400097e2409 */
[----:B------:R-:W-:Y:S02]  /*18a0*/  ULDC UR16, c[0x0][0x2e8] ;  /* 0x0000ba0000107ab9 */ /* 0x000fe40000000800 */
[----:B------:R-:W-:Y:S02]  /*18b0*/  ULDC.64 UR4, c[0x0][0x1a8] ;  /* 0x00006a0000047ab9 */ /* 0x000fe40000000a00 */
[----:B------:R-:W-:-:S04]  /*18c0*/  UIMAD UR4, UR60, UR4, URZ ;  /* 0x000000043c0472a4 */ /* 0x000fc8000f8e023f */
[----:B------:R-:W-:Y:S01]  /*18d0*/  UIMAD UR9, UR36, UR5, UR4 ;  /* 0x00000005240972a4 */ /* 0x000fe2000f8e0204 */
[----:B-1----:R-:W-:Y:S02]  /*18e0*/  SHF.R.S32.HI R22, RZ, 0x1f, R21 ;  /* 0x0000001fff167819 */ /* 0x002fe40000011415 */
[----:B------:R-:W-:Y:S02]  /*18f0*/  ULDC.64 UR4, c[0x0][0x378] ;  /* 0x0000de0000047ab9 */ /* 0x000fe40000000a00 */
[----:B------:R-:W-:Y:S01]  /*1900*/  UIMAD UR4, UR60, UR4, URZ ;  /* 0x000000043c0472a4 */ /* 0x000fe2000f8e023f */
[----:B------:R-:W-:-:S03]  /*1910*/  LEA.HI R19, R22, R21, RZ, 0x3 ;  /* 0x0000001516137211 */ /* 0x000fc600078f18ff */
[----:B------:R-:W-:Y:S01]  /*1920*/  UIMAD UR8, UR36, UR5, UR4 ;  /* 0x00000005240872a4 */ /* 0x000fe2000f8e0204 */
[----:B------:R-:W-:Y:S02]  /*1930*/  SHF.R.S32.HI R12, RZ, 0x3, R19 ;  /* 0x00000003ff0c7819 */ /* 0x000fe40000011413 */
[----:B------:R-:W-:Y:S02]  /*1940*/  ULDC.64 UR4, c[0x0][0x370] ;  /* 0x0000dc0000047ab9 */ /* 0x000fe40000000a00 */
[----:B------:R-:W-:Y:S01]  /*1950*/  UIMAD UR4, UR30, UR4, URZ ;  /* 0x000000041e0472a4 */ /* 0x000fe2000f8e023f */
[----:B------:R-:W-:Y:S02]  /*1960*/  SHF.R.S32.HI R20, RZ, 0x1f, R12 ;  /* 0x0000001fff147819 */ /* 0x000fe4000001140c */
[----:B------:R-:W-:Y:S01]  /*1970*/  IADD3 R0, P0, R12, UR11, RZ ;  /* 0x0000000b0c007c10 */ /* 0x000fe2000ff1e0ff */
[----:B------:R-:W-:Y:S02]  /*1980*/  UIMAD UR7, UR11, UR5, UR4 ;  /* 0x000000050b0772a4 */ /* 0x000fe4000f8e0204 */
[----:B------:R-:W-:Y:S01]  /*1990*/  UIADD3 UR4, UR11, UR6, URZ ;  /* 0x000000060b047290 */ /* 0x000fe2000fffe03f */
[----:B------:R-:W-:Y:S01]  /*19a0*/  IADD3.X R4, R20, UR30, RZ, P0, !PT ;  /* 0x0000001e14047c10 */ /* 0x000fe200087fe4ff */
[----:B------:R-:W-:Y:S01]  /*19b0*/  UMOV UR30, 0x4 ;  /* 0x00000004001e7882 */ /* 0x000fe20000000000 */
[----:B------:R-:W-:Y:S01]  /*19c0*/  IMAD.WIDE.U32 R2, R0, c[0x0][0x190], R216 ;  /* 0x0000640000027a25 */ /* 0x000fe200078e00d8 */
[----:B------:R-:W-:-:S03]  /*19d0*/  UIMAD.WIDE UR4, UR4, UR30, UR14 ;  /* 0x0000001e040472a5 */ /* 0x000fc6000f8e020e */
[----:B------:R-:W-:Y:S01]  /*19e0*/  IMAD R4, R4, c[0x0][0x190], RZ ;  /* 0x0000640004047a24 */ /* 0x000fe200078e02ff */
[----:B------:R-:W-:-:S03]  /*19f0*/  IADD3 R8, P0, R2, UR37, RZ ;  /* 0x0000002502087c10 */ /* 0x000fc6000ff1e0ff */
[----:B------:R-:W-:Y:S01]  /*1a00*/  IMAD R0, R0, c[0x0][0x194], R4 ;  /* 0x0000650000007a24 */ /* 0x000fe200078e0204 */
[----:B------:R-:W-:Y:S02]  /*1a10*/  UMOV UR15, UR4 ;  /* 0x00000004000f7c82 */ /* 0x000fe40008000000 */
[----:B------:R-:W-:Y:S02]  /*1a20*/  UIADD3 UR4, -UR17, UR19, UR18 ;  /* 0x0000001311047290 */ /* 0x000fe4000fffe112 */
[----:B------:R-:W-:Y:S01]  /*1a30*/  IADD3.X R9, R3, UR34, R0, P0, !PT ;  /* 0x0000002203097c10 */ /* 0x000fe200087fe400 */
[----:B------:R-:W-:Y:S01]  /*1a40*/  UMOV UR14, UR5 ;  /* 0x00000005000e7c82 */ /* 0x000fe20008000000 */
[----:B------:R-:W-:Y:S01]  /*1a50*/  LEA.HI R0, R22, R21, RZ, 0x5 ;  /* 0x0000001516007211 */ /* 0x000fe200078f28ff */
[----:B------:R-:W-:Y:S01]  /*1a60*/  UIADD3 UR4, UR4, -UR16, URZ ;  /* 0x8000001004047290 */ /* 0x000fe2000fffe03f */
[----:B------:R-:W-:Y:S02]  /*1a70*/  IADD3 R2, P0, R216, UR28, RZ ;  /* 0x0000001cd8027c10 */ /* 0x000fe4000ff1e0ff */
[----:B------:R-:W-:Y:S01]  /*1a80*/  LOP3.LUT R4, R0, 0xffffffe0, RZ, 0xc0, !PT ;  /* 0xffffffe000047812 */ /* 0x000fe200078ec0ff */
[----:B------:R-:W-:Y:S01]  /*1a90*/  USHF.R.S32.HI UR16, URZ, 0x1f, UR4 ;  /* 0x0000001f3f107899 */ /* 0x000fe20008011404 */
[----:B------:R-:W-:-:S02]  /*1aa0*/  SHF.R.S32.HI R0, RZ, 0x5, R0 ;  /* 0x00000005ff007819 */ /* 0x000fc40000011400 */
[----:B------:R-:W-:Y:S01]  /*1ab0*/  IADD3.X R3, R217, UR29, RZ, P0, !PT ;  /* 0x0000001dd9037c10 */ /* 0x000fe200087fe4ff */
[----:B------:R-:W-:Y:S01]  /*1ac0*/  ULEA.HI UR16, UR16, UR4, URZ, 0x6 ;  /* 0x0000000410107291 */ /* 0x000fe2000f8f303f */
[----:B------:R-:W-:Y:S01]  /*1ad0*/  IMAD.IADD R17, R21, 0x1, -R4 ;  /* 0x0000000115117824 */ /* 0x000fe200078e0a04 */
[----:B------:R-:W-:Y:S02]  /*1ae0*/  ULDC.64 UR28, c[0x0][0x200] ;  /* 0x00008000001c7ab9 */ /* 0x000fe40000000a00 */
[----:B------:R-:W-:Y:S01]  /*1af0*/  USHF.R.S32.HI UR16, URZ, 0x6, UR16 ;  /* 0x000000063f107899 */ /* 0x000fe20008011410 */
[----:B------:R-:W-:Y:S01]  /*1b00*/  IMAD R0, R0, UR48, R17 ;  /* 0x0000003000007c24 */ /* 0x000fe2000f8e0211 */
[----:B------:R-:W-:Y:S01]  /*1b10*/  UIMAD.WIDE UR10, UR10, UR30, UR28 ;  /* 0x0000001e0a0a72a5 */ /* 0x000fe2000f8e021c */
[----:B------:R-:W-:Y:S01]  /*1b20*/  IMAD.WIDE.U32 R2, R5, c[0x0][0x370], R2 ;  /* 0x0000dc0005027a25 */ /* 0x000fe200078e0002 */
[----:B------:R-:W-:Y:S02]  /*1b30*/  UISETP.LT.AND UP1, UPT, URZ, UR16, UPT ;  /* 0x000000103f00728c */ /* 0x000fe4000bf21270 */
[----:B------:R-:W-:-:S02]  /*1b40*/  IADD3 R6, P0, R0, UR26, RZ ;  /* 0x0000001a00067c10 */ /* 0x000fc4000ff1e0ff */
[----:B------:R-:W-:Y:S01]  /*1b50*/  USEL UR16, URZ, UR16, !UP1 ;  /* 0x000000103f107287 */ /* 0x000fe2000c800000 */
[----:B------:R-:W-:Y:S01]  /*1b60*/  IADD3 R3, R3, UR7, RZ ;  /* 0x0000000703037c10 */ /* 0x000fe2000fffe0ff */
[----:B------:R-:W-:Y:S01]  /*1b70*/  UIADD3 UR7, UR35, -0x1, URZ ;  /* 0xffffffff23077890 */ /* 0x000fe2000fffe03f */
[----:B------:R-:W-:Y:S01]  /*1b80*/  LEA.HI.X.SX32 R7, R0, UR21, 0x1, P0 ;  /* 0x0000001500077c11 */ /* 0x000fe200080f0eff */
[----:B------:R-:W-:Y:S01]  /*1b90*/  IMAD.U32 R0, RZ, RZ, UR36 ;  /* 0x00000024ff007e24 */ /* 0x000fe2000f8e00ff */
[----:B------:R-:W-:Y:S01]  /*1ba0*/  UISETP.GT.AND UP1, UPT, UR35, UR16, UPT ;  /* 0x000000102300728c */ /* 0x000fe2000bf24270 */
[----:B------:R-:W-:Y:S02]  /*1bb0*/  LEA R204, P0, R6, c[0x0][0x350], 0x2 ;  /* 0x0000d40006cc7a11 */ /* 0x000fe400078010ff */
[----:B------:R-:W-:Y:S02]  /*1bc0*/  IMAD.WIDE.U32 R2, R0, c[0x0][0x378], R2 ;  /* 0x0000de0000027a25 */ /* 0x000fe400078e0002 */
[----:B------:R-:W-:-:S02]  /*1bd0*/  LEA.HI.X R205, R6, c[0x0][0x354], R7, 0x2, P0 ;  /* 0x0000d50006cd7a11 */ /* 0x000fc400000f1407 */
[----:B------:R-:W-:Y:S01]  /*1be0*/  PLOP3.LUT P0, PT, PT, PT, UP1, 0x80, 0x0 ;  /* 0x000000000000781c */ /* 0x000fe20003f0f018 */
[----:B------:R-:W-:Y:S01]  /*1bf0*/  IMAD.MOV.U32 R4, RZ, RZ, R2 ;  /* 0x000000ffff047224 */ /* 0x000fe200078e0002 */
[----:B------:R-:W-:Y:S01]  /*1c00*/  IADD3 R5, R3, UR8, RZ ;  /* 0x0000000803057c10 */ /* 0x000fe2000fffe0ff */
[----:B------:R-:W-:Y:S02]  /*1c10*/  IMAD R0, R20, c[0x0][0x370], RZ ;  /* 0x0000dc0014007a24 */ /* 0x000fe400078e02ff */
[----:B------:R-:W-:Y:S02]  /*1c20*/  IMAD.U32 R2, RZ, RZ, UR36 ;  /* 0x00000024ff027e24 */ /* 0x000fe4000f8e00ff */
[C---:B------:R-:W-:Y:S02]  /*1c30*/  IMAD R0, R12.reuse, c[0x0][0x374], R0 ;  /* 0x0000dd000c007a24 */ /* 0x040fe400078e0200 */
[----:B------:R-:W-:-:S04]  /*1c40*/  IMAD.WIDE.U32 R4, R12, c[0x0][0x370], R4 ;  /* 0x0000dc000c047a25 */ /* 0x000fc800078e0004 */
[----:B------:R-:W-:Y:S01]  /*1c50*/  IMAD.WIDE.U32 R8, R2, c[0x0][0x1a8], R8 ;  /* 0x00006a0002087a25 */ /* 0x000fe200078e0008 */
[----:B------:R-:W-:-:S03]  /*1c60*/  LEA R210, P2, R4, c[0x0][0x330], 0x1 ;  /* 0x0000cc0004d27a11 */ /* 0x000fc600078408ff */
[----:B------:R-:W-:Y:S01]  /*1c70*/  IMAD.IADD R15, R5, 0x1, R0 ;  /* 0x00000001050f7824 */ /* 0x000fe200078e0200 */
[----:B------:R-:W-:Y:S02]  /*1c80*/  IADD3 R16, R9, UR9, RZ ;  /* 0x0000000909107c10 */ /* 0x000fe4000fffe0ff */
[----:B------:R-:W-:Y:S02]  /*1c90*/  LEA R212, P3, R8, c[0x0][0x160], 0x1 ;  /* 0x0000580008d47a11 */ /* 0x000fe400078608ff */
[----:B------:R-:W-:Y:S02]  /*1ca0*/  LEA.HI.X R211, R4, c[0x0][0x334], R15, 0x1, P2 ;  /* 0x0000cd0004d37a11 */ /* 0x000fe400010f0c0f */
[----:B------:R-:W-:Y:S01]  /*1cb0*/  LEA.HI.X R213, R8, c[0x0][0x164], R16, 0x1, P3 ;  /* 0x0000590008d57a11 */ /* 0x000fe200018f0c10 */
[----:B------:R-:W-:Y:S05]  /*1cc0*/  @P0 BRA `(.L_x_523) ;  /* 0x0000082000000947 */ /* 0x000fea0003800000 */
[----:B------:R-:W-:Y:S02]  /*1cd0*/  @UP0 UIADD3 UR6, UR22, UR25, URZ ;  /* 0x0000001916060290 */ /* 0x000fe4000fffe03f */
[----:B------:R-:W-:-:S02]  /*1ce0*/  ULDC.64 UR8, c[0x0][0x3a0] ;  /* 0x0000e80000087ab9 */ /* 0x000fc40000000a00 */
        /* <DEDUP_REMOVED lines=16> */
.L_x_524:
        /* <DEDUP_REMOVED lines=18> */
.L_x_525:
        /* <DEDUP_REMOVED lines=30> */
.L_x_527:
[----:B------:R-:W-:Y:S05]  /*20f0*/  BSYNC B0 ;  /* 0x0000000000007941 */ /* 0x000fea0003800000 */
.L_x_526:
        /* <DEDUP_REMOVED lines=17> */
.L_x_529:
[----:B------:R-:W-:Y:S05]  /*2210*/  BSYNC B0 ;  /* 0x0000000000007941 */ /* 0x000fea0003800000 */
.L_x_528:
[----:B------:R-:W-:Y:S01]  /*2220*/  ULDC.64 UR4, c[0x0][0x3a8] ;  /* 0x0000ea0000047ab9 */ /* 0x000fe20000000a00 */
[----:B-1----:R-:W-:Y:S01]  /*2230*/  IMAD.U32 R2, RZ, RZ, UR18 ;  /* 0x00000012ff027e24 */ /* 0x002fe2000f8e00ff */
[----:B------:R-:W-:Y:S01]  /*2240*/  UIMAD UR4, UR20, UR4, URZ ;  /* 0x00000004140472a4 */ /* 0x000fe2000f8e023f */
[----:B------:R-:W-:Y:S02]  /*2250*/  BSSY B0, `(.L_x_530) ;  /* 0x0000019000007945 */ /* 0x000fe40003800000 */
[----:B------:R-:W-:Y:S01]  /*2260*/  IMAD.WIDE.U32 R2, R2, c[0x0][0x3a8], R216 ;  /* 0x0000ea0002027a25 */ /* 0x000fe200078e00d8 */
[----:B------:R-:W-:-:S04]  /*2270*/  UIMAD UR4, UR18, UR5, UR4 ;  /* 0x00000005120472a4 */ /* 0x000fc8000f8e0204 */
[----:B------:R-:W-:Y:S02]  /*2280*/  IADD3 R2, P0, R2, UR8, RZ ;  /* 0x0000000802027c10 */ /* 0x000fe4000ff1e0ff */
[----:B------:R-:W-:Y:S01]  /*2290*/  MOV R0, UR4 ;  /* 0x0000000400007c02 */ /* 0x000fe20008000f00 */
[----:B------:R-:W-:Y:S02]  /*22a0*/  ULDC.64 UR4, c[0x0][0x3c0] ;  /* 0x0000f00000047ab9 */ /* 0x000fe40000000a00 */
[----:B------:R-:W-:Y:S01]  /*22b0*/  UIMAD UR4, UR60, UR4, URZ ;  /* 0x000000043c0472a4 */ /* 0x000fe2000f8e023f */
[----:B------:R-:W-:Y:S01]  /*22c0*/  IADD3.X R3, R3, UR9, R0, P0, !PT ;  /* 0x0000000903037c10 */ /* 0x000fe200087fe400 */
[----:B------:R-:W-:Y:S02]  /*22d0*/  IMAD.U32 R0, RZ, RZ, UR36 ;  /* 0x00000024ff007e24 */ /* 0x000fe4000f8e00ff */
[----:B------:R-:W-:Y:S02]  /*22e0*/  UIMAD UR4, UR36, UR5, UR4 ;  /* 0x00000005240472a4 */ /* 0x000fe4000f8e0204 */
        /* <DEDUP_REMOVED lines=15> */
.L_x_531:
[----:B------:R-:W-:Y:S05]  /*23e0*/  BSYNC B0 ;  /* 0x0000000000007941 */ /* 0x000fea0003800000 */
.L_x_530:
        /* <DEDUP_REMOVED lines=16> */
.L_x_523:
[----:B------:R-:W2:Y:S01]  /*24f0*/  LDL R23, [R1+0x4] ;  /* 0x0000040001177983 */ /* 0x000ea20000100800 */
[----:B------:R-:W-:Y:S01]  /*2500*/  ULDC.64 UR4, c[0x0][0x1a0] ;  /* 0x0000680000047ab9 */ /* 0x000fe20000000a00 */
[----:B------:R-:W-:Y:S01]  /*2510*/  PLOP3.LUT P0, PT, PT, PT, UP6, 0x80, 0x0 ;  /* 0x000000000000781c */ /* 0x000fe20003f0f068 */
[----:B------:R-:W-:Y:S01]  /*2520*/  UIMAD UR4, UR20, UR4, URZ ;  /* 0x00000004140472a4 */ /* 0x000fe2000f8e023f */
[----:B------:R-:W-:Y:S01]  /*2530*/  IMAD.U32 R2, RZ, RZ, UR18 ;  /* 0x00000012ff027e24 */ /* 0x000fe2000f8e00ff */
[----:B------:R-:W-:Y:S02]  /*2540*/  BSSY B0, `(.L_x_533) ;  /* 0x000002c000007945 */ /* 0x000fe40003800000 */
[----:B------:R-:W-:Y:S01]  /*2550*/  UIMAD UR5, UR18, UR5, UR4 ;  /* 0x00000005120572a4 */ /* 0x000fe2000f8e0204 */
[----:B------:R-:W-:Y:S01]  /*2560*/  IMAD.WIDE.U32 R2, R2, c[0x0][0x1a0], R216 ;  /* 0x0000680002027a25 */ /* 0x000fe200078e00d8 */
[----:B------:R-:W-:-:S04]  /*2570*/  ULEA.HI UR4, UR7, UR7, URZ, 0x1 ;  /* 0x0000000707047291 */ /* 0x000fc8000f8f083f */
[----:B------:R-:W-:Y:S01]  /*2580*/  ULOP3.LUT UR4, UR4, 0xfffffffe, URZ, 0xc0, !UPT ;  /* 0xfffffffe04047892 */ /* 0x000fe2000f8ec03f */
[----:B------:R-:W-:Y:S01]  /*2590*/  IMAD.U32 R0, RZ, RZ, UR5 ;  /* 0x00000005ff007e24 */ /* 0x000fe2000f8e00ff */
[----:B------:R-:W-:Y:S01]  /*25a0*/  @P0 BAR.SYNC.DEFER_BLOCKING 0x0 ;  /* 0x0000000000000b1d */ /* 0x000fe20000010000 */
[----:B------:R-:W-:Y:S01]  /*25b0*/  IADD3 R6, P1, R2, UR31, RZ ;  /* 0x0000001f02067c10 */ /* 0x000fe2000ff3e0ff */
[----:B------:R-:W-:-:S03]  /*25c0*/  UIADD3 UR4, UR7, -UR4, URZ ;  /* 0x8000000407047290 */ /* 0x000fc6000fffe03f */
[----:B------:R-:W-:Y:S01]  /*25d0*/  IADD3.X R7, R3, UR32, R0, P1, !PT ;  /* 0x0000002003077c10 */ /* 0x000fe20008ffe400 */
[----:B------:R-:W-:Y:S01]  /*25e0*/  UISETP.NE.AND UP0, UPT, UR4, 0x1, UPT ;  /* 0x000000010400788c */ /* 0x000fe2000bf05270 */
[----:B------:R-:W-:Y:S01]  /*25f0*/  IMAD R0, R18, c[0x0][0x1b8], RZ ;  /* 0x00006e0012007a24 */ /* 0x000fe200078e02ff */
[----:B------:R-:W-:Y:S02]  /*2600*/  UIMAD UR4, UR23, -0x40, UR17 ;  /* 0xffffffc0170478a4 */ /* 0x000fe4000f8e0211 */
[----:B------:R-:W-:-:S04]  /*2610*/  IMAD.WIDE.U32 R6, R14, c[0x0][0x1b8], R6 ;  /* 0x00006e000e067a25 */ /* 0x000fc800078e0006 */
[----:B------:R-:W-:Y:S01]  /*2620*/  ISETP.GE.AND P4, PT, R12, UR4, PT ;  /* 0x000000040c007c0c */ /* 0x000fe2000bf86270 */
[----:B------:R-:W-:-:S05]  /*2630*/  IMAD R0, R14, c[0x0][0x1bc], R0 ;  /* 0x00006f000e007a24 */ /* 0x000fca00078e0200 */
        /* <DEDUP_REMOVED lines=28> */
.L_x_534:
[----:B------:R-:W-:Y:S05]  /*2800*/  BSYNC B0 ;  /* 0x0000000000007941 */ /* 0x000fea0003800000 */
.L_x_533:
[----:B--2---:R-:W-:Y:S01]  /*2810*/  IADD3 R10, R12, 0x20, RZ ;  /* 0x000000200c0a7810 */ /* 0x004fe20007ffe0ff */
        /* <DEDUP_REMOVED lines=29> */
.L_x_536:
[----:B------:R-:W-:Y:S05]  /*29f0*/  BSYNC B0 ;  /* 0x0000000000007941 */ /* 0x000fea0003800000 */
.L_x_535:
[----:B------:R-:W-:Y:S01]  /*2a00*/  UIMAD UR4, UR7, -0x40, UR19 ;  /* 0xffffffc0070478a4 */ /* 0x000fe2000f8e0213 */
[----:B------:R-:W0:Y:S01]  /*2a10*/  LDGDEPBAR ;  /* 0x00000000000079af */ /* 0x000e220000000000 */
[----:B------:R-:W-:Y:S04]  /*2a20*/  BSSY B0, `(.L_x_537) ;  /* 0x0000012000007945 */ /* 0x000fe80003800000 */
[----:B------:R-:W-:-:S13]  /*2a30*/  ISETP.GE.AND P2, PT, R12, UR4, PT ;  /* 0x000000040c007c0c */ /* 0x000fda000bf46270 */
        /* <DEDUP_REMOVED lines=16> */
.L_x_538:
[----:B------:R-:W-:Y:S05]  /*2b40*/  BSYNC B0 ;  /* 0x0000000000007941 */ /* 0x000fea0003800000 */
.L_x_537:
[----:B------:R-:W-:Y:S01]  /*2b50*/  ISETP.GE.AND P1, PT, R10, UR4, PT ;  /* 0x000000040a007c0c */ /* 0x000fe2000bf26270 */
[----:B------:R-:W-:-:S12]  /*2b60*/  BSSY B0, `(.L_x_539) ;  /* 0x000001b000007945 */ /* 0x000fd80003800000 */
[----:B------:R1:W-:Y:S04]  /*2b70*/  @P1 STS.128 [R208+0x9000], RZ ;  /* 0x009000ffd0001388 */ /* 0x0003e80000000c00 */
[----:B------:R1:W-:Y:S01]  /*2b80*/  @P1 STS.128 [R208+0xb000], RZ ;  /* 0x00b000ffd0001388 */ /* 0x0003e20000000c00 */
[----:B------:R-:W-:Y:S05]  /*2b90*/  @P1 BRA `(.L_x_540) ;  /* 0x0000017000001947 */ /* 0x000fea0003800000 */
[----:B------:R-:W-:Y:S02]  /*2ba0*/  ISETP.GE.AND P5, PT, R216, c[0x0][0x220], PT ;  /* 0x00008800d8007a0c */ /* 0x000fe40003fa6270 */
[----:B------:R-:W-:-:S11]  /*2bb0*/  ISETP.GE.AND P0, PT, R218, c[0x0][0x220], PT ;  /* 0x00008800da007a0c */ /* 0x000fd60003f06270 */
[----:B------:R-:W-:Y:S01]  /*2bc0*/  @!P5 IMAD.MOV.U32 R0, RZ, RZ, c[0x0][0x370] ;  /* 0x0000dc00ff00d624 */ /* 0x000fe200078e00ff */
[----:B------:R1:W-:Y:S01]  /*2bd0*/  @P5 STS.128 [R208+0x9000], RZ ;  /* 0x009000ffd0005388 */ /* 0x0003e20000000c00 */
[----:B---3--:R-:W-:-:S03]  /*2be0*/  @!P5 IMAD.MOV.U32 R3, RZ, RZ, c[0x0][0x374] ;  /* 0x0000dd00ff03d624 */ /* 0x008fc600078e00ff */
        /* <DEDUP_REMOVED lines=18> */
.L_x_540:
[----:B------:R-:W-:Y:S05]  /*2d10*/  BSYNC B0 ;  /* 0x0000000000007941 */ /* 0x000fea0003800000 */
.L_x_539:
        /* <DEDUP_REMOVED lines=15> */
.L_x_542:
        /* <DEDUP_REMOVED lines=19> */
.L_x_543:
[----:B------:R-:W-:Y:S05]  /*2f40*/  BSYNC B0 ;  /* 0x0000000000007941 */ /* 0x000fea0003800000 */
.L_x_541:
        /* <DEDUP_REMOVED lines=14> */
.L_x_545:
        /* <DEDUP_REMOVED lines=27> */
.L_x_546:
[----:B------:R-:W-:Y:S05]  /*31e0*/  BSYNC B0 ;  /* 0x0000000000007941 */ /* 0x000fea0003800000 */
.L_x_544:
[C---:B------:R-:W-:Y:S01]  /*31f0*/  IADD3 R0, R215.reuse, 0x8, RZ ;  /* 0x00000008d7007810 */ /* 0x040fe20007ffe0ff */
[----:B-1-3--:R-:W-:Y:S01]  /*3200*/  IMAD.MOV.U32 R2, RZ, RZ, 0x4 ;  /* 0x00000004ff027424 */ /* 0x00afe200078e00ff */
[C---:B------:R-:W-:Y:S01]  /*3210*/  ISETP.GE.AND P2, PT, R215.reuse, UR4, PT ;  /* 0x00000004d7007c0c */ /* 0x040fe2000bf46270 */
[----:B------:R-:W-:Y:S01]  /*3220*/  IMAD.MOV.U32 R223, RZ, RZ, 0x7f800000 ;  /* 0x7f800000ffdf7424 */ /* 0x000fe200078e00ff */
[----:B------:R-:W-:Y:S01]  /*3230*/  ISETP.GE.AND P1, PT, R0, UR4, PT ;  /* 0x0000000400007c0c */ /* 0x000fe2000bf26270 */
[----:B------:R-:W-:Y:S01]  /*3240*/  IMAD.WIDE R2, R215, R2, UR10 ;  /* 0x0000000ad7027e25 */ /* 0x000fe2000f8e0202 */
[----:B------:R-:W-:Y:S01]  /*3250*/  MOV R224, 0x7f800000 ;  /* 0x7f80000000e07802 */ /* 0x000fe20000000f00 */
[----:B------:R-:W-:Y:S02]  /*3260*/  ULDC.64 UR4, c[0x0][0x198] ;  /* 0x0000660000047ab9 */ /* 0x000fe40000000a00 */
[----:B------:R-:W-:Y:S01]  /*3270*/  UIMAD UR4, UR20, UR4, URZ ;  /* 0x00000004140472a4 */ /* 0x000fe2000f8e023f */
[----:B------:R1:W-:Y:S05]  /*3280*/  @P4 STS.128 [R208+0xc000], RZ ;  /* 0x00c000ffd0004388 */ /* 0x0003ea0000000c00 */
[----:B------:R3:W5:Y:S04]  /*3290*/  @!P2 LDG.E R223, [R2.64] ;  /* 0x0000000c02dfa981 */ /* 0x000768000c1e1900 */
[----:B------:R3:W5:Y:S01]  /*32a0*/  @!P1 LDG.E R224, [R2.64+0x20] ;  /* 0x0000200c02e09981 */ /* 0x000762000c1e1900 */
[----:B------:R-:W-:Y:S01]  /*32b0*/  UIMAD UR4, UR18, UR5, UR4 ;  /* 0x00000005120472a4 */ /* 0x000fe2000f8e0204 */
[----:B------:R-:W-:Y:S02]  /*32c0*/  BSSY B0, `(.L_x_547) ;  /* 0x0000023000007945 */ /* 0x000fe40003800000 */
[----:B------:R1:W-:Y:S03]  /*32d0*/  @P4 STS.128 [R208+0xe000], RZ ;  /* 0x00e000ffd0004388 */ /* 0x0003e60000000c00 */
[----:B------:R-:W-:Y:S01]  /*32e0*/  MOV R0, UR4 ;  /* 0x0000000400007c02 */ /* 0x000fe20008000f00 */
[----:B---3--:R-:W-:-:S04]  /*32f0*/  IMAD.U32 R2, RZ, RZ, UR18 ;  /* 0x00000012ff027e24 */ /* 0x008fc8000f8e00ff */
[----:B------:R-:W-:-:S05]  /*3300*/  IMAD.WIDE.U32 R2, R2, c[0x0][0x198], R216 ;  /* 0x0000660002027a25 */ /* 0x000fca00078e00d8 */
[----:B------:R-:W-:-:S04]  /*3310*/  IADD3 R4, P1, R2, UR24, RZ ;  /* 0x0000001802047c10 */ /* 0x000fc8000ff3e0ff */
        /* <DEDUP_REMOVED lines=29> */
.L_x_548:
[----:B-1----:R-:W-:Y:S05]  /*34f0*/  BSYNC B0 ;  /* 0x0000000000007941 */ /* 0x002fea0003800000 */
.L_x_547:
        /* <DEDUP_REMOVED lines=28> */
.L_x_550:
[----:B------:R-:W-:Y:S05]  /*36c0*/  BSYNC B0 ;  /* 0x0000000000007941 */ /* 0x000fea0003800000 */
.L_x_549:
[----:B------:R-:W0:Y:S01]  /*36d0*/  LDGDEPBAR ;  /* 0x00000000000079af */ /* 0x000e220000000000 */
[----:B------:R-:W-:Y:S02]  /*36e0*/  ULDC.64 UR8, c[0x0][0x318] ;  /* 0x0000c60000087ab9 */ /* 0x000fe40000000a00 */
[----:B------:R-:W-:Y:S02]  /*36f0*/  UISETP.NE.U32.AND UP1, UPT, URZ, UR8, UPT ;  /* 0x000000083f00728c */ /* 0x000fe4000bf25070 */
[----:B------:R-:W-:Y:S02]  /*3700*/  ULDC.64 UR20, c[0x0][0x320] ;  /* 0x0000c80000147ab9 */ /* 0x000fe40000000a00 */
[----:B------:R-:W-:-:S06]  /*3710*/  UISETP.NE.AND.EX UP1, UPT, URZ, UR9, UPT, UP1 ;  /* 0x000000093f00728c */ /* 0x000fcc000bf25310 */
[----:B------:R-:W-:-:S05]  /*3720*/  PLOP3.LUT P4, PT, PT, PT, UP1, 0x80, 0x0 ;  /* 0x000000000000781c */ /* 0x000fca0003f8f018 */
[----:B------:R-:W-:Y:S02]  /*3730*/  @UP1 UIMAD UR6, UR40, UR20, URZ ;  /* 0x00000014280612a4 */ /* 0x000fe4000f8e023f */
[----:B------:R-:W-:Y:S02]  /*3740*/  @UP1 UMOV UR4, UR36 ;  /* 0x0000002400041c82 */ /* 0x000fe40008000000 */
[----:B------:R-:W-:Y:S01]  /*3750*/  @UP1 UMOV UR5, UR60 ;  /* 0x0000003c00051c82 */ /* 0x000fe20008000000 */
[----:B------:R-:W-:-:S04]  /*3760*/  DEPBAR.LE SB0, 0x1 ;  /* 0x000080400000791a */ /* 0x000fc80000000000 */
[----:B------:R-:W-:Y:S01]  /*3770*/  BAR.SYNC.DEFER_BLOCKING 0x0 ;  /* 0x0000000000007b1d */ /* 0x000fe20000010000 */
[----:B------:R-:W-:Y:S02]  /*3780*/  @UP1 UIMAD.WIDE.U32 UR4, UR33, UR20, UR4 ;  /* 0x00000014210412a5 */ /* 0x000fe4000f8e0004 */
[----:B------:R-:W-:Y:S02]  /*3790*/  @UP1 UIMAD UR21, UR33, UR21, UR6 ;  /* 0x00000015211512a4 */ /* 0x000fe4000f8e0206 */
[----:B------:R-:W-:Y:S02]  /*37a0*/  @UP1 ULEA UR8, UP0, UR4, UR8, 0x2 ;  /* 0x0000000804081291 */ /* 0x000fe4000f80103f */
[----:B------:R-:W-:-:S04]  /*37b0*/  @UP1 UIADD3 UR21, UR5, UR21, URZ ;  /* 0x0000001505151290 */ /* 0x000fc8000fffe03f */
[----:B------:R-:W-:Y:S01]  /*37c0*/  @UP1 ULEA.HI.X UR9, UR4, UR9, UR21, 0x2, UP0 ;  /* 0x0000000904091291 */ /* 0x000fe200080f1415 */
[----:B---3--:R-:W-:-:S05]  /*37d0*/  IMAD.U32 R2, RZ, RZ, UR8 ;  /* 0x00000008ff027e24 */ /* 0x008fca000f8e00ff */
[----:B------:R-:W-:Y:S02]  /*37e0*/  IMAD.U32 R3, RZ, RZ, UR9 ;  /* 0x00000009ff037e24 */ /* 0x000fe4000f8e00ff */
[----:B------:R-:W-:Y:S02]  /*37f0*/  IMAD.MOV.U32 R10, RZ, RZ, c[0x0][0x308] ;  /* 0x0000c200ff0a7624 */ /* 0x000fe400078e00ff */
[----:B------:R-:W-:Y:S01]  /*3800*/  IMAD.MOV.U32 R11, RZ, RZ, c[0x0][0x30c] ;  /* 0x0000c300ff0b7624 */ /* 0x000fe200078e00ff */
[----:B--2---:R3:W2:Y:S01]  /*3810*/  @P4 LDG.E R8, [R2.64] ;  /* 0x0000000c02084981 */ /* 0x0046a2000c1e1900 */
[CC--:B------:R-:W-:Y:S01]  /*3820*/  LEA.HI R0, R22.reuse, R21.reuse, RZ, 0x4 ;  /* 0x0000001516007211 */ /* 0x0c0fe200078f20ff */
[----:B------:R-:W2:Y:S01]  /*3830*/  @P4 MUFU.RCP R9, c[0x0][0x238] ;  /* 0x00008e0000094b08 */ /* 0x000ea20000001000 */
[----:B------:R-:W-:Y:S01]  /*3840*/  LOP3.LUT R5, R19, 0xfffffff8, RZ, 0xc0, !PT ;  /* 0xfffffff813057812 */ /* 0x000fe200078ec0ff */
[----:B------:R-:W1:Y:S01]  /*3850*/  S2R R12, SR_TID.X ;  /* 0x00000000000c7919 */ /* 0x000e620000002100 */
[----:B------:R-:W-:Y:S01]  /*3860*/  IMAD.MOV.U32 R164, RZ, RZ, 0x20 ;  /* 0x00000020ffa47424 */ /* 0x000fe200078e00ff */
[----:B------:R-:W-:-:S02]  /*3870*/  LEA.HI R4, R22, R21, RZ, 0x7 ;  /* 0x0000001516047211 */ /* 0x000fc400078f38ff */
[----:B------:R4:W1:Y:S04]  /*3880*/  LDSM.16.M88.4 R104, [R190+0x10000] ;  /* 0x01000000be68783b */ /* 0x0008680000000200 */
[----:B------:R4:W1:Y:S04]  /*3890*/  LDSM.16.M88.4 R108, [R190+0x10800] ;  /* 0x01080000be6c783b */ /* 0x0008680000000200 */
[----:B------:R4:W1:Y:S04]  /*38a0*/  LDSM.16.M88.4 R112, [R189+0x10000] ;  /* 0x01000000bd70783b */ /* 0x0008680000000200 */
[----:B------:R4:W2:Y:S04]  /*38b0*/  LDSM.16.M88.4 R116, [R189+0x10800] ;  /* 0x01080000bd74783b */ /* 0x0008a80000000200 */
[----:B------:R4:W2:Y:S04]  /*38c0*/  LDSM.16.M88.4 R120, [R188+0x10000] ;  /* 0x01000000bc78783b */ /* 0x0008a80000000200 */
[----:B---3--:R3:W4:Y:S04]  /*38d0*/  LDG.E.64 R2, [R10.64+0x8] ;  /* 0x0000080c0a027981 */ /* 0x008728000c1e1b00 */
[----:B------:R1:W2:Y:S04]  /*38e0*/  LDSM.16.M88.4 R124, [R188+0x10800] ;  /* 0x01080000bc7c783b */ /* 0x0002a80000000200 */
[----:B------:R2:W2:Y:S04]  /*38f0*/  LDSM.16.M88.4 R136, [R190+0x12000] ;  /* 0x01200000be88783b */ /* 0x0004a80000000200 */
[----:B------:R2:W2:Y:S04]  /*3900*/  LDSM.16.M88.4 R140, [R190+0x12800] ;  /* 0x01280000be8c783b */ /* 0x0004a80000000200 */
[----:B------:R2:W2:Y:S04]  /*3910*/  LDSM.16.M88.4 R144, [R189+0x12000] ;  /* 0x01200000bd90783b */ /* 0x0004a80000000200 */
[----:B------:R2:W2:Y:S04]  /*3920*/  LDSM.16.M88.4 R148, [R189+0x12800] ;  /* 0x01280000bd94783b */ /* 0x0004a80000000200 */
[----:B------:R2:W2:Y:S04]  /*3930*/  LDSM.16.M88.4 R152, [R188+0x12000] ;  /* 0x01200000bc98783b */ /* 0x0004a80000000200 */
[----:B---3--:R-:W3:Y:S01]  /*3940*/  LDG.E.64 R10, [R10.64] ;  /* 0x0000000c0a0a7981 */ /* 0x008ee2000c1e1b00 */
[----:B------:R-:W-:Y:S01]  /*3950*/  LOP3.LUT R0, R0, 0xfffffff0, RZ, 0xc0, !PT ;  /* 0xfffffff000007812 */ /* 0x000fe200078ec0ff */
[----:B-1----:R-:W-:Y:S01]  /*3960*/  IMAD.SHL.U32 R12, R12, 0x2, RZ ;  /* 0x000000020c0c7824 */ /* 0x002fe200078e00ff */
[----:B------:R-:W-:Y:S01]  /*3970*/  IADD3 R5, -R5, R21, RZ ;  /* 0x0000001505057210 */ /* 0x000fe20007ffe1ff */
[----:B------:R1:W1:Y:S01]  /*3980*/  LDSM.16.M88.4 R156, [R188+0x12800] ;  /* 0x01280000bc9c783b */ /* 0x0002620000000200 */
[----:B------:R-:W-:Y:S01]  /*3990*/  SHF.R.S32.HI R4, RZ, 0x7, R4 ;  /* 0x00000007ff047819 */ /* 0x000fe20000011404 */
[----:B------:R-:W-:Y:S01]  /*39a0*/  IMAD.IADD R0, R21, 0x1, -R0 ;  /* 0x0000000115007824 */ /* 0x000fe200078e0a00 */
[----:B------:R-:W-:Y:S01]  /*39b0*/  LOP3.LUT P3, RZ, R5, 0x2, RZ, 0xc0, !PT ;  /* 0x0000000205ff7812 */ /* 0x000fe2000786c0ff */
[----:B------:R-:W-:Y:S01]  /*39c0*/  IMAD.U32 R207, RZ, RZ, UR23 ;  /* 0x00000017ffcf7e24 */ /* 0x000fe2000f8e00ff */
[----:B------:R-:W-:Y:S01]  /*39d0*/  IADD3 R184, R202, 0x2000, RZ ;  /* 0x00002000cab87810 */ /* 0x000fe20007ffe0ff */
[----:B------:R-:W-:Y:S01]  /*39e0*/  IMAD.SHL.U32 R7, R4, 0x20, RZ ;  /* 0x0000002004077824 */ /* 0x000fe200078e00ff */
[----:B------:R-:W-:Y:S01]  /*39f0*/  SHF.R.S32.HI R6, RZ, 0x1f, R0 ;  /* 0x0000001fff067819 */ /* 0x000fe20000011400 */
[----:B------:R-:W-:Y:S01]  /*3a00*/  IMAD.MOV.U32 R192, RZ, RZ, 0x40 ;  /* 0x00000040ffc07424 */ /* 0x000fe200078e00ff */
[----:B------:R-:W-:Y:S01]  /*3a10*/  SEL R164, R164, 0xffffffe0, !P3 ;  /* 0xffffffe0a4a47807 */ /* 0x000fe20005800000 */
[----:B------:R-:W-:Y:S01]  /*3a20*/  UIADD3 UR18, UR19, 0x40, UR18 ;  /* 0x0000004013127890 */ /* 0x000fe2000fffe012 */
[----:B------:R-:W-:Y:S01]  /*3a30*/  LEA.HI R6, R6, R0, RZ, 0x3 ;  /* 0x0000000006067211 */ /* 0x000fe200078f18ff */
[----:B------:R-:W-:Y:S01]  /*3a40*/  CS2R R94, SRZ ;  /* 0x00000000005e7805 */ /* 0x000fe2000001ff00 */
[----:B------:R-:W-:Y:S01]  /*3a50*/  LOP3.LUT R7, R7, 0x6, R12, 0xf8, !PT ;  /* 0x0000000607077812 */ /* 0x000fe200078ef80c */
[----:B------:R-:W-:Y:S01]  /*3a60*/  IMAD.IADD R164, R164, 0x1, R188 ;  /* 0x00000001a4a47824 */ /* 0x000fe200078e02bc */
[----:B------:R-:W-:Y:S01]  /*3a70*/  LOP3.LUT R5, R6, 0xfffffff8, RZ, 0xc0, !PT ;  /* 0xfffffff806057812 */ /* 0x000fe200078ec0ff */
[----:B------:R-:W-:Y:S01]  /*3a80*/  IMAD.U32 R6, RZ, RZ, UR23 ;  /* 0x00000017ff067e24 */ /* 0x000fe2000f8e00ff */
[----:B------:R-:W-:Y:S01]  /*3a90*/  IADD3 R187, R203, 0x2000, RZ ;  /* 0x00002000cbbb7810 */ /* 0x000fe20007ffe0ff */
[----:B------:R-:W-:Y:S01]  /*3aa0*/  IMAD R207, R207, 0x40, R7 ;  /* 0x00000040cfcf7824 */ /* 0x000fe200078e0207 */
[----:B------:R-:W-:Y:S01]  /*3ab0*/  IADD3 R5, R0, -R5, RZ ;  /* 0x8000000500057210 */ /* 0x000fe20007ffe0ff */
[----:B------:R1:W1:Y:S01]  /*3ac0*/  LDSM.16.M88.4 R128, [R164+0x10000] ;  /* 0x01000000a480783b */ /* 0x0002620000000200 */
[----:B------:R-:W-:Y:S01]  /*3ad0*/  IMAD R6, R6, 0x2, R4 ;  /* 0x0000000206067824 */ /* 0x000fe200078e0204 */
[----:B------:R-:W1:Y:S01]  /*3ae0*/  I2F R233, R207 ;  /* 0x000000cf00e97306 */ /* 0x000e620000201400 */
[----:B------:R-:W-:Y:S01]  /*3af0*/  R2P PR, R5, 0x6 ;  /* 0x0000000605007804 */ /* 0x000fe20000000000 */
[----:B------:R1:W1:Y:S01]  /*3b00*/  LDSM.16.M88.4 R132, [R164+0x10800] ;  /* 0x01080000a484783b */ /* 0x0002620000000200 */
[C---:B------:R-:W-:Y:S01]  /*3b10*/  IADD3 R242, R207.reuse, 0x18, RZ ;  /* 0x00000018cff27810 */ /* 0x040fe20007ffe0ff */
[----:B------:R-:W-:Y:S01]  /*3b20*/  CS2R R92, SRZ ;  /* 0x00000000005c7805 */ /* 0x000fe2000001ff00 */
[C---:B------:R-:W-:Y:S01]  /*3b30*/  IADD3 R241, R207.reuse, 0x11, RZ ;  /* 0x00000011cff17810 */ /* 0x040fe20007ffe0ff */
[----:B------:R1:W1:Y:S01]  /*3b40*/  LDSM.16.M88.4 R160, [R164+0x12000] ;  /* 0x01200000a4a0783b */ /* 0x0002620000000200 */
[C---:B------:R-:W-:Y:S01]  /*3b50*/  IADD3 R240, R207.reuse, 0x10, RZ ;  /* 0x00000010cff07810 */ /* 0x040fe20007ffe0ff */
[----:B------:R-:W-:Y:S01]  /*3b60*/  CS2R R98, SRZ ;  /* 0x0000000000627805 */ /* 0x000fe2000001ff00 */
[C---:B------:R-:W-:Y:S01]  /*3b70*/  IADD3 R239, R207.reuse, 0x9, RZ ;  /* 0x00000009cfef7810 */ /* 0x040fe20007ffe0ff */
[----:B------:R-:W1:Y:S01]  /*3b80*/  LDSM.16.M88.4 R164, [R164+0x12800] ;  /* 0x01280000a4a4783b */ /* 0x000e620000000200 */
[C---:B------:R-:W-:Y:S01]  /*3b90*/  IADD3 R238, R207.reuse, 0x8, RZ ;  /* 0x00000008cfee7810 */ /* 0x040fe20007ffe0ff */
[----:B------:R-:W1:Y:S01]  /*3ba0*/  I2F R242, R242 ;  /* 0x000000f200f27306 */ /* 0x000e620000201400 */
[----:B------:R-:W-:Y:S01]  /*3bb0*/  IADD3 R237, R207, 0x1, RZ ;  /* 0x00000001cfed7810 */ /* 0x000fe20007ffe0ff */
[----:B------:R-:W-:Y:S01]  /*3bc0*/  CS2R R96, SRZ ;  /* 0x0000000000607805 */ /* 0x000fe2000001ff00 */
[----:B------:R-:W-:Y:S01]  /*3bd0*/  SEL R201, R201, 0xffffffe0, !P1 ;  /* 0xffffffe0c9c97807 */ /* 0x000fe20004800000 */
[----:B------:R-:W-:Y:S01]  /*3be0*/  CS2R R90, SRZ ;  /* 0x00000000005a7805 */ /* 0x000fe2000001ff00 */
[----:B------:R-:W-:Y:S01]  /*3bf0*/  SHF.L.U32 R193, R203, 0x1, RZ ;  /* 0x00000001cbc17819 */ /* 0x000fe200000006ff */
[----:B------:R-:W-:Y:S01]  /*3c00*/  CS2R R88, SRZ ;  /* 0x0000000000587805 */ /* 0x000fe2000001ff00 */
[----:B------:R-:W-:Y:S01]  /*3c10*/  SEL R184, R184, R202, !P0 ;  /* 0x000000cab8b87207 */ /* 0x000fe20004000000 */
[----:B------:R-:W1:Y:S01]  /*3c20*/  I2F R241, R241 ;  /* 0x000000f100f17306 */ /* 0x000e620000201400 */
[----:B------:R-:W-:Y:S01]  /*3c30*/  SEL R187, R187, R203, !P0 ;  /* 0x000000cbbbbb7207 */ /* 0x000fe20004000000 */
[----:B------:R-:W-:Y:S01]  /*3c40*/  IMAD.IADD R196, R194, 0x1, R201 ;  /* 0x00000001c2c47824 */ /* 0x000fe200078e02c9 */
[----:B------:R-:W-:Y:S01]  /*3c50*/  SEL R192, R192, 0xffffffc0, !P2 ;  /* 0xffffffc0c0c07807 */ /* 0x000fe20005000000 */
[--C-:B------:R-:W-:Y:S01]  /*3c60*/  IMAD.IADD R195, R201, 0x1, R193.reuse ;  /* 0x00000001c9c37824 */ /* 0x100fe200078e02c1 */
[----:B------:R-:W-:Y:S01]  /*3c70*/  MOV R209, R206 ;  /* 0x000000ce00d17202 */ /* 0x000fe20000000f00 */
[----:B------:R-:W-:Y:S01]  /*3c80*/  CS2R R86, SRZ ;  /* 0x0000000000567805 */ /* 0x000fe2000001ff00 */
[----:B------:R-:W-:Y:S01]  /*3c90*/  CS2R R84, SRZ ;  /* 0x0000000000547805 */ /* 0x000fe2000001ff00 */
[----:B------:R-:W1:Y:S01]  /*3ca0*/  I2F R240, R240 ;  /* 0x000000f000f07306 */ /* 0x000e620000201400 */
[----:B------:R-:W-:Y:S01]  /*3cb0*/  CS2R R78, SRZ ;  /* 0x00000000004e7805 */ /* 0x000fe2000001ff00 */
[----:B------:R-:W-:Y:S01]  /*3cc0*/  CS2R R76, SRZ ;  /* 0x00000000004c7805 */ /* 0x000fe2000001ff00 */
[----:B------:R-:W-:Y:S01]  /*3cd0*/  CS2R R82, SRZ ;  /* 0x0000000000527805 */ /* 0x000fe2000001ff00 */
[----:B------:R-:W-:Y:S01]  /*3ce0*/  CS2R R80, SRZ ;  /* 0x0000000000507805 */ /* 0x000fe2000001ff00 */
[----:B------:R-:W-:Y:S01]  /*3cf0*/  CS2R R74, SRZ ;  /* 0x00000000004a7805 */ /* 0x000fe2000001ff00 */
        /* <DEDUP_REMOVED lines=22> */
[----:B------:R-:W-:Y:S01]  /*3e60*/  IMAD.SHL.U32 R184, R184, 0x2, RZ ;  /* 0x00000002b8b87824 */ /* 0x000fe200078e00ff */
[----:B------:R-:W-:Y:S01]  /*3e70*/  IADD3 R200, R192, R196, RZ ;  /* 0x000000c4c0c87210 */ /* 0x000fe20007ffe0ff */
[----:B------:R-:W-:Y:S01]  /*3e80*/  IMAD.SHL.U32 R187, R187, 0x2, RZ ;  /* 0x00000002bbbb7824 */ /* 0x000fe200078e00ff */
[----:B------:R-:W-:Y:S01]  /*3e90*/  UMOV UR6, URZ ;  /* 0x0000003f00067c82 */ /* 0x000fe20008000000 */
[----:B------:R-:W-:Y:S01]  /*3ea0*/  IMAD.IADD R199, R194, 0x1, R192 ;  /* 0x00000001c2c77824 */ /* 0x000fe200078e02c0 */
[----:B------:R-:W-:Y:S01]  /*3eb0*/  UIADD3 UR18, UR18, -UR17, URZ ;  /* 0x8000001112127290 */ /* 0x000fe2000fffe03f */
[----:B------:R-:W-:-:S02]  /*3ec0*/  IMAD.IADD R198, R192, 0x1, R193 ;  /* 0x00000001c0c67824 */ /* 0x000fc400078e02c1 */
[----:B------:R-:W-:Y:S02]  /*3ed0*/  IMAD.IADD R197, R192, 0x1, R195 ;  /* 0x00000001c0c57824 */ /* 0x000fe400078e02c3 */
[----:B--2---:R-:W-:-:S04]  /*3ee0*/  @P4 FMUL.FTZ R0, R8, R9 ;  /* 0x0000000908004220 */ /* 0x004fc80000410000 */
[----:B------:R2:W1:Y:S02]  /*3ef0*/  @P4 R2UR UR4, R0 ;  /* 0x00000000000443c2 */ /* 0x00046400000e0000 */
[--C-:B--2---:R-:W-:Y:S01]  /*3f00*/  SHF.R.S32.HI R0, RZ, 0x1f, R17.reuse ;  /* 0x0000001fff007819 */ /* 0x104fe20000011411 */
[----:B-1----:R-:W-:Y:S01]  /*3f10*/  @UP1 UMOV UR6, UR4 ;  /* 0x0000000400061c82 */ /* 0x002fe20008000000 */
[----:B----4-:R-:W-:Y:S01]  /*3f20*/  IADD3 R244, P5, P4, R2, UR46, R17 ;  /* 0x0000002e02f47c10 */ /* 0x010fe2000fcbe011 */
[----:B------:R-:W-:-:S03]  /*3f30*/  IMAD.MOV.U32 R2, RZ, RZ, c[0x0][0x22c] ;  /* 0x00008b00ff027624 */ /* 0x000fc600078e00ff */
[----:B------:R-:W-:Y:S01]  /*3f40*/  IADD3.X R246, R3, UR50, R0, P5, P4 ;  /* 0x0000003203f67c10 */ /* 0x000fe2000afe8400 */
[----:B------:R-:W-:Y:S01]  /*3f50*/  IMAD R2, R2, c[0x0][0x1c0], RZ ;  /* 0x0000700002027a24 */ /* 0x000fe200078e02ff */
[----:B------:R-:W-:Y:S01]  /*3f60*/  IADD3 R0, R207, 0x19, RZ ;  /* 0x00000019cf007810 */ /* 0x000fe20007ffe0ff */
[----:B------:R-:W-:-:S03]  /*3f70*/  IMAD.WIDE.U32 R244, R244, -0x2daee0ad, RZ ;  /* 0xd2511f53f4f47825 */ /* 0x000fc600078e00ff */
[----:B------:R1:W2:Y:S01]  /*3f80*/  I2F R243, R0 ;  /* 0x0000000000f37306 */ /* 0x0002a20000201400 */
[C---:B------:R-:W-:Y:S02]  /*3f90*/  IMAD.SHL.U32 R247, R2.reuse, 0x10, RZ ;  /* 0x0000001002f77824 */ /* 0x040fe400078e00ff */
[----:B------:R-:W-:-:S03]  /*3fa0*/  IMAD.SHL.U32 R214, R2, 0x8, RZ ;  /* 0x0000000802d67824 */ /* 0x000fc600078e00ff */
[C---:B------:R-:W-:Y:S02]  /*3fb0*/  IADD3 R4, R247.reuse, 0x40, RZ ;  /* 0x00000040f7047810 */ /* 0x040fe40007ffe0ff */
[C---:B------:R-:W-:Y:S02]  /*3fc0*/  IADD3 R3, R247.reuse, 0x60, RZ ;  /* 0x00000060f7037810 */ /* 0x040fe40007ffe0ff */
[----:B------:R-:W-:Y:S01]  /*3fd0*/  IADD3 R5, R247, 0x20, RZ ;  /* 0x00000020f7057810 */ /* 0x000fe20007ffe0ff */
[C---:B------:R-:W-:Y:S01]  /*3fe0*/  IMAD.IADD R249, R214.reuse, 0x1, R4 ;  /* 0x00000001d6f97824 */ /* 0x040fe200078e0204 */
[----:B------:R-:W-:-:S03]  /*3ff0*/  IADD3 R248, R214, R3, RZ ;  /* 0x00000003d6f87210 */ /* 0x000fc60007ffe0ff */
[C---:B------:R-:W-:Y:S01]  /*4000*/  IMAD.IADD R250, R214.reuse, 0x1, R5 ;  /* 0x00000001d6fa7824 */ /* 0x040fe200078e0205 */
[----:B---3--:R-:W1:Y:S01]  /*4010*/  R2UR UR9, R11 ;  /* 0x000000000b0973c2 */ /* 0x008e6200000e0000 */
[C---:B------:R-:W-:Y:S02]  /*4020*/  IMAD.IADD R4, R214.reuse, 0x1, R249 ;  /* 0x00000001d6047824 */ /* 0x040fe400078e02f9 */
[C---:B------:R-:W-:Y:S02]  /*4030*/  IMAD.IADD R3, R214.reuse, 0x1, R248 ;  /* 0x00000001d6037824 */ /* 0x040fe400078e02f8 */
[C---:B------:R-:W-:Y:S01]  /*4040*/  IMAD.IADD R5, R214.reuse, 0x1, R250 ;  /* 0x00000001d6057824 */ /* 0x040fe200078e02fa */
[C---:B------:R-:W-:Y:S01]  /*4050*/  IADD3 R230, R214.reuse, R4, RZ ;  /* 0x00000004d6e67210 */ /* 0x040fe20007ffe0ff */
[C---:B------:R-:W-:Y:S01]  /*4060*/  IMAD.IADD R228, R214.reuse, 0x1, R3 ;  /* 0x00000001d6e47824 */ /* 0x040fe200078e0203 */
[----:B------:R3:W4:Y:S01]  /*4070*/  R2UR UR8, R10 ;  /* 0x000000000a0873c2 */ /* 0x00072200000e0000 */
[----:B------:R-:W-:-:S02]  /*4080*/  IMAD.IADD R232, R214, 0x1, R5 ;  /* 0x00000001d6e87824 */ /* 0x000fc400078e0205 */
[C---:B------:R-:W-:Y:S01]  /*4090*/  IMAD.IADD R229, R214.reuse, 0x1, R230 ;  /* 0x00000001d6e57824 */ /* 0x040fe200078e02e6 */
[C---:B------:R-:W-:Y:S01]  /*40a0*/  IADD3 R225, R214.reuse, R228, RZ ;  /* 0x000000e4d6e17210 */ /* 0x040fe20007ffe0ff */
[C---:B------:R-:W-:Y:S02]  /*40b0*/  IMAD.IADD R231, R214.reuse, 0x1, R232 ;  /* 0x00000001d6e77824 */ /* 0x040fe400078e02e8 */
[C---:B------:R-:W-:Y:S02]  /*40c0*/  IMAD.IADD R235, R214.reuse, 0x1, R229 ;  /* 0x00000001d6eb7824 */ /* 0x040fe400078e02e5 */
[C---:B------:R-:W-:Y:S02]  /*40d0*/  IMAD.IADD R236, R214.reuse, 0x1, R231 ;  /* 0x00000001d6ec7824 */ /* 0x040fe400078e02e7 */
[----:B------:R-:W-:Y:S01]  /*40e0*/  IMAD.IADD R234, R214, 0x1, R225 ;  /* 0x00000001d6ea7824 */ /* 0x000fe200078e02e1 */
[----:B-1----:R-:W-:-:S04]  /*40f0*/  LOP3.LUT R0, R6, UR9, RZ, 0x3c, !PT ;  /* 0x0000000906007c12 */ /* 0x002fc8000f8e3cff */
[----:B------:R-:W-:-:S05]  /*4100*/  LOP3.LUT R0, R0, R245, RZ, 0x3c, !PT ;  /* 0x000000f500007212 */ /* 0x000fca00078e3cff */
[----:B--234-:R-:W-:-:S04]  /*4110*/  IMAD.WIDE.U32 R226, R0, -0x326172a9, RZ ;  /* 0xcd9e8d5700e27825 */ /* 0x01cfc800078e00ff */
.L_x_553:
[----:B------:R-:W0:Y:S01]  /*4120*/  LDGDEPBAR ;  /* 0x00000000000079af */ /* 0x000e220000000000 */
[C---:B------:R-:W-:Y:S01]  /*4130*/  IMAD.IADD R0, R187.reuse, 0x1, R201 ;  /* 0x00000001bb007824 */ /* 0x040fe200078e02c9 */
[----:B------:R-:W-:Y:S01]  /*4140*/  USHF.L.U32 UR4, UR23, 0x6, URZ ;  /* 0x0000000617047899 */ /* 0x000fe2000800063f */
[--C-:B------:R-:W-:Y:S01]  /*4150*/  IMAD.IADD R3, R187, 0x1, R192.reuse ;  /* 0x00000001bb037824 */ /* 0x100fe200078e02c0 */
[----:B------:R-:W-:Y:S01]  /*4160*/  USHF.L.U32 UR5, UR7, 0x6, URZ ;  /* 0x0000000607057899 */ /* 0x000fe2000800063f */
[----:B------:R-:W-:Y:S01]  /*4170*/  IMAD.IADD R2, R0, 0x1, R192 ;  /* 0x0000000100027824 */ /* 0x000fe200078e02c0 */
[----:B------:R-:W-:Y:S01]  /*4180*/  UIADD3 UR4, UR4, 0x40, URZ ;  /* 0x0000004004047890 */ /* 0x000fe2000fffe03f */
[----:B-----5:R-:W-:Y:S01]  /*4190*/  FSETP.NEU.FTZ.AND P1, PT, R223, -INF , PT ;  /* 0xff800000df00780b */ /* 0x020fe20003f3d000 */
[----:B------:R-:W2:Y:S01]  /*41a0*/  LDL R168, [R1] ;  /* 0x0000000001a87983 */ /* 0x000ea20000100800 */
[----:B------:R-:W-:Y:S01]  /*41b0*/  UISETP.GE.AND UP0, UPT, UR5, UR18, UPT ;  /* 0x000000120500728c */ /* 0x000fe2000bf06270 */
[----:B------:R-:W-:Y:S01]  /*41c0*/  FSETP.NEU.FTZ.AND P0, PT, R224, -INF , PT ;  /* 0xff800000e000780b */ /* 0x000fe20003f1d000 */
[----:B------:R-:W-:Y:S01]  /*41d0*/  IMAD.MOV.U32 R172, RZ, RZ, c[0x0][0x22c] ;  /* 0x00008b00ffac7624 */ /* 0x000fe200078e00ff */
[----:B------:R-:W-:Y:S02]  /*41e0*/  UISETP.GT.AND UP2, UPT, UR7, UR16, UPT ;  /* 0x000000100700728c */ /* 0x000fe4000bf44270 */
[----:B------:R-:W-:Y:S01]  /*41f0*/  UISETP.LT.AND UP0, UPT, UR4, UR17, UP0 ;  /* 0x000000110400728c */ /* 0x000fe20008701270 */
[----:B------:R-:W-:Y:S01]  /*4200*/  IMAD R172, R172, c[0x0][0x1c0], RZ ;  /* 0x00007000acac7a24 */ /* 0x000fe200078e02ff */
[----:B------:R-:W-:Y:S03]  /*4210*/  UIADD3 UR4, UR8, -0x61c88647, URZ ;  /* 0x9e3779b908047890 */ /* 0x000fe6000fffe03f */
[----:B------:R-:W-:Y:S01]  /*4220*/  IMAD.U32 R172, R172, -0x40, RZ ;  /* 0xffffffc0acac7824 */ /* 0x000fe200078e00ff */
[----:B------:R-:W-:Y:S11]  /*4230*/  PLOP3.LUT P2, PT, PT, PT, UP0, 0x80, 0x0 ;  /* 0x000000000000781c */ /* 0x000ff60003f4f008 */
[----:B------:R-:W-:Y:S02]  /*4240*/  @!UPT UIADD3 URZ, URZ, URZ, URZ ;  /* 0x0000003f3f3ff290 */ /* 0x000fe4000fffe03f */
[----:B------:R-:W-:Y:S01]  /*4250*/  @!P2 IADD3 R169, R207, 0x19, RZ ;  /* 0x00000019cfa9a810 */ /* 0x000fe20007ffe0ff */
        /* <DEDUP_REMOVED lines=35> */
[----:B------:R-:W3:Y:S07]  /*4490*/  LDSM.16.M88.4 R100, [R189+0xe000] ;  /* 0x00e00000bd64783b */ /* 0x000eee0000000200 */
[C---:B------:R-:W-:Y:S01]  /*44a0*/  HMMA.16816.F32.BF16 R8, R52.reuse, R62, R8 ;  /* 0x0000003e3408723c */ /* 0x040fe20000041808 */
[----:B------:R-:W2:Y:S03]  /*44b0*/  LDSM.16.M88.4 R60, [R189+0xe800] ;  /* 0x00e80000bd3c783b */ /* 0x000ea60000000200 */
[----:B----4-:R-:W-:Y:S04]  /*44c0*/  IMAD.U32 R0, RZ, RZ, UR7 ;  /* 0x00000007ff007e24 */ /* 0x010fe8000f8e00ff */
[C---:B-1----:R-:W-:Y:S08]  /*44d0*/  HMMA.16816.F32.BF16 R12, R52.reuse, R64, R12 ;  /* 0x00000040340c723c */ /* 0x042ff0000004180c */
[----:B------:R-:W-:Y:S01]  /*44e0*/  HMMA.16816.F32.BF16 R16, R52, R66, R16 ;  /* 0x000000423410723c */ /* 0x000fe20000041810 */
[----:B------:R1:W-:Y:S08]  /*44f0*/  LDSM.16.M88.4 R52, [R3+0x2000] ;  /* 0x002000000334783b */ /* 0x0003f00000000200 */
[----:B------:R-:W4:Y:S01]  /*4500*/  LDSM.16.M88.4 R64, [R188+0xe000] ;  /* 0x00e00000bc40783b */ /* 0x000f220000000200 */
[C---:B---3--:R-:W-:Y:S08]  /*4510*/  HMMA.16816.F32.BF16 R4, R56.reuse, R100, R4 ;  /* 0x000000643804723c */ /* 0x048ff00000041804 */
[C---:B------:R-:W-:Y:S01]  /*4520*/  HMMA.16816.F32.BF16 R8, R56.reuse, R102, R8 ;  /* 0x000000663808723c */ /* 0x040fe20000041808 */
[----:B------:R-:W3:Y:S03]  /*4530*/  LDSM.16.M88.4 R100, [R188+0xe800] ;  /* 0x00e80000bc64783b */ /* 0x000ee60000000200 */
[----:B-1----:R-:W-:Y:S04]  /*4540*/  IMAD.U32 R3, RZ, RZ, UR19 ;  /* 0x00000013ff037e24 */ /* 0x002fe8000f8e00ff */
[C---:B--2---:R-:W-:Y:S04]  /*4550*/  HMMA.16816.F32.BF16 R12, R56.reuse, R60, R12 ;  /* 0x0000003c380c723c */ /* 0x044fe8000004180c */
[----:B------:R-:W-:Y:S01]  /*4560*/  IMAD R0, R0, 0x4, R168 ;  /* 0x0000000400007824 */ /* 0x000fe200078e02a8 */
[----:B------:R-:W-:Y:S02]  /*4570*/  @!P2 IADD3 R3, -R3, 0x1, R215 ;  /* 0x000000010303a810 */ /* 0x000fe40007ffe1d7 */
[C---:B------:R-:W-:Y:S01]  /*4580*/  @!P2 IADD3 R168, R207.reuse, 0x18, RZ ;  /* 0x00000018cfa8a810 */ /* 0x040fe20007ffe0ff */
[----:B------:R-:W-:Y:S01]  /*4590*/  HMMA.16816.F32.BF16 R16, R56, R62, R16 ;  /* 0x0000003e3810723c */ /* 0x000fe20000041810 */
[----:B------:R1:W-:Y:S07]  /*45a0*/  LDSM.16.M88.4 R56, [R2+0x2000] ;  /* 0x002000000238783b */ /* 0x0003ee0000000200 */
[C---:B----4-:R-:W-:Y:S01]  /*45b0*/  HMMA.16816.F32.BF16 R4, R52.reuse, R64, R4 ;  /* 0x000000403404723c */ /* 0x050fe20000041804 */
[----:B------:R-:W2:Y:S06]  /*45c0*/  LDSM.16.M88.4 R60, [R191+0xe000] ;  /* 0x00e00000bf3c783b */ /* 0x000eac0000000200 */
[C---:B------:R-:W-:Y:S01]  /*45d0*/  @!P2 IADD3 R65, R207.reuse, 0x8, RZ ;  /* 0x00000008cf41a810 */ /* 0x040fe20007ffe0ff */
[C---:B------:R-:W-:Y:S04]  /*45e0*/  HMMA.16816.F32.BF16 R8, R52.reuse, R66, R8 ;  /* 0x000000423408723c */ /* 0x040fe80000041808 */
[C---:B------:R-:W-:Y:S03]  /*45f0*/  @!P2 IADD3 R64, R207.reuse, 0x10, RZ ;  /* 0x00000010cf40a810 */ /* 0x040fe60007ffe0ff */
[----:B------:R-:W-:Y:S01]  /*4600*/  @!P2 IADD3 R66, R207, 0x11, RZ ;  /* 0x00000011cf42a810 */ /* 0x000fe20007ffe0ff */
[C---:B---3--:R-:W-:Y:S01]  /*4610*/  HMMA.16816.F32.BF16 R12, R52.reuse, R100, R12 ;  /* 0x00000064340c723c */ /* 0x048fe2000004180c */
[----:B-1----:R-:W-:Y:S01]  /*4620*/  IMAD.U32 R2, RZ, RZ, UR5 ;  /* 0x00000005ff027e24 */ /* 0x002fe2000f8e00ff */
[----:B------:R-:W-:Y:S04]  /*4630*/  UIADD3 UR5, UR9, 0x76cf5d0a, URZ ;  /* 0x76cf5d0a09057890 */ /* 0x000fe8000fffe03f */
[----:B------:R-:W-:Y:S01]  /*4640*/  @!P2 IADD3 R2, R2, UR17, R3 ;  /* 0x000000110202ac10 */ /* 0x000fe2000fffe003 */
[----:B------:R-:W-:Y:S01]  /*4650*/  FMUL.FTZ R3, R223, 1.4426950216293334961 ;  /* 0x3fb8aa3bdf037820 */ /* 0x000fe20000410000 */
[----:B------:R-:W-:Y:S04]  /*4660*/  HMMA.16816.F32.BF16 R16, R52, R102, R16 ;  /* 0x000000663410723c */ /* 0x000fe80000041810 */
[----:B------:R-:W-:Y:S03]  /*4670*/  FSEL R3, R3, RZ, P1 ;  /* 0x000000ff03037208 */ /* 0x000fe60000800000 */
[----:B------:R-:W-:Y:S01]  /*4680*/  IMAD.WIDE.U32 R52, R0, -0x326172a9, RZ ;  /* 0xcd9e8d5700347825 */ /* 0x000fe200078e00ff */
[----:B------:R-:W-:Y:S04]  /*4690*/  @!P2 IADD3 R0, R207, 0x1, RZ ;  /* 0x00000001cf00a810 */ /* 0x000fe80007ffe0ff */
[----:B------:R-:W-:Y:S02]  /*46a0*/  LOP3.LUT R100, R53, UR8, R246, 0x96, !PT ;  /* 0x0000000835647c12 */ /* 0x000fe4000f8e96f6 */
[----:B------:R-:W-:Y:S01]  /*46b0*/  LOP3.LUT R67, R227, UR4, R52, 0x96, !PT ;  /* 0x00000004e3437c12 */ /* 0x000fe2000f8e9634 */
[----:B------:R-:W-:Y:S01]  /*46c0*/  UIADD3 UR4, UR9, -0x4498517b, URZ ;  /* 0xbb67ae8509047890 */ /* 0x000fe2000fffe03f */
[----:B------:R-:W1:Y:S01]  /*46d0*/  LDSM.16.M88.4 R52, [R191+0xe800] ;  /* 0x00e80000bf34783b */ /* 0x000e620000000200 */
[C---:B--2---:R-:W-:Y:S05]  /*46e0*/  HMMA.16816.F32.BF16 R4, R56.reuse, R60, R4 ;  /* 0x0000003c3804723c */ /* 0x044fea0000041804 */
[----:B------:R-:W-:Y:S02]  /*46f0*/  IMAD.WIDE.U32 R170, R67, -0x2daee0ad, RZ ;  /* 0xd2511f5343aa7825 */ /* 0x000fe400078e00ff */
[C---:B------:R-:W-:Y:S01]  /*4700*/  @!P2 IADD3 R60, R2.reuse, 0x8, RZ ;  /* 0x00000008023ca810 */ /* 0x040fe20007ffe0ff */
[C---:B------:R-:W-:Y:S04]  /*4710*/  HMMA.16816.F32.BF16 R8, R56.reuse, R62, R8 ;  /* 0x0000003e3808723c */ /* 0x040fe80000041808 */
[----:B------:R-:W-:Y:S02]  /*4720*/  @!P2 IMNMX R2, R2, UR17, PT ;  /* 0x000000110202ac17 */ /* 0x000fe4000b800200 */
[----:B------:R-:W-:Y:S01]  /*4730*/  @!P2 IMNMX R60, R60, UR17, PT ;  /* 0x000000113c3cac17 */ /* 0x000fe2000b800200 */
[----:B------:R-:W-:Y:S01]  /*4740*/  IMAD.WIDE.U32 R62, R100, -0x2daee0ad, RZ ;  /* 0xd2511f53643e7825 */ /* 0x000fe200078e00ff */
[CC--:B------:R-:W-:Y:S02]  /*4750*/  @!P2 ISETP.GE.AND P5, PT, R207.reuse, R2.reuse, PT ;  /* 0x00000002cf00a20c */ /* 0x0c0fe40003fa6270 */
[C---:B------:R-:W-:Y:S02]  /*4760*/  @!P2 ISETP.GE.AND P3, PT, R0.reuse, R2, PT ;  /* 0x000000020000a20c */ /* 0x040fe40003f66270 */
[-C--:B------:R-:W-:Y:S01]  /*4770*/  @!P2 ISETP.GE.AND P4, PT, R0, R60.reuse, PT ;  /* 0x0000003c0000a20c */ /* 0x080fe20003f86270 */
[----:B------:R-:W-:Y:S01]  /*4780*/  FMUL.FTZ R0, R224, 1.4426950216293334961 ;  /* 0x3fb8aa3be0007820 */ /* 0x000fe20000410000 */
[----:B------:R-:W-:Y:S02]  /*4790*/  @!P2 ISETP.GE.AND P1, PT, R207, R60, PT ;  /* 0x0000003ccf00a20c */ /* 0x000fe40003f26270 */
[----:B------:R-:W-:Y:S01]  /*47a0*/  FFMA.FTZ R4, R233, UR6, R4 ;  /* 0x00000006e9047c23 */ /* 0x000fe20008010004 */
[----:B------:R-:W-:Y:S01]  /*47b0*/  @!P2 IADD3 R61, R207, 0x9, RZ ;  /* 0x00000009cf3da810 */ /* 0x000fe20007ffe0ff */
[----:B------:R-:W-:Y:S01]  /*47c0*/  FFMA.FTZ R5, R237, UR6, R5 ;  /* 0x00000006ed057c23 */ /* 0x000fe20008010005 */
[----:B------:R-:W-:Y:S01]  /*47d0*/  FSEL R0, R0, RZ, P0 ;  /* 0x000000ff00007208 */ /* 0x000fe20000000000 */
[----:B------:R-:W-:Y:S01]  /*47e0*/  FFMA.FTZ R6, R233, UR6, R6 ;  /* 0x00000006e9067c23 */ /* 0x000fe20008010006 */
[----:B------:R-:W-:Y:S01]  /*47f0*/  @!P2 FSEL R4, R4, -INF , !P5 ;  /* 0xff8000000404a808 */ /* 0x000fe20006800000 */
[----:B------:R-:W-:Y:S01]  /*4800*/  FFMA.FTZ R7, R237, UR6, R7 ;  /* 0x00000006ed077c23 */ /* 0x000fe20008010007 */
[----:B------:R-:W-:Y:S01]  /*4810*/  @!P2 FSEL R5, R5, -INF , !P3 ;  /* 0xff8000000505a808 */ /* 0x000fe20005800000 */
[----:B------:R-:W-:Y:S01]  /*4820*/  FFMA.FTZ R8, R238, UR6, R8 ;  /* 0x00000006ee087c23 */ /* 0x000fe20008010008 */
[----:B------:R-:W-:Y:S01]  /*4830*/  @!P2 FSEL R6, R6, -INF , !P1 ;  /* 0xff8000000606a808 */ /* 0x000fe20004800000 */
[--C-:B------:R-:W-:Y:S01]  /*4840*/  FFMA.FTZ R4, R4, c[0x0][0x23c], -R3.reuse ;  /* 0x00008f0004047a23 */ /* 0x100fe20000010803 */
[-C--:B------:R-:W-:Y:S01]  /*4850*/  @!P2 ISETP.GE.AND P3, PT, R65, R2.reuse, PT ;  /* 0x000000024100a20c */ /* 0x080fe20003f66270 */
[----:B------:R-:W-:Y:S01]  /*4860*/  FFMA.FTZ R5, R5, c[0x0][0x23c], -R3 ;  /* 0x00008f0005057a23 */ /* 0x000fe20000010803 */
[-C--:B------:R-:W-:Y:S01]  /*4870*/  @!P2 ISETP.GE.AND P0, PT, R61, R2.reuse, PT ;  /* 0x000000023d00a20c */ /* 0x080fe20003f06270 */
[----:B------:R2:W-:Y:S01]  /*4880*/  MUFU.EX2 R103, R4 ;  /* 0x0000000400677308 */ /* 0x0005e20000000800 */
[C---:B-1----:R-:W-:Y:S03]  /*4890*/  HMMA.16816.F32.BF16 R12, R56.reuse, R52, R12 ;  /* 0x00000034380c723c */ /* 0x042fe6000004180c */
[----:B------:R-:W-:Y:S01]  /*48a0*/  FFMA.FTZ R6, R6, c[0x0][0x23c], -R0 ;  /* 0x00008f0006067a23 */ /* 0x000fe20000010800 */
[----:B------:R-:W-:Y:S01]  /*48b0*/  @!P2 FSEL R8, R8, -INF , !P3 ;  /* 0xff8000000808a808 */ /* 0x000fe20005800000 */
[C---:B------:R-:W-:Y:S01]  /*48c0*/  FFMA.FTZ R9, R239.reuse, UR6, R9 ;  /* 0x00000006ef097c23 */ /* 0x040fe20008010009 */
[----:B------:R-:W-:Y:S01]  /*48d0*/  @!P2 ISETP.GE.AND P6, PT, R66, R2, PT ;  /* 0x000000024200a20c */ /* 0x000fe20003fc6270 */
[----:B------:R-:W-:Y:S01]  /*48e0*/  FFMA.FTZ R11, R239, UR6, R11 ;  /* 0x00000006ef0b7c23 */ /* 0x000fe2000801000b */
[----:B------:R-:W-:Y:S01]  /*48f0*/  HMMA.16816.F32.BF16 R16, R56, R54, R16 ;  /* 0x000000363810723c */ /* 0x000fe20000041810 */
[----:B------:R1:W-:Y:S02]  /*4900*/  MUFU.EX2 R102, R5 ;  /* 0x0000000500667308 */ /* 0x0003e40000000800 */
[-C--:B------:R-:W-:Y:S01]  /*4910*/  @!P2 ISETP.GE.AND P3, PT, R65, R60.reuse, PT ;  /* 0x0000003c4100a20c */ /* 0x080fe20003f66270 */
[--C-:B------:R-:W-:Y:S01]  /*4920*/  FFMA.FTZ R8, R8, c[0x0][0x23c], -R3.reuse ;  /* 0x00008f0008087a23 */ /* 0x100fe20000010803 */
[----:B------:R-:W-:Y:S01]  /*4930*/  @!P2 FSEL R9, R9, -INF , !P0 ;  /* 0xff8000000909a808 */ /* 0x000fe20004000000 */
[----:B------:R-:W-:Y:S01]  /*4940*/  FFMA.FTZ R10, R238, UR6, R10 ;  /* 0x00000006ee0a7c23 */ /* 0x000fe2000801000a */
[-C--:B------:R-:W-:Y:S02]  /*4950*/  @!P2 ISETP.GE.AND P0, PT, R61, R60.reuse, PT ;  /* 0x0000003c3d00a20c */ /* 0x080fe40003f06270 */
[----:B------:R-:W-:Y:S02]  /*4960*/  @!P2 FSEL R7, R7, -INF , !P4 ;  /* 0xff8000000707a808 */ /* 0x000fe40006000000 */
[----:B------:R3:W-:Y:S01]  /*4970*/  MUFU.EX2 R101, R6 ;  /* 0x0000000600657308 */ /* 0x0007e20000000800 */
[----:B------:R-:W-:Y:S01]  /*4980*/  FFMA.FTZ R9, R9, c[0x0][0x23c], -R3 ;  /* 0x00008f0009097a23 */ /* 0x000fe20000010803 */
[----:B------:R-:W-:Y:S01]  /*4990*/  @!P2 FSEL R11, R11, -INF , !P0 ;  /* 0xff8000000b0ba808 */ /* 0x000fe20004000000 */
[----:B------:R-:W-:Y:S01]  /*49a0*/  FFMA.FTZ R100, R7, c[0x0][0x23c], -R0 ;  /* 0x00008f0007647a23 */ /* 0x000fe20000010800 */
[----:B--2---:R-:W-:Y:S01]  /*49b0*/  LOP3.LUT R4, R63, UR4, R244, 0x96, !PT ;  /* 0x000000043f047c12 */ /* 0x004fe2000f8e96f4 */
[----:B------:R-:W-:Y:S01]  /*49c0*/  UIADD3 UR4, UR8, 0x3c6ef372, URZ ;  /* 0x3c6ef37208047890 */ /* 0x000fe2000fffe03f */
[----:B------:R-:W-:Y:S01]  /*49d0*/  @!P2 ISETP.GE.AND P0, PT, R66, R60, PT ;  /* 0x0000003c4200a20c */ /* 0x000fe20003f06270 */
[----:B------:R-:W-:Y:S01]  /*49e0*/  FFMA.FTZ R11, R11, c[0x0][0x23c], -R0 ;  /* 0x00008f000b0b7a23 */ /* 0x000fe20000010800 */
[----:B------:R-:W-:Y:S01]  /*49f0*/  LOP3.LUT R62, R171, UR5, R62, 0x96, !PT ;  /* 0x00000005ab3e7c12 */ /* 0x000fe2000f8e963e */
[----:B------:R-:W-:Y:S01]  /*4a00*/  UIADD3 UR5, UR8, -0x255992d5, URZ ;  /* 0xdaa66d2b08057890 */ /* 0x000fe2000fffe03f */
[----:B------:R2:W-:Y:S01]  /*4a10*/  MUFU.EX2 R67, R8 ;  /* 0x0000000800437308 */ /* 0x0005e20000000800 */
[----:B------:R-:W-:Y:S01]  /*4a20*/  @!P2 ISETP.GE.AND P5, PT, R64, R2, PT ;  /* 0x000000024000a20c */ /* 0x000fe20003fa6270 */
[----:B------:R-:W-:Y:S01]  /*4a30*/  FFMA.FTZ R15, R241, UR6, R15 ;  /* 0x00000006f10f7c23 */ /* 0x000fe2000801000f */
[----:B------:R-:W-:Y:S01]  /*4a40*/  @!P2 FSEL R10, R10, -INF , !P3 ;  /* 0xff8000000a0aa808 */ /* 0x000fe20005800000 */
[----:B-1----:R-:W-:Y:S01]  /*4a50*/  IMAD.WIDE.U32 R4, R4, -0x326172a9, RZ ;  /* 0xcd9e8d5704047825 */ /* 0x002fe200078e00ff */
[----:B------:R-:W-:Y:S02]  /*4a60*/  @!P2 ISETP.GE.AND P3, PT, R64, R60, PT ;  /* 0x0000003c4000a20c */ /* 0x000fe40003f66270 */
[-C--:B------:R-:W-:Y:S01]  /*4a70*/  @!P2 ISETP.GE.AND P4, PT, R169, R2.reuse, PT ;  /* 0x00000002a900a20c */ /* 0x080fe20003f86270 */
[----:B------:R-:W-:Y:S01]  /*4a80*/  FFMA.FTZ R10, R10, c[0x0][0x23c], -R0 ;  /* 0x00008f000a0a7a23 */ /* 0x000fe20000010800 */
[----:B------:R-:W-:Y:S01]  /*4a90*/  LOP3.LUT R5, R5, UR4, R226, 0x96, !PT ;  /* 0x0000000405057c12 */ /* 0x000fe2000f8e96e2 */
[----:B------:R1:W-:Y:S01]  /*4aa0*/  MUFU.EX2 R66, R9 ;  /* 0x0000000900427308 */ /* 0x0003e20000000800 */
[----:B------:R-:W-:Y:S01]  /*4ab0*/  UIADD3 UR4, UR9, 0x32370b8f, URZ ;  /* 0x32370b8f09047890 */ /* 0x000fe2000fffe03f */
[----:B------:R-:W-:Y:S01]  /*4ac0*/  @!P2 ISETP.GE.AND P1, PT, R168, R2, PT ;  /* 0x00000002a800a20c */ /* 0x000fe20003f26270 */
[----:B------:R-:W-:Y:S01]  /*4ad0*/  FFMA.FTZ R17, R243, UR6, R17 ;  /* 0x00000006f3117c23 */ /* 0x000fe20008010011 */
[----:B------:R-:W-:Y:S01]  /*4ae0*/  @!P2 FSEL R15, R15, -INF , !P0 ;  /* 0xff8000000f0fa808 */ /* 0x000fe20004000000 */
[----:B---3--:R-:W-:Y:S03]  /*4af0*/  IMAD.WIDE.U32 R6, R62, -0x326172a9, RZ ;  /* 0xcd9e8d573e067825 */ /* 0x008fe600078e00ff */
[----:B------:R-:W-:Y:S01]  /*4b00*/  @!P2 FSEL R17, R17, -INF , !P4 ;  /* 0xff8000001111a808 */ /* 0x000fe20006000000 */
[----:B------:R-:W-:Y:S01]  /*4b10*/  FFMA.FTZ R16, R242, UR6, R16 ;  /* 0x00000006f2107c23 */ /* 0x000fe20008010010 */
[----:B------:R-:W-:Y:S01]  /*4b20*/  LOP3.LUT R52, R7, UR5, R4, 0x96, !PT ;  /* 0x0000000507347c12 */ /* 0x000fe2000f8e9604 */
[----:B------:R-:W-:Y:S01]  /*4b30*/  IMAD.WIDE.U32 R4, R5, -0x2daee0ad, RZ ;  /* 0xd2511f5305047825 */ /* 0x000fe200078e00ff */
[----:B------:R-:W-:Y:S01]  /*4b40*/  UIADD3 UR5, UR9, -0x126145ec, URZ ;  /* 0xed9eba1409057890 */ /* 0x000fe2000fffe03f */
[----:B------:R3:W-:Y:S01]  /*4b50*/  MUFU.EX2 R64, R11 ;  /* 0x0000000b00407308 */ /* 0x0007e20000000800 */
[----:B------:R-:W-:Y:S01]  /*4b60*/  @!P2 FSEL R16, R16, -INF , !P1 ;  /* 0xff8000001010a808 */ /* 0x000fe20004800000 */
[----:B------:R-:W-:Y:S01]  /*4b70*/  IMAD.WIDE.U32 R52, R52, -0x2daee0ad, RZ ;  /* 0xd2511f5334347825 */ /* 0x000fe200078e00ff */
[----:B------:R-:W-:Y:S01]  /*4b80*/  LOP3.LUT R5, R5, UR4, R170, 0x96, !PT ;  /* 0x0000000405057c12 */ /* 0x000fe2000f8e96aa */
[----:B------:R-:W-:Y:S02]  /*4b90*/  UIADD3 UR4, UR8, 0x78dde6e4, URZ ;  /* 0x78dde6e408047890 */ /* 0x000fe4000fffe03f */
[----:B------:R-:W-:Y:S01]  /*4ba0*/  FFMA.FTZ R12, R240, UR6, R12 ;  /* 0x00000006f00c7c23 */ /* 0x000fe2000801000c */
[----:B--2---:R-:W-:Y:S01]  /*4bb0*/  LOP3.LUT R8, R53, UR5, R4, 0x96, !PT ;  /* 0x0000000535087c12 */ /* 0x004fe2000f8e9604 */
[----:B------:R-:W-:Y:S01]  /*4bc0*/  IMAD.WIDE.U32 R4, R5, -0x326172a9, RZ ;  /* 0xcd9e8d5705047825 */ /* 0x000fe200078e00ff */
[----:B------:R-:W-:Y:S01]  /*4bd0*/  UIADD3 UR5, UR8, 0x1715609d, URZ ;  /* 0x1715609d08057890 */ /* 0x000fe2000fffe03f */
[----:B------:R2:W-:Y:S01]  /*4be0*/  MUFU.EX2 R65, R10 ;  /* 0x0000000a00417308 */ /* 0x0005e20000000800 */
[----:B------:R-:W-:Y:S01]  /*4bf0*/  @!P2 FSEL R12, R12, -INF , !P5 ;  /* 0xff8000000c0ca808 */ /* 0x000fe20006800000 */
[----:B-1----:R-:W-:Y:S01]  /*4c00*/  IMAD.WIDE.U32 R8, R8, -0x326172a9, RZ ;  /* 0xcd9e8d5708087825 */ /* 0x002fe200078e00ff */
[----:B------:R-:W-:Y:S01]  /*4c10*/  LOP3.LUT R6, R5, UR4, R6, 0x96, !PT ;  /* 0x0000000405067c12 */ /* 0x000fe2000f8e9606 */
[----:B------:R-:W-:Y:S01]  /*4c20*/  UIADD3 UR4, UR9, -0x56f99767, URZ ;  /* 0xa906689909047890 */ /* 0x000fe2000fffe03f */
[-C--:B------:R-:W-:Y:S01]  /*4c30*/  @!P2 ISETP.GE.AND P5, PT, R168, R60.reuse, PT ;  /* 0x0000003ca800a20c */ /* 0x080fe20003fa6270 */
[----:B------:R-:W-:Y:S01]  /*4c40*/  FFMA.FTZ R13, R241, UR6, R13 ;  /* 0x00000006f10d7c23 */ /* 0x000fe2000801000d */
[----:B------:R-:W-:Y:S01]  /*4c50*/  LOP3.LUT R4, R9, UR5, R4, 0x96, !PT ;  /* 0x0000000509047c12 */ /* 0x000fe2000f8e9604 */
[----:B------:R-:W-:Y:S01]  /*4c60*/  IMAD.WIDE.U32 R6, R6, -0x2daee0ad, RZ ;  /* 0xd2511f5306067825 */ /* 0x000fe200078e00ff */
[----:B------:R-:W-:Y:S01]  /*4c70*/  UIADD3 UR5, UR9, 0x646e171e, URZ ;  /* 0x646e171e09057890 */ /* 0x000fe2000fffe03f */
[----:B------:R-:W-:Y:S01]  /*4c80*/  MUFU.EX2 R100, R100 ;  /* 0x0000006400647308 */ /* 0x000fe20000000800 */
[----:B------:R-:W-:Y:S01]  /*4c90*/  @!P2 FSEL R13, R13, -INF , !P6 ;  /* 0xff8000000d0da808 */ /* 0x000fe20007000000 */
[----:B------:R-:W-:Y:S01]  /*4ca0*/  IMAD.WIDE.U32 R4, R4, -0x2daee0ad, RZ ;  /* 0xd2511f5304047825 */ /* 0x000fe200078e00ff */
[----:B------:R-:W-:Y:S01]  /*4cb0*/  LOP3.LUT R52, R7, UR4, R52, 0x96, !PT ;  /* 0x0000000407347c12 */ /* 0x000fe2000f8e9634 */
[----:B------:R-:W-:Y:S01]  /*4cc0*/  ULDC.U8 UR4, c[0x0][0x2d8] ;  /* 0x0000b60000047ab9 */ /* 0x000fe20000000000 */
[----:B------:R-:W-:Y:S01]  /*4cd0*/  @!P2 ISETP.GE.AND P6, PT, R169, R60, PT ;  /* 0x0000003ca900a20c */ /* 0x000fe20003fc6270 */
[----:B------:R-:W-:Y:S01]  /*4ce0*/  FFMA.FTZ R14, R240, UR6, R14 ;  /* 0x00000006f00e7c23 */ /* 0x000fe2000801000e */
[----:B------:R-:W-:Y:S01]  /*4cf0*/  LOP3.LUT R6, R5, UR5, R6, 0x96, !PT ;  /* 0x0000000505067c12 */ /* 0x000fe2000f8e9606 */
[----:B------:R-:W-:Y:S01]  /*4d00*/  UIADD3 UR5, UR8, -0x4ab325aa, URZ ;  /* 0xb54cda5608057890 */ /* 0x000fe2000fffe03f */
[C---:B------:R-:W-:Y:S01]  /*4d10*/  LOP3.LUT R53, R4.reuse, 0xffff, RZ, 0xc0, !PT ;  /* 0x0000ffff04357812 */ /* 0x040fe200078ec0ff */
[----:B------:R-:W-:Y:S01]  /*4d20*/  FFMA.FTZ R19, R243, UR6, R19 ;  /* 0x00000006f3137c23 */ /* 0x000fe20008010013 */
[----:B------:R-:W-:Y:S01]  /*4d30*/  LOP3.LUT R7, R4, 0xff, RZ, 0xc0, !PT ;  /* 0x000000ff04077812 */ /* 0x000fe200078ec0ff */
[----:B------:R-:W-:Y:S01]  /*4d40*/  FFMA.FTZ R18, R242, UR6, R18 ;  /* 0x00000006f2127c23 */ /* 0x000fe20008010012 */
[--C-:B------:R-:W-:Y:S01]  /*4d50*/  SHF.R.U32.HI R2, RZ, 0x18, R4.reuse ;  /* 0x00000018ff027819 */ /* 0x100fe20000011604 */
[--C-:B------:R-:W-:Y:S01]  /*4d60*/  FFMA.FTZ R16, R16, c[0x0][0x23c], -R3.reuse ;  /* 0x00008f0010107a23 */ /* 0x100fe20000010803 */
[----:B---3--:R-:W-:Y:S01]  /*4d70*/  SHF.R.U32.HI R11, RZ, 0x10, R4 ;  /* 0x00000010ff0b7819 */ /* 0x008fe20000011604 */
[----:B------:R-:W-:Y:S01]  /*4d80*/  IMAD.WIDE.U32 R4, R52, -0x326172a9, RZ ;  /* 0xcd9e8d5734047825 */ /* 0x000fe200078e00ff */
[----:B------:R-:W-:Y:S01]  /*4d90*/  ISETP.LE.U32.AND P0, PT, R2, UR4, PT ;  /* 0x0000000402007c0c */ /* 0x000fe2000bf03070 */
[----:B------:R-:W1:Y:S01]  /*4da0*/  MUFU.EX2 R59, R16 ;  /* 0x00000010003b7308 */ /* 0x000e620000000800 */
[----:B------:R-:W-:Y:S01]  /*4db0*/  @!P2 FSEL R14, R14, -INF , !P3 ;  /* 0xff8000000e0ea808 */ /* 0x000fe20005800000 */
[--C-:B------:R-:W-:Y:S01]  /*4dc0*/  FFMA.FTZ R12, R12, c[0x0][0x23c], -R3.reuse ;  /* 0x00008f000c0c7a23 */ /* 0x100fe20000010803 */
[----:B------:R-:W-:Y:S01]  /*4dd0*/  LOP3.LUT R2, R5, UR5, R8, 0x96, !PT ;  /* 0x0000000505027c12 */ /* 0x000fe2000f8e9608 */
[--C-:B------:R-:W-:Y:S01]  /*4de0*/  FFMA.FTZ R13, R13, c[0x0][0x23c], -R3.reuse ;  /* 0x00008f000d0d7a23 */ /* 0x100fe20000010803 */
[----:B------:R-:W-:Y:S01]  /*4df0*/  ISETP.LE.U32.AND P3, PT, R7, UR4, PT ;  /* 0x0000000407007c0c */ /* 0x000fe2000bf63070 */
[----:B------:R-:W-:Y:S01]  /*4e00*/  FFMA.FTZ R3, R17, c[0x0][0x23c], -R3 ;  /* 0x00008f0011037a23 */ /* 0x000fe20000010803 */
[----:B------:R-:W-:Y:S01]  /*4e10*/  LOP3.LUT R7, R4, 0xffff, RZ, 0xc0, !PT ;  /* 0x0000ffff04077812 */ /* 0x000fe200078ec0ff */
[--C-:B------:R-:W-:Y:S01]  /*4e20*/  FFMA.FTZ R14, R14, c[0x0][0x23c], -R0.reuse ;  /* 0x00008f000e0e7a23 */ /* 0x100fe20000010800 */
[----:B------:R-:W-:Y:S01]  /*4e30*/  LOP3.LUT R5, R2, 0xff, RZ, 0xc0, !PT ;  /* 0x000000ff02057812 */ /* 0x000fe200078ec0ff */
[----:B------:R3:W-:Y:S01]  /*4e40*/  MUFU.EX2 R58, R3 ;  /* 0x00000003003a7308 */ /* 0x0007e20000000800 */
[----:B------:R-:W-:Y:S01]  /*4e50*/  LOP3.LUT R8, R4, 0xff, RZ, 0xc0, !PT ;  /* 0x000000ff04087812 */ /* 0x000fe200078ec0ff */
[----:B------:R-:W-:Y:S01]  /*4e60*/  FFMA.FTZ R15, R15, c[0x0][0x23c], -R0 ;  /* 0x00008f000f0f7a23 */ /* 0x000fe20000010800 */
[--C-:B------:R-:W-:Y:S02]  /*4e70*/  SHF.R.U32.HI R9, RZ, 0x10, R4.reuse ;  /* 0x00000010ff097819 */ /* 0x100fe40000011604 */
[----:B--2---:R-:W-:Y:S02]  /*4e80*/  SHF.R.U32.HI R10, RZ, 0x18, R4 ;  /* 0x00000018ff0a7819 */ /* 0x004fe40000011604 */
[----:B------:R-:W-:Y:S02]  /*4e90*/  LOP3.LUT R4, R2, 0xffff, RZ, 0xc0, !PT ;  /* 0x0000ffff02047812 */ /* 0x000fe400078ec0ff */
[----:B------:R-:W-:Y:S01]  /*4ea0*/  ISETP.LE.U32.AND P1, PT, R5, UR4, PT ;  /* 0x0000000405007c0c */ /* 0x000fe2000bf23070 */
[----:B------:R-:W-:Y:S01]  /*4eb0*/  MUFU.EX2 R63, R12 ;  /* 0x0000000c003f7308 */ /* 0x000fe20000000800 */
[----:B------:R-:W-:Y:S02]  /*4ec0*/  SHF.R.U32.HI R4, RZ, 0x8, R4 ;  /* 0x00000008ff047819 */ /* 0x000fe40000011604 */
[----:B------:R-:W-:Y:S01]  /*4ed0*/  @!P2 FSEL R19, R19, -INF , !P6 ;  /* 0xff8000001313a808 */ /* 0x000fe20007000000 */
[----:B-1----:R-:W-:Y:S01]  /*4ee0*/  @!P3 FADD.FTZ R59, -R59, -RZ ;  /* 0x800000ff3b3bb221 */ /* 0x002fe20000010100 */
[----:B------:R-:W-:Y:S02]  /*4ef0*/  @!P2 FSEL R18, R18, -INF , !P5 ;  /* 0xff8000001212a808 */ /* 0x000fe40006800000 */
[----:B------:R-:W-:Y:S02]  /*4f00*/  LOP3.LUT R4, R4, 0xffff, RZ, 0xc0, !PT ;  /* 0x0000ffff04047812 */ /* 0x000fe400078ec0ff */
[----:B------:R-:W-:Y:S01]  /*4f10*/  SHF.R.U32.HI R5, RZ, 0x10, R2 ;  /* 0x00000010ff057819 */ /* 0x000fe20000011602 */
[--C-:B------:R-:W-:Y:S01]  /*4f20*/  FFMA.FTZ R18, R18, c[0x0][0x23c], -R0.reuse ;  /* 0x00008f0012127a23 */ /* 0x100fe20000010800 */
[----:B------:R-:W-:Y:S01]  /*4f30*/  ISETP.LE.U32.AND P5, PT, R4, UR4, PT ;  /* 0x0000000404007c0c */ /* 0x000fe2000bfa3070 */
[----:B------:R-:W-:Y:S01]  /*4f40*/  FFMA.FTZ R0, R19, c[0x0][0x23c], -R0 ;  /* 0x00008f0013007a23 */ /* 0x000fe20000010800 */
[----:B------:R-:W-:Y:S01]  /*4f50*/  SHF.R.U32.HI R2, RZ, 0x18, R2 ;  /* 0x00000018ff027819 */ /* 0x000fe20000011602 */
[----:B------:R-:W-:Y:S01]  /*4f60*/  @!P1 FADD.FTZ R103, -R103, -RZ ;  /* 0x800000ff67679221 */ /* 0x000fe20000010100 */
[----:B------:R-:W-:Y:S01]  /*4f70*/  ISETP.LE.U32.AND P1, PT, R8, UR4, PT ;  /* 0x0000000408007c0c */ /* 0x000fe2000bf23070 */
[----:B------:R-:W1:Y:S01]  /*4f80*/  MUFU.EX2 R56, R0 ;  /* 0x0000000000387308 */ /* 0x000e620000000800 */
[----:B------:R-:W-:Y:S02]  /*4f90*/  ISETP.LE.U32.AND P6, PT, R2, UR4, PT ;  /* 0x0000000402007c0c */ /* 0x000fe4000bfc3070 */
[----:B------:R-:W-:Y:S02]  /*4fa0*/  SHF.R.U32.HI R2, RZ, 0x8, R7 ;  /* 0x00000008ff027819 */ /* 0x000fe40000011607 */
[----:B------:R-:W-:Y:S02]  /*4fb0*/  LOP3.LUT R5, R5, 0xff, RZ, 0xc0, !PT ;  /* 0x000000ff05057812 */ /* 0x000fe400078ec0ff */
[----:B------:R-:W-:Y:S01]  /*4fc0*/  LOP3.LUT R2, R2, 0xffff, RZ, 0xc0, !PT ;  /* 0x0000ffff02027812 */ /* 0x000fe200078ec0ff */
[----:B------:R-:W-:Y:S01]  /*4fd0*/  @!P5 FADD.FTZ R102, -R102, -RZ ;  /* 0x800000ff6666d221 */ /* 0x000fe20000010100 */
[----:B------:R-:W-:Y:S01]  /*4fe0*/  ISETP.LE.U32.AND P4, PT, R5, UR4, PT ;  /* 0x0000000405007c0c */ /* 0x000fe2000bf83070 */
[----:B------:R-:W-:Y:S01]  /*4ff0*/  MUFU.EX2 R62, R13 ;  /* 0x0000000d003e7308 */ /* 0x000fe20000000800 */
[----:B------:R-:W-:Y:S01]  /*5000*/  ISETP.LE.U32.AND P5, PT, R2, UR4, PT ;  /* 0x0000000402007c0c */ /* 0x000fe2000bfa3070 */
[----:B------:R-:W-:Y:S01]  /*5010*/  @!P1 FADD.FTZ R67, -R67, -RZ ;  /* 0x800000ff43439221 */ /* 0x000fe20000010100 */
[----:B------:R-:W-:Y:S01]  /*5020*/  LOP3.LUT R2, R9, 0xff, RZ, 0xc0, !PT ;  /* 0x000000ff09027812 */ /* 0x000fe200078ec0ff */
[----:B------:R-:W-:Y:S01]  /*5030*/  @!P6 FADD.FTZ R100, -R100, -RZ ;  /* 0x800000ff6464e221 */ /* 0x000fe20000010100 */
[----:B------:R-:W-:Y:S02]  /*5040*/  LOP3.LUT R4, R6, 0xff, RZ, 0xc0, !PT ;  /* 0x000000ff06047812 */ /* 0x000fe400078ec0ff */
[----:B------:R-:W-:Y:S02]  /*5050*/  ISETP.LE.U32.AND P6, PT, R2, UR4, PT ;  /* 0x0000000402007c0c */ /* 0x000fe4000bfc3070 */
[----:B------:R-:W-:Y:S01]  /*5060*/  ISETP.LE.U32.AND P1, PT, R10, UR4, PT ;  /* 0x000000040a007c0c */ /* 0x000fe2000bf23070 */
[----:B------:R-:W2:Y:S01]  /*5070*/  MUFU.EX2 R61, R14 ;  /* 0x0000000e003d7308 */ /* 0x000ea20000000800 */
[----:B------:R-:W-:Y:S01]  /*5080*/  ISETP.LE.U32.AND P2, PT, R4, UR4, PT ;  /* 0x0000000404007c0c */ /* 0x000fe2000bf43070 */
[----:B------:R-:W-:Y:S01]  /*5090*/  @!P4 FADD.FTZ R101, -R101, -RZ ;  /* 0x800000ff6565c221 */ /* 0x000fe20000010100 */
[--C-:B------:R-:W-:Y:S01]  /*50a0*/  SHF.R.U32.HI R4, RZ, 0x18, R6.reuse ;  /* 0x00000018ff047819 */ /* 0x100fe20000011606 */
[----:B------:R-:W-:Y:S01]  /*50b0*/  @!P5 FADD.FTZ R66, -R66, -RZ ;  /* 0x800000ff4242d221 */ /* 0x000fe20000010100 */
[----:B---3--:R-:W-:Y:S01]  /*50c0*/  SHF.R.U32.HI R3, RZ, 0x10, R6 ;  /* 0x00000010ff037819 */ /* 0x008fe20000011606 */
[----:B-1----:R-:W-:Y:S01]  /*50d0*/  @!P0 FADD.FTZ R56, -R56, -RZ ;  /* 0x800000ff38388221 */ /* 0x002fe20000010100 */
[----:B------:R-:W-:Y:S02]  /*50e0*/  LOP3.LUT R6, R6, 0xffff, RZ, 0xc0, !PT ;  /* 0x0000ffff06067812 */ /* 0x000fe400078ec0ff */
[----:B------:R-:W-:Y:S01]  /*50f0*/  LOP3.LUT R3, R3, 0xff, RZ, 0xc0, !PT ;  /* 0x000000ff03037812 */ /* 0x000fe200078ec0ff */
[----:B------:R-:W-:Y:S01]  /*5100*/  @!P6 FADD.FTZ R65, -R65, -RZ ;  /* 0x800000ff4141e221 */ /* 0x000fe20000010100 */
[----:B------:R-:W-:Y:S01]  /*5110*/  SHF.R.U32.HI R2, RZ, 0x8, R6 ;  /* 0x00000008ff027819 */ /* 0x000fe20000011606 */
[----:B------:R-:W-:Y:S01]  /*5120*/  @!P1 FADD.FTZ R64, -R64, -RZ ;  /* 0x800000ff40409221 */ /* 0x000fe20000010100 */
[----:B------:R-:W-:Y:S01]  /*5130*/  SHF.R.U32.HI R0, RZ, 0x8, R53 ;  /* 0x00000008ff007819 */ /* 0x000fe20000011635 */
[----:B------:R-:W1:Y:S01]  /*5140*/  MUFU.EX2 R60, R15 ;  /* 0x0000000f003c7308 */ /* 0x000e620000000800 */
[----:B------:R-:W-:Y:S01]  /*5150*/  LOP3.LUT R2, R2, 0xffff, RZ, 0xc0, !PT ;  /* 0x0000ffff02027812 */ /* 0x000fe200078ec0ff */
[----:B------:R-:W-:Y:S01]  /*5160*/  @!P2 FADD.FTZ R63, -R63, -RZ ;  /* 0x800000ff3f3fa221 */ /* 0x000fe20000010100 */
[----:B------:R-:W-:Y:S02]  /*5170*/  ISETP.LE.U32.AND P5, PT, R3, UR4, PT ;  /* 0x0000000403007c0c */ /* 0x000fe4000bfa3070 */
[----:B------:R-:W-:Y:S02]  /*5180*/  LOP3.LUT R3, R11, 0xff, RZ, 0xc0, !PT ;  /* 0x000000ff0b037812 */ /* 0x000fe400078ec0ff */
[----:B------:R-:W-:Y:S02]  /*5190*/  LOP3.LUT R0, R0, 0xffff, RZ, 0xc0, !PT ;  /* 0x0000ffff00007812 */ /* 0x000fe400078ec0ff */
[----:B------:R-:W-:Y:S01]  /*51a0*/  ISETP.LE.U32.AND P6, PT, R2, UR4, PT ;  /* 0x0000000402007c0c */ /* 0x000fe2000bfc3070 */
[----:B------:R-:W3:Y:S01]  /*51b0*/  MUFU.EX2 R57, R18 ;  /* 0x0000001200397308 */ /* 0x000ee20000000800 */
[----:B------:R-:W-:Y:S02]  /*51c0*/  F2FP.RELU.BF16.PACK_AB R2, R100, R101 ;  /* 0x000000656402723e */ /* 0x000fe400000018ff */
[----:B------:R-:W-:Y:S02]  /*51d0*/  ISETP.LE.U32.AND P1, PT, R3, UR4, PT ;  /* 0x0000000403007c0c */ /* 0x000fe4000bf23070 */
[----:B------:R-:W-:Y:S01]  /*51e0*/  F2FP.RELU.BF16.PACK_AB R3, R102, R103 ;  /* 0x000000676603723e */ /* 0x000fe200000018ff */
[----:B------:R4:W-:Y:S01]  /*51f0*/  STS [R219+0x12400], R2 ;  /* 0x01240002db007388 */ /* 0x0009e20000000800 */
[----:B------:R-:W-:Y:S01]  /*5200*/  ISETP.LE.U32.AND P2, PT, R0, UR4, PT ;  /* 0x0000000400007c0c */ /* 0x000fe2000bf43070 */
[----:B--2---:R-:W-:Y:S01]  /*5210*/  @!P5 FADD.FTZ R61, -R61, -RZ ;  /* 0x800000ff3d3dd221 */ /* 0x004fe20000010100 */
[----:B------:R-:W-:Y:S01]  /*5220*/  F2FP.RELU.BF16.PACK_AB R0, R66, R67 ;  /* 0x000000434200723e */ /* 0x000fe200000018ff */
[----:B------:R2:W-:Y:S01]  /*5230*/  STS [R219+0x12000], R3 ;  /* 0x01200003db007388 */ /* 0x0005e20000000800 */
[----:B------:R-:W-:Y:S01]  /*5240*/  ISETP.LE.U32.AND P4, PT, R4, UR4, PT ;  /* 0x0000000404007c0c */ /* 0x000fe2000bf83070 */
[----:B------:R-:W-:Y:S01]  /*5250*/  @!P6 FADD.FTZ R62, -R62, -RZ ;  /* 0x800000ff3e3ee221 */ /* 0x000fe20000010100 */
[----:B------:R-:W-:Y:S01]  /*5260*/  F2FP.RELU.BF16.PACK_AB R5, R64, R65 ;  /* 0x000000414005723e */ /* 0x000fe200000018ff */
[----:B------:R2:W-:Y:S01]  /*5270*/  STS [R222+0x12000], R0 ;  /* 0x01200000de007388 */ /* 0x0005e20000000800 */
[----:B------:R-:W-:Y:S02]  /*5280*/  FSETP.GE.FTZ.AND P5, PT, R67, RZ, PT ;  /* 0x000000ff4300720b */ /* 0x000fe40003fb6000 */
[----:B------:R-:W-:Y:S01]  /*5290*/  F2FP.RELU.BF16.PACK_AB R4, R62, R63 ;  /* 0x0000003f3e04723e */ /* 0x000fe200000018ff */
[----:B------:R-:W-:Y:S01]  /*52a0*/  STS [R222+0x12400], R5 ;  /* 0x01240005de007388 */ /* 0x000fe20000000800 */
[----:B------:R-:W-:Y:S01]  /*52b0*/  FSETP.GE.FTZ.AND P3, PT, R63, RZ, PT ;  /* 0x000000ff3f00720b */ /* 0x000fe20003f76000 */
[----:B------:R-:W-:Y:S01]  /*52c0*/  @!P2 FADD.FTZ R58, -R58, -RZ ;  /* 0x800000ff3a3aa221 */ /* 0x000fe20000010100 */
[----:B------:R-:W-:Y:S01]  /*52d0*/  FSETP.GE.FTZ.AND P2, PT, R103, RZ, PT ;  /* 0x000000ff6700720b */ /* 0x000fe20003f56000 */
[----:B------:R-:W-:Y:S02]  /*52e0*/  STS [R220+0x12000], R4 ;  /* 0x01200004dc007388 */ /* 0x000fe40000000800 */
[----:B-1----:R-:W-:Y:S01]  /*52f0*/  @!P4 FADD.FTZ R60, -R60, -RZ ;  /* 0x800000ff3c3cc221 */ /* 0x002fe20000010100 */
[----:B------:R-:W-:Y:S01]  /*5300*/  FSETP.GE.FTZ.AND P4, PT, R66, RZ, PT ;  /* 0x000000ff4200720b */ /* 0x000fe20003f96000 */
[----:B---3--:R-:W-:Y:S01]  /*5310*/  @!P1 FADD.FTZ R57, -R57, -RZ ;  /* 0x800000ff39399221 */ /* 0x008fe20000010100 */
[----:B------:R-:W-:Y:S02]  /*5320*/  FSETP.GE.FTZ.AND P1, PT, R102, RZ, PT ;  /* 0x000000ff6600720b */ /* 0x000fe40003f36000 */
[----:B----4-:R-:W-:Y:S02]  /*5330*/  F2FP.RELU.BF16.PACK_AB R2, R58, R59 ;  /* 0x0000003b3a02723e */ /* 0x010fe400000018ff */
[----:B--2---:R-:W-:Y:S02]  /*5340*/  F2FP.RELU.BF16.PACK_AB R3, R60, R61 ;  /* 0x0000003d3c03723e */ /* 0x004fe400000018ff */
[----:B------:R-:W-:Y:S03]  /*5350*/  F2FP.RELU.BF16.PACK_AB R0, R56, R57 ;  /* 0x000000393800723e */ /* 0x000fe600000018ff */
[----:B------:R1:W-:Y:S04]  /*5360*/  STS [R220+0x12400], R3 ;  /* 0x01240003dc007388 */ /* 0x0003e80000000800 */
[----:B------:R-:W-:Y:S04]  /*5370*/  STS [R221+0x12400], R0 ;  /* 0x01240000dd007388 */ /* 0x000fe80000000800 */
[----:B------:R2:W-:Y:S04]  /*5380*/  STS [R221+0x12000], R2 ;  /* 0x01200002dd007388 */ /* 0x0005e80000000800 */
[----:B------:R-:W3:Y:S08]  /*5390*/  LDSM.16.M88.4 R16, [R193+0x8000] ;  /* 0x00800000c110783b */ /* 0x000ef00000000200 */
[----:B------:R-:W4:Y:S01]  /*53a0*/  LDSM.16.M88.4 R52, [R195+0x8000] ;  /* 0x00800000c334783b */ /* 0x000f220000000200 */
[----:B-1----:R-:W-:Y:S02]  /*53b0*/  IMAD.U32 R3, RZ, RZ, UR14 ;  /* 0x0000000eff037e24 */ /* 0x002fe4000f8e00ff */
[----:B--2---:R-:W-:Y:S01]  /*53c0*/  IMAD.U32 R2, RZ, RZ, UR15 ;  /* 0x0000000fff027e24 */ /* 0x004fe2000f8e00ff */
        /* <DEDUP_REMOVED lines=66> */
[----:B------:R-:W-:Y:S01]  /*57f0*/  FSEL R3, R3, R2, P1 ;  /* 0x0000000203037208 */ /* 0x000fe20000800000 */
[----:B------:R-:W-:Y:S01]  /*5800*/  FADD.FTZ R5, -R0, R11 ;  /* 0x0000000b00057221 */ /* 0x000fe20000010100 */
[----:B------:R-:W-:Y:S01]  /*5810*/  FSETP.GE.FTZ.AND P1, PT, R100, RZ, PT ;  /* 0x000000ff6400720b */ /* 0x000fe20003f36000 */
[----:B------:R-:W-:Y:S01]  /*5820*/  FMUL.FTZ R66, R66, R8 ;  /* 0x0000000842427220 */ /* 0x000fe20000410000 */
[----:B------:R-:W-:Y:S01]  /*5830*/  FSEL R4, R4, R2, P2 ;  /* 0x0000000204047208 */ /* 0x000fe20001000000 */
[----:B------:R-:W-:Y:S01]  /*5840*/  @P0 FADD.FTZ R2, -R2, R17 ;  /* 0x0000001102020221 */ /* 0x000fe20000010100 */
[----:B------:R-:W-:Y:S01]  /*5850*/  FSETP.GE.FTZ.AND P0, PT, R65, RZ, PT ;  /* 0x000000ff4100720b */ /* 0x000fe20003f16000 */
[----:B------:R-:W-:Y:S01]  /*5860*/  FADD.FTZ R6, -R0, R6 ;  /* 0x0000000600067221 */ /* 0x000fe20000010100 */
[----:B------:R-:W-:Y:S01]  /*5870*/  FSEL R7, R7, R0, P1 ;  /* 0x0000000007077208 */ /* 0x000fe20000800000 */
[----:B------:R-:W-:Y:S01]  /*5880*/  FMUL.FTZ R8, R58, R2 ;  /* 0x000000023a087220 */ /* 0x000fe20000410000 */
[----:B------:R-:W-:Y:S01]  /*5890*/  FSETP.GE.FTZ.AND P1, PT, R64, RZ, PT ;  /* 0x000000ff4000720b */ /* 0x000fe20003f36000 */
[----:B------:R-:W-:Y:S01]  /*58a0*/  FMUL.FTZ R62, R62, R4 ;  /* 0x000000043e3e7220 */ /* 0x000fe20000410000 */
[-C--:B------:R-:W-:Y:S01]  /*58b0*/  FSEL R2, R10, R0.reuse, P0 ;  /* 0x000000000a027208 */ /* 0x080fe20000000000 */
[----:B------:R-:W-:Y:S01]  /*58c0*/  FMUL.FTZ R59, R59, R3 ;  /* 0x000000033b3b7220 */ /* 0x000fe20000410000 */
[----:B------:R-:W-:Y:S01]  /*58d0*/  FSETP.GE.FTZ.AND P0, PT, R56, RZ, PT ;  /* 0x000000ff3800720b */ /* 0x000fe20003f16000 */
[C---:B------:R-:W-:Y:S01]  /*58e0*/  FADD.FTZ R4, -R0.reuse, R14 ;  /* 0x0000000e00047221 */ /* 0x040fe20000010100 */
[----:B------:R-:W-:Y:S01]  /*58f0*/  FSEL R5, R5, R0, P1 ;  /* 0x0000000005057208 */ /* 0x000fe20000800000 */
[C---:B------:R-:W-:Y:S01]  /*5900*/  FADD.FTZ R3, -R0.reuse, R15 ;  /* 0x0000000f00037221 */ /* 0x040fe20000010100 */
[----:B------:R-:W-:Y:S01]  /*5910*/  PLOP3.LUT P1, PT, PT, PT, UP2, 0x80, 0x0 ;  /* 0x000000000000781c */ /* 0x000fe20003f2f028 */
[----:B------:R-:W-:Y:S01]  /*5920*/  FMUL.FTZ R65, R65, R2 ;  /* 0x0000000241417220 */ /* 0x000fe20000410000 */
[----:B------:R-:W-:Y:S01]  /*5930*/  FSETP.GE.FTZ.AND P2, PT, R101, RZ, PT ;  /* 0x000000ff6500720b */ /* 0x000fe20003f56000 */
[----:B------:R-:W-:Y:S01]  /*5940*/  FADD.FTZ R2, -R0, R18 ;  /* 0x0000001200027221 */ /* 0x000fe20000010100 */
[-C--:B------:R-:W-:Y:S01]  /*5950*/  FSEL R4, R4, R0.reuse, P4 ;  /* 0x0000000004047208 */ /* 0x080fe20002000000 */
[----:B------:R-:W-:Y:S01]  /*5960*/  FMUL.FTZ R9, R67, R9 ;  /* 0x0000000943097220 */ /* 0x000fe20000410000 */
[-C--:B------:R-:W-:Y:S01]  /*5970*/  FSEL R6, R6, R0.reuse, P2 ;  /* 0x0000000006067208 */ /* 0x080fe20001000000 */
[----:B------:R-:W-:Y:S01]  /*5980*/  FMUL.FTZ R100, R100, R7 ;  /* 0x0000000764647220 */ /* 0x000fe20000410000 */
[----:B------:R-:W-:Y:S01]  /*5990*/  FSETP.GE.FTZ.AND P2, PT, R57, RZ, PT ;  /* 0x000000ff3900720b */ /* 0x000fe20003f56000 */
[----:B------:R-:W-:Y:S01]  /*59a0*/  FMUL.FTZ R64, R64, R5 ;  /* 0x0000000540407220 */ /* 0x000fe20000410000 */
[----:B------:R-:W-:Y:S01]  /*59b0*/  FSEL R3, R3, R0, P3 ;  /* 0x0000000003037208 */ /* 0x000fe20001800000 */
        /* <DEDUP_REMOVED lines=27> */
[C---:B------:R-:W-:Y:S01]  /*5b70*/  @!P2 LEA R4, P4, R0.reuse, R212, 0x1 ;  /* 0x000000d40004a211 */ /* 0x040fe200078808ff */
        /* <DEDUP_REMOVED lines=35> */
.L_x_551:
        /* <DEDUP_REMOVED lines=106> */
.L_x_552:
[----:B------:R-:W-:Y:S01]  /*6450*/  LDSM.16.M88.4 R64, [R194] ;  /* 0x00000000c240783b */ /* 0x000fe20000000200 */
[----:B------:R-:W-:Y:S01]  /*6460*/  @UP2 UIADD3 UR5, UP0, UR10, -0x100, URZ ;  /* 0xffffff000a052890 */ /* 0x000fe2000ff1e03f */
[----:B-1----:R-:W-:Y:S01]  /*6470*/  IMAD.MOV.U32 R2, RZ, RZ, 0x4 ;  /* 0x00000004ff027424 */ /* 0x002fe200078e00ff */
[----:B------:R-:W-:Y:S01]  /*6480*/  UISETP.GT.AND UP1, UPT, UR7, UR16, UPT ;  /* 0x000000100700728c */ /* 0x000fe2000bf24270 */
[----:B------:R-:W1:Y:S01]  /*6490*/  LDSM.16.MT88.4 R16, [R0+0xc000] ;  /* 0x00c000000010783b */ /* 0x000e620000004200 */
[----:B------:R-:W-:Y:S03]  /*64a0*/  @UP2 UIADD3.X UR4, UR11, -0x1, URZ, UP0, !UPT ;  /* 0xffffffff0b042890 */ /* 0x000fe600087fe43f */
[----:B------:R-:W2:Y:S01]  /*64b0*/  LDSM.16.M88.4 R60, [R194+0x1000] ;  /* 0x00100000c23c783b */ /* 0x000ea20000000200 */
[----:B------:R-:W-:Y:S03]  /*64c0*/  @UP2 UMOV UR10, UR5 ;  /* 0x00000005000a2c82 */ /* 0x000fe60008000000 */
[----:B------:R-:W3:Y:S01]  /*64d0*/  LDSM.16.MT88.4 R100, [R0+0xe000] ;  /* 0x00e000000064783b */ /* 0x000ee20000004200 */
[----:B------:R-:W-:Y:S02]  /*64e0*/  @UP2 UMOV UR11, UR4 ;  /* 0x00000004000b2c82 */ /* 0x000fe40008000000 */
[----:B------:R-:W-:Y:S01]  /*64f0*/  ULOP3.LUT UR4, UR7, 0x1, URZ, 0xc0, !UPT ;  /* 0x0000000107047892 */ /* 0x000fe2000f8ec03f */
[----:B------:R-:W-:Y:S03]  /*6500*/  LDSM.16.M88.4 R168, [R196] ;  /* 0x00000000c4a8783b */ /* 0x000fe60000000200 */
[----:B------:R-:W-:Y:S01]  /*6510*/  UISETP.NE.U32.AND UP0, UPT, UR4, 0x1, UPT ;  /* 0x000000010400788c */ /* 0x000fe2000bf05070 */
[----:B------:R-:W4:Y:S01]  /*6520*/  LDSM.16.MT88.4 R172, [R0+0xc800] ;  /* 0x00c8000000ac783b */ /* 0x000f220000004200 */
[----:B------:R-:W-:Y:S03]  /*6530*/  UIADD3 UR4, UR7, -0x1, URZ ;  /* 0xffffffff07047890 */ /* 0x000fe6000fffe03f */
[----:B------:R-:W3:Y:S04]  /*6540*/  LDSM.16.M88.4 R176, [R196+0x1000] ;  /* 0x00100000c4b0783b */ /* 0x000ee80000000200 */
[----:B------:R-:W3:Y:S01]  /*6550*/  LDSM.16.MT88.4 R180, [R0+0xe800] ;  /* 0x00e8000000b4783b */ /* 0x000ee20000004200 */
[----:B------:R-:W-:Y:S01]  /*6560*/  UMOV UR7, UR4 ;  /* 0x0000000400077c82 */ /* 0x000fe20008000000 */
        /* <DEDUP_REMOVED lines=37> */
[----:B------:R-:W-:Y:S02]  /*67c0*/  IMAD R170, R170, 0x30, RZ ;  /* 0x00000030aaaa7824 */ /* 0x000fe400078e02ff */
[----:B--2---:R-:W-:Y:S04]  /*67d0*/  IMAD.MOV.U32 R0, RZ, RZ, c[0x0][0x22c] ;  /* 0x00008b00ff007624 */ /* 0x004fe800078e00ff */
[----:B------:R-:W-:Y:S04]  /*67e0*/  IMAD R0, R0, c[0x0][0x1c0], RZ ;  /* 0x0000700000007a24 */ /* 0x000fe800078e02ff */
[----:B------:R-:W-:Y:S01]  /*67f0*/  IMAD R0, R0, 0x28, RZ ;  /* 0x0000002800007824 */ /* 0x000fe200078e02ff */
[-C--:B-1----:R-:W-:Y:S08]  /*6800*/  HMMA.16816.F32.BF16 R4, R172, R176.reuse, R4 ;  /* 0x000000b0ac04723c */ /* 0x082ff00000041804 */
        /* <DEDUP_REMOVED lines=8> */
[----:B------:R-:W-:Y:S01]  /*6890*/  @P1 IMAD.WIDE R100, R215, R2, UR10 ;  /* 0x0000000ad7641e25 */ /* 0x000fe2000f8e0202 */
[-C--:B------:R-:W-:Y:S04]  /*68a0*/  HMMA.16816.F32.BF16 R60, R180, R102.reuse, R60 ;  /* 0x00000066b43c723c */ /* 0x080fe8000004183c */
[----:B------:R1:W5:Y:S01]  /*68b0*/  @P1 LDG.E R223, [R100.64] ;  /* 0x0000000c64df1981 */ /* 0x000362000c1e1900 */
[CC--:B------:R-:W-:Y:S03]  /*68c0*/  LEA R2, P2, R214.reuse, R204.reuse, 0x2 ;  /* 0x000000ccd6027211 */ /* 0x0c0fe600078410ff */
[----:B------:R-:W-:Y:S01]  /*68d0*/  HMMA.16816.F32.BF16 R64, R172, R102, R64 ;  /* 0x00000066ac40723c */ /* 0x000fe20000041840 */
[----:B------:R1:W5:Y:S03]  /*68e0*/  @P1 LDG.E R224, [R100.64+0x20] ;  /* 0x0000200c64e01981 */ /* 0x000366000c1e1900 */
[-C--:B------:R-:W-:Y:S01]  /*68f0*/  LEA.HI.X.SX32 R3, R214, R205.reuse, 0x2, P2 ;  /* 0x000000cdd6037211 */ /* 0x080fe200010f16ff */
[----:B------:R2:W-:Y:S01]  /*6900*/  RED.E.ADD.F32.FTZ.RN.STRONG.GPU [R204.64], R4 ;  /* 0x00000004cc00798e */ /* 0x0005e2000c10e78c */
[CC--:B------:R-:W-:Y:S03]  /*6910*/  LEA R168, P1, R171.reuse, R204.reuse, 0x2 ;  /* 0x000000ccaba87211 */ /* 0x0c0fe600078210ff */
[----:B------:R3:W-:Y:S03]  /*6920*/  RED.E.ADD.F32.FTZ.RN.STRONG.GPU [R2.64], R5 ;  /* 0x000000050200798e */ /* 0x0007e6000c10e78c */
[-C--:B------:R-:W-:Y:S01]  /*6930*/  LEA.HI.X.SX32 R169, R171, R205.reuse, 0x2, P1 ;  /* 0x000000cdaba97211 */ /* 0x080fe200008f16ff */
[----:B------:R-:W-:Y:S04]  /*6940*/  IMAD.MOV.U32 R171, RZ, RZ, c[0x0][0x22c] ;  /* 0x00008b00ffab7624 */ /* 0x000fe800078e00ff */
[----:B------:R-:W-:Y:S04]  /*6950*/  IMAD R171, R171, c[0x0][0x1c0], RZ ;  /* 0x00007000abab7a24 */ /* 0x000fe800078e02ff */
[----:B------:R-:W-:Y:S01]  /*6960*/  IMAD R171, R171, 0x38, RZ ;  /* 0x00000038abab7824 */ /* 0x000fe200078e02ff */
        /* <DEDUP_REMOVED lines=13> */
[----:B------:R-:W-:Y:S01]  /*6a40*/  IMAD.IADD R0, R214, 0x1, R250 ;  /* 0x00000001d6007824 */ /* 0x000fe200078e02fa */
[-C--:B--2---:R-:W-:Y:S02]  /*6a50*/  LEA.HI.X.SX32 R7, R171, R205.reuse, 0x2, P0 ;  /* 0x000000cdab077211 */ /* 0x084fe400000f16ff */
[CC--:B---3--:R-:W-:Y:S01]  /*6a60*/  LEA R8, P2, R232.reuse, R204.reuse, 0x2 ;  /* 0x000000cce8087211 */ /* 0x0c8fe200078410ff */
[----:B------:R1:W-:Y:S04]  /*6a70*/  RED.E.ADD.F32.FTZ.RN.STRONG.GPU [R100.64], R9 ;  /* 0x000000096400798e */ /* 0x0003e8000c10e78c */
[----:B------:R2:W-:Y:S04]  /*6a80*/  RED.E.ADD.F32.FTZ.RN.STRONG.GPU [R4.64], R10 ;  /* 0x0000000a0400798e */ /* 0x0005e8000c10e78c */
[----:B------:R3:W-:Y:S04]  /*6a90*/  RED.E.ADD.F32.FTZ.RN.STRONG.GPU [R6.64], R11 ;  /* 0x0000000b0600798e */ /* 0x0007e8000c10e78c */
[----:B------:R-:W-:Y:S04]  /*6aa0*/  RED.E.ADD.F32.FTZ.RN.STRONG.GPU [R204.64+0x80], R16 ;  /* 0x00008010cc00798e */ /* 0x000fe8000c10e78c */
[----:B------:R-:W-:Y:S01]  /*6ab0*/  RED.E.ADD.F32.FTZ.RN.STRONG.GPU [R2.64+0x80], R17 ;  /* 0x000080110200798e */ /* 0x000fe2000c10e78c */
[-C--:B-1----:R-:W-:Y:S02]  /*6ac0*/  LEA.HI.X.SX32 R9, R232, R205.reuse, 0x2, P2 ;  /* 0x000000cde8097211 */ /* 0x082fe400010f16ff */
[C---:B------:R-:W-:Y:S02]  /*6ad0*/  IADD3 R100, R247.reuse, 0x60, RZ ;  /* 0x00000060f7647810 */ /* 0x040fe40007ffe0ff */
[CC--:B--2---:R-:W-:Y:S04]  /*6ae0*/  LEA R4, P0, R170.reuse, R204.reuse, 0x2 ;  /* 0x000000ccaa047211 */ /* 0x0c4fe800078010ff */
[-C--:B------:R-:W-:Y:S02]  /*6af0*/  LEA.HI.X.SX32 R5, R170, R205.reuse, 0x2, P0 ;  /* 0x000000cdaa057211 */ /* 0x080fe400000f16ff */
[-C--:B---3--:R-:W-:Y:S02]  /*6b00*/  LEA R6, P1, R250, R204.reuse, 0x2 ;  /* 0x000000ccfa067211 */ /* 0x088fe400078210ff */
[-C--:B------:R-:W-:Y:S01]  /*6b10*/  LEA R10, P0, R0, R204.reuse, 0x2 ;  /* 0x000000cc000a7211 */ /* 0x080fe200078010ff */
[----:B------:R1:W-:Y:S01]  /*6b20*/  RED.E.ADD.F32.FTZ.RN.STRONG.GPU [R4.64], R18 ;  /* 0x000000120400798e */ /* 0x0003e2000c10e78c */
[-C--:B------:R-:W-:Y:S02]  /*6b30*/  LEA.HI.X.SX32 R7, R250, R205.reuse, 0x2, P1 ;  /* 0x000000cdfa077211 */ /* 0x080fe400008f16ff */
[-C--:B------:R-:W-:Y:S01]  /*6b40*/  LEA.HI.X.SX32 R11, R0, R205.reuse, 0x2, P0 ;  /* 0x000000cd000b7211 */ /* 0x080fe200000f16ff */
[----:B------:R-:W-:Y:S01]  /*6b50*/  IMAD.IADD R0, R214, 0x1, R249 ;  /* 0x00000001d6007824 */ /* 0x000fe200078e02f9 */
        /* <DEDUP_REMOVED lines=18> */
[CC--:B--2---:R-:W-:Y:S01]  /*6c80*/  LEA R6, P1, R249.reuse, R204.reuse, 0x2 ;  /* 0x000000ccf9067211 */ /* 0x0c4fe200078210ff */
[----:B------:R-:W-:Y:S01]  /*6c90*/  LDSM.16.MT88.4 R168, [R184+0x3000] ;  /* 0x00300000b8a8783b */ /* 0x000fe20000004200 */
[CC--:B------:R-:W-:Y:S02]  /*6ca0*/  LEA R10, P0, R0.reuse, R204.reuse, 0x2 ;  /* 0x000000cc000a7211 */ /* 0x0c0fe400078010ff */
[-C--:B------:R-:W-:Y:S01]  /*6cb0*/  LEA.HI.X.SX32 R7, R249, R205.reuse, 0x2, P1 ;  /* 0x000000cdf9077211 */ /* 0x080fe200008f16ff */
[----:B------:R1:W-:Y:S01]  /*6cc0*/  RED.E.ADD.F32.FTZ.RN.STRONG.GPU [R4.64], R54 ;  /* 0x000000360400798e */ /* 0x0003e2000c10e78c */
        /* <DEDUP_REMOVED lines=17> */
[----:B------:R-:W-:Y:S03]  /*6de0*/  IADD3 R0, R184, -0x4000, RZ ;  /* 0xffffc000b8007810 */ /* 0x000fe60007ffe0ff */
        /* <DEDUP_REMOVED lines=12> */
[----:B------:R-:W-:Y:S03]  /*6eb0*/  PLOP3.LUT P0, PT, PT, PT, UP1, 0x80, 0x0 ;  /* 0x000000000000781c */ /* 0x000fe60003f0f018 */
[----:B------:R-:W-:Y:S04]  /*6ec0*/  RED.E.ADD.F32.FTZ.RN.STRONG.GPU [R6.64], R61 ;  /* 0x0000003d0600798e */ /* 0x000fe8000c10e78c */
[----:B------:R-:W-:Y:S04]  /*6ed0*/  LDSM.16.MT88.4 R8, [R184] ;  /* 0x00000000b808783b */ /* 0x000fe80000004200 */
[----:B------:R-:W-:Y:S01]  /*6ee0*/  LDSM.16.MT88.4 R64, [R185+0x10800] ;  /* 0x01080000b940783b */ /* 0x000fe20000004200 */
[C---:B-1----:R-:W-:Y:S04]  /*6ef0*/  LEA R4, P1, R225.reuse, R204, 0x2 ;  /* 0x000000cce1047211 */ /* 0x042fe800078210ff */
[----:B------:R-:W-:Y:S02]  /*6f00*/  LEA.HI.X.SX32 R5, R225, R205, 0x2, P1 ;  /* 0x000000cde1057211 */ /* 0x000fe400008f16ff */
[----:B------:R-:W-:Y:S01]  /*6f10*/  PLOP3.LUT P1, PT, PT, PT, UP0, 0x80, 0x0 ;  /* 0x000000000000781c */ /* 0x000fe20003f2f008 */
[----:B------:R-:W-:Y:S02]  /*6f20*/  @UP2 UIADD3 UR15, UP0, UR15, -0x100, URZ ;  /* 0xffffff000f0f2890 */ /* 0x000fe4000ff1e03f */
[----:B------:R-:W-:Y:S02]  /*6f30*/  RED.E.ADD.F32.FTZ.RN.STRONG.GPU [R4.64], R62 ;  /* 0x0000003e0400798e */ /* 0x000fe4000c10e78c */
[----:B------:R-:W-:Y:S02]  /*6f40*/  @UP2 UIADD3.X UR14, UR14, -0x1, URZ, UP0, !UPT ;  /* 0xffffffff0e0e2890 */ /* 0x000fe400087fe43f */
[----:B------:R-:W1:Y:S04]  /*6f50*/  LDSM.16.MT88.4 R4, [R186+0x10000] ;  /* 0x01000000ba04783b */ /* 0x000e680000004200 */
[----:B------:R-:W-:Y:S02]  /*6f60*/  RED.E.ADD.F32.FTZ.RN.STRONG.GPU [R2.64], R63 ;  /* 0x0000003f0200798e */ /* 0x000fe4000c10e78c */
[----:B------:R-:W-:Y:S02]  /*6f70*/  @P1 IADD3 R0, R184, 0x4000, RZ ;  /* 0x00004000b8001810 */ /* 0x000fe40007ffe0ff */
[----:B------:R-:W-:Y:S01]  /*6f80*/  LDSM.16.MT88.4 R60, [R185+0x11000] ;  /* 0x01100000b93c783b */ /* 0x000fe20000004200 */
        /* <DEDUP_REMOVED lines=10> */
[----:B------:R-:W-:Y:S04]  /*7030*/  LDSM.16.MT88.4 R4, [R186+0x11800] ;  /* 0x01180000ba04783b */ /* 0x000fe80000004200 */
[----:B------:R-:W2:Y:S03]  /*7040*/  LDSM.16.MT88.4 R16, [R184+0x1800] ;  /* 0x00180000b810783b */ /* 0x000ea60000004200 */
        /* <DEDUP_REMOVED lines=8> */
[----:B------:R4:W2:Y:S07]  /*70d0*/  LDSM.16.MT88.4 R64, [R184+0x3800] ;  /* 0x00380000b840783b */ /* 0x0008ae0000004200 */
[----:B------:R-:W-:Y:S08]  /*70e0*/  HMMA.16816.F32.BF16 R96, R52, R102, R96 ;  /* 0x000000663460723c */ /* 0x000ff00000041860 */
[-C--:B-1----:R-:W-:Y:S08]  /*70f0*/  HMMA.16816.F32.BF16 R68, R8, R12.reuse, R68 ;  /* 0x0000000c0844723c */ /* 0x082ff00000041844 */
[C---:B------:R-:W-:Y:S04]  /*7100*/  HMMA.16816.F32.BF16 R72, R60.reuse, R12, R72 ;  /* 0x0000000c3c48723c */ /* 0x040fe80000041848 */
[----:B----4-:R-:W-:Y:S04]  /*7110*/  IMAD.MOV.U32 R184, RZ, RZ, R0 ;  /* 0x000000ffffb87224 */ /* 0x010fe800078e0000 */
[-C--:B------:R-:W-:Y:S08]  /*7120*/  HMMA.16816.F32.BF16 R76, R60, R14.reuse, R76 ;  /* 0x0000000e3c4c723c */ /* 0x080ff0000004184c */
[C---:B------:R-:W-:Y:S08]  /*7130*/  HMMA.16816.F32.BF16 R80, R8.reuse, R14, R80 ;  /* 0x0000000e0850723c */ /* 0x040ff00000041850 */
[-C--:B------:R-:W-:Y:S08]  /*7140*/  HMMA.16816.F32.BF16 R84, R8, R168.reuse, R84 ;  /* 0x000000a80854723c */ /* 0x080ff00000041854 */
[C---:B------:R-:W-:Y:S08]  /*7150*/  HMMA.16816.F32.BF16 R88, R60.reuse, R168, R88 ;  /* 0x000000a83c58723c */ /* 0x040ff00000041858 */
[-C--:B------:R-:W-:Y:S08]  /*7160*/  HMMA.16816.F32.BF16 R92, R60, R170.reuse, R92 ;  /* 0x000000aa3c5c723c */ /* 0x080ff0000004185c */
[----:B------:R-:W-:Y:S08]  /*7170*/  HMMA.16816.F32.BF16 R96, R8, R170, R96 ;  /* 0x000000aa0860723c */ /* 0x000ff00000041860 */
[-C--:B--2---:R-:W-:Y:S08]  /*7180*/  HMMA.16816.F32.BF16 R68, R4, R16.reuse, R68 ;  /* 0x000000100444723c */ /* 0x084ff00000041844 */
[C---:B---3--:R-:W-:Y:S08]  /*7190*/  HMMA.16816.F32.BF16 R72, R56.reuse, R16, R72 ;  /* 0x000000103848723c */ /* 0x048ff00000041848 */
[-C--:B------:R-:W-:Y:S08]  /*71a0*/  HMMA.16816.F32.BF16 R76, R56, R18.reuse, R76 ;  /* 0x00000012384c723c */ /* 0x080ff0000004184c */
[C---:B------:R-:W-:Y:S08]  /*71b0*/  HMMA.16816.F32.BF16 R80, R4.reuse, R18, R80 ;  /* 0x000000120450723c */ /* 0x040ff00000041850 */
[-C--:B------:R-:W-:Y:S08]  /*71c0*/  HMMA.16816.F32.BF16 R84, R4, R64.reuse, R84 ;  /* 0x000000400454723c */ /* 0x080ff00000041854 */
[C---:B------:R-:W-:Y:S08]  /*71d0*/  HMMA.16816.F32.BF16 R88, R56.reuse, R64, R88 ;  /* 0x000000403858723c */ /* 0x040ff00000041858 */
[-C--:B------:R-:W-:Y:S08]  /*71e0*/  HMMA.16816.F32.BF16 R92, R56, R66.reuse, R92 ;  /* 0x00000042385c723c */ /* 0x080ff0000004185c */
[----:B------:R-:W-:Y:S01]  /*71f0*/  HMMA.16816.F32.BF16 R96, R4, R66, R96 ;  /* 0x000000420460723c */ /* 0x000fe20000041860 */
[----:B------:R-:W-:-:S07]  /*7200*/  @P0 BRA `(.L_x_553) ;  /* 0xffffcf1000000947 */ /* 0x000fce000383ffff */
[----:B------:R-:W-:Y:S01]  /*7210*/  BAR.SYNC.DEFER_BLOCKING 0x0 ;  /* 0x0000000000007b1d */ /* 0x000fe20000010000 */
[----:B------:R-:W-:Y:S01]  /*7220*/  FMUL.FTZ R52, R32, c[0x0][0x2dc] ;  /* 0x0000b70020347a20 */ /* 0x000fe20000410000 */
[----:B------:R-:W-:Y:S01]  /*7230*/  UISETP.NE.AND UP0, UPT, UR25, -0x1, UPT ;  /* 0xffffffff1900788c */ /* 0x000fe2000bf05270 */
[----:B------:R-:W-:-:S02]  /*7240*/  FMUL.FTZ R10, R29, c[0x0][0x2dc] ;  /* 0x0000b7001d0a7a20 */ /* 0x000fc40000410000 */
[----:B------:R-:W-:Y:S01]  /*7250*/  FMUL.FTZ R32, R30, c[0x0][0x2dc] ;  /* 0x0000b7001e207a20 */ /* 0x000fe20000410000 */
[----:B------:R-:W-:Y:S01]  /*7260*/  ULDC.64 UR8, c[0x0][0x3a0] ;  /* 0x0000e80000087ab9 */ /* 0x000fe20000000a00 */
[----:B------:R-:W-:Y:S01]  /*7270*/  FMUL.FTZ R14, R25, c[0x0][0x2dc] ;  /* 0x0000b700190e7a20 */ /* 0x000fe20000410000 */
[----:B------:R-:W-:Y:S01]  /*7280*/  PLOP3.LUT P0, PT, PT, PT, UP0, 0x80, 0x0 ;  /* 0x000000000000781c */ /* 0x000fe20003f0f008 */
[----:B------:R-:W-:Y:S02]  /*7290*/  FMUL.FTZ R53, R26, c[0x0][0x2dc] ;  /* 0x0000b7001a357a20 */ /* 0x000fe40000410000 */
[----:B------:R-:W-:Y:S02]  /*72a0*/  FMUL.FTZ R12, R33, c[0x0][0x2dc] ;  /* 0x0000b700210c7a20 */ /* 0x000fe40000410000 */
[----:B------:R-:W-:Y:S01]  /*72b0*/  FMUL.FTZ R68, R68, c[0x0][0x2e0] ;  /* 0x0000b80044447a20 */ /* 0x000fe20000410000 */
[----:B------:R-:W-:Y:S01]  /*72c0*/  @UP0 UIADD3 UR6, UR22, UR25, URZ ;  /* 0x0000001916060290 */ /* 0x000fe2000fffe03f */
[----:B------:R-:W-:Y:S01]  /*72d0*/  FMUL.FTZ R30, R69, c[0x0][0x2e0] ;  /* 0x0000b800451e7a20 */ /* 0x000fe20000410000 */
[----:B------:R-:W-:Y:S01]  /*72e0*/  F2FP.BF16.PACK_AB R12, R12, R52 ;  /* 0x000000340c0c723e */ /* 0x000fe200000010ff */
[----:B------:R-:W-:Y:S01]  /*72f0*/  FMUL.FTZ R70, R70, c[0x0][0x2e0] ;  /* 0x0000b80046467a20 */ /* 0x000fe20000410000 */
[----:B------:R-:W-:Y:S01]  /*7300*/  @UP0 UIMAD.WIDE.U32 UR4, UR6, UR8, URZ ;  /* 0x00000008060402a5 */ /* 0x000fe2000f8e003f */
[----:B------:R-:W-:Y:S01]  /*7310*/  FMUL.FTZ R29, R71, c[0x0][0x2e0] ;  /* 0x0000b800471d7a20 */ /* 0x000fe20000410000 */
[----:B------:R-:W-:Y:S01]  /*7320*/  F2FP.BF16.PACK_AB R30, R30, R68 ;  /* 0x000000441e1e723e */ /* 0x000fe200000010ff */
[----:B------:R-:W-:Y:S01]  /*7330*/  FMUL.FTZ R13, R27, c[0x0][0x2dc] ;  /* 0x0000b7001b0d7a20 */ /* 0x000fe20000410000 */
[----:B------:R-:W-:Y:S01]  /*7340*/  @UP0 UIMAD UR14, UR6, UR9, UR5 ;  /* 0x00000009060e02a4 */ /* 0x000fe2000f8e0205 */
[----:B------:R-:W-:Y:S01]  /*7350*/  FMUL.FTZ R33, R28, c[0x0][0x2dc] ;  /* 0x0000b7001c217a20 */ /* 0x000fe20000410000 */
[----:B------:R-:W-:Y:S01]  /*7360*/  F2FP.BF16.PACK_AB R29, R29, R70 ;  /* 0x000000461d1d723e */ /* 0x000fe200000010ff */
[----:B------:R-:W-:Y:S01]  /*7370*/  FMUL.FTZ R80, R80, c[0x0][0x2e0] ;  /* 0x0000b80050507a20 */ /* 0x000fe20000410000 */
[----:B------:R1:W-:Y:S01]  /*7380*/  STS [R251], R30 ;  /* 0x0000001efb007388 */ /* 0x0003e20000000800 */
[----:B------:R-:W-:Y:S01]  /*7390*/  FMUL.FTZ R26, R81, c[0x0][0x2e0] ;  /* 0x0000b800511a7a20 */ /* 0x000fe20000410000 */
[----:B------:R-:W-:Y:S01]  /*73a0*/  F2FP.BF16.PACK_AB R13, R13, R53 ;  /* 0x000000350d0d723e */ /* 0x000fe200000010ff */
[----:B------:R-:W-:Y:S01]  /*73b0*/  FMUL.FTZ R82, R82, c[0x0][0x2e0] ;  /* 0x0000b80052527a20 */ /* 0x000fe20000410000 */
[----:B------:R1:W-:Y:S01]  /*73c0*/  STS [R251+0x400], R29 ;  /* 0x0004001dfb007388 */ /* 0x0003e20000000800 */
[----:B------:R-:W-:Y:S01]  /*73d0*/  FMUL.FTZ R25, R83, c[0x0][0x2e0] ;  /* 0x0000b80053197a20 */ /* 0x000fe20000410000 */
[----:B------:R-:W-:Y:S01]  /*73e0*/  F2FP.BF16.PACK_AB R26, R26, R80 ;  /* 0x000000501a1a723e */ /* 0x000fe200000010ff */
[----:B------:R-:W-:Y:S01]  /*73f0*/  FMUL.FTZ R15, R23, c[0x0][0x2dc] ;  /* 0x0000b700170f7a20 */ /* 0x000fe20000410000 */
[----:B------:R-:W-:Y:S01]  /*7400*/  F2FP.BF16.PACK_AB R10, R10, R33 ;  /* 0x000000210a0a723e */ /* 0x000fe200000010ff */
        /* <DEDUP_REMOVED lines=11> */
[----:B------:R-:W-:Y:S01]  /*74c0*/  @UP0 UMOV UR11, UR4 ;  /* 0x00000004000b0c82 */ /* 0x000fe20008000000 */
[----:B------:R-:W-:Y:S01]  /*74d0*/  FMUL.FTZ R55, R22, c[0x0][0x2dc] ;  /* 0x0000b70016377a20 */ /* 0x000fe20000410000 */
[----:B------:R-:W-:Y:S01]  /*74e0*/  F2FP.BF16.PACK_AB R27, R27, R74 ;  /* 0x0000004a1b1b723e */ /* 0x000fe200000010ff */
[----:B------:R-:W-:Y:S01]  /*74f0*/  FMUL.FTZ R76, R76, c[0x0][0x2e0] ;  /* 0x0000b8004c4c7a20 */ /* 0x000fe20000410000 */
[----:B------:R1:W-:Y:S01]  /*7500*/  STS [R251+0x1000], R28 ;  /* 0x0010001cfb007388 */ /* 0x0003e20000000800 */
[----:B------:R-:W-:Y:S01]  /*7510*/  FMUL.FTZ R24, R77, c[0x0][0x2e0] ;  /* 0x0000b8004d187a20 */ /* 0x000fe20000410000 */
[----:B------:R-:W-:Y:S01]  /*7520*/  F2FP.BF16.PACK_AB R15, R15, R55 ;  /* 0x000000370f0f723e */ /* 0x000fe200000010ff */
[----:B------:R-:W-:Y:S01]  /*7530*/  FMUL.FTZ R78, R78, c[0x0][0x2e0] ;  /* 0x0000b8004e4e7a20 */ /* 0x000fe20000410000 */
[----:B------:R1:W-:Y:S01]  /*7540*/  STS [R251+0x1400], R27 ;  /* 0x0014001bfb007388 */ /* 0x0003e20000000800 */
[----:B------:R-:W-:Y:S01]  /*7550*/  FMUL.FTZ R23, R79, c[0x0][0x2e0] ;  /* 0x0000b8004f177a20 */ /* 0x000fe20000410000 */
[----:B------:R-:W-:Y:S01]  /*7560*/  F2FP.BF16.PACK_AB R24, R24, R76 ;  /* 0x0000004c1818723e */ /* 0x000fe200000010ff */
[----:B------:R-:W-:-:S02]  /*7570*/  FMUL.FTZ R84, R84, c[0x0][0x2e0] ;  /* 0x0000b80054547a20 */ /* 0x000fc40000410000 */
        /* <DEDUP_REMOVED lines=69> */
[----:B------:R-:W-:-:S02]  /*79d0*/  F2FP.BF16.PACK_AB R2, R2, R44 ;  /* 0x0000002c0202723e */ /* 0x000fc400000010ff */
[----:B------:R1:W-:Y:S02]  /*79e0*/  STS [R252+0x5000], R10 ;  /* 0x0050000afc007388 */ /* 0x0003e40000000800 */
[----:B------:R-:W-:Y:S02]  /*79f0*/  F2FP.BF16.PACK_AB R0, R0, R46 ;  /* 0x0000002e0000723e */ /* 0x000fe400000010ff */
        /* <DEDUP_REMOVED lines=9> */
[----:B------:R-:W-:Y:S05]  /*7a90*/  @P0 BRA `(.L_x_554) ;  /* 0x000000d000000947 */ /* 0x000fea0003800000 */
[----:B------:R-:W-:Y:S02]  /*7aa0*/  USHF.R.S32.HI UR4, URZ, 0x1f, UR22 ;  /* 0x0000001f3f047899 */ /* 0x000fe40008011416 */
[----:B------:R-:W-:-:S02]  /*7ab0*/  ULDC.64 UR6, c[0x0][0x3a0] ;  /* 0x0000e80000067ab9 */ /* 0x000fc40000000a00 */
[----:B------:R-:W-:Y:S02]  /*7ac0*/  UIMAD UR8, UR4, UR6, URZ ;  /* 0x00000006040872a4 */ /* 0x000fe4000f8e023f */
[----:B------:R-:W-:Y:S02]  /*7ad0*/  UIMAD.WIDE.U32 UR4, UR22, UR6, URZ ;  /* 0x00000006160472a5 */ /* 0x000fe4000f8e003f */
[----:B------:R-:W-:Y:S02]  /*7ae0*/  UIMAD UR7, UR22, UR7, UR8 ;  /* 0x00000007160772a4 */ /* 0x000fe4000f8e0208 */
[----:B------:R-:W-:Y:S02]  /*7af0*/  USHF.R.S32.HI UR10, URZ, 0x1f, UR33 ;  /* 0x0000001f3f0a7899 */ /* 0x000fe40008011421 */
[----:B------:R-:W-:Y:S02]  /*7b00*/  UIADD3 UR5, UR5, UR7, URZ ;  /* 0x0000000705057290 */ /* 0x000fe4000fffe03f */
[----:B------:R-:W-:-:S02]  /*7b10*/  ULDC.64 UR8, c[0x0][0x388] ;  /* 0x0000e20000087ab9 */ /* 0x000fc40000000a00 */
[----:B------:R-:W-:Y:S02]  /*7b20*/  UIMAD UR6, UR10, UR8, URZ ;  /* 0x000000080a0672a4 */ /* 0x000fe4000f8e023f */
[----:B------:R-:W-:Y:S02]  /*7b30*/  UIMAD.WIDE.U32 UR4, UR33, UR8, UR4 ;  /* 0x00000008210472a5 */ /* 0x000fe4000f8e0004 */
[----:B------:R-:W-:-:S04]  /*7b40*/  UIMAD UR6, UR33, UR9, UR6 ;  /* 0x00000009210672a4 */ /* 0x000fc8000f8e0206 */
[----:B------:R-:W-:Y:S02]  /*7b50*/  UIADD3 UR14, UR5, UR6, URZ ;  /* 0x00000006050e7290 */ /* 0x000fe4000fffe03f */
[----:B------:R-:W-:Y:S02]  /*7b60*/  UMOV UR11, UR4 ;  /* 0x00000004000b7c82 */ /* 0x000fe40008000000 */
.L_x_554:
        /* <DEDUP_REMOVED lines=10> */
[----:B------:R-:W-:Y:S02]  /*7c10*/  UIMAD UR7, UR22, UR7, UR8 ;  /* 0x00000007160772a4 */ /* 0x000fe4000f8e0208 */
[----:B------:R-:W-:-:S02]  /*7c20*/  USHF.R.S32.HI UR10, URZ, 0x1f, UR33 ;  /* 0x0000001f3f0a7899 */ /* 0x000fc40008011421 */
[----:B------:R-:W-:Y:S02]  /*7c30*/  UIADD3 UR5, UR5, UR7, URZ ;  /* 0x0000000705057290 */ /* 0x000fe4000fffe03f */
[----:B------:R-:W-:Y:S02]  /*7c40*/  ULDC.64 UR8, c[0x0][0x390] ;  /* 0x0000e40000087ab9 */ /* 0x000fe40000000a00 */
[----:B------:R-:W-:Y:S02]  /*7c50*/  UIMAD UR6, UR10, UR8, URZ ;  /* 0x000000080a0672a4 */ /* 0x000fe4000f8e023f */
[----:B------:R-:W-:Y:S02]  /*7c60*/  UIMAD.WIDE.U32 UR4, UR33, UR8, UR4 ;  /* 0x00000008210472a5 */ /* 0x000fe4000f8e0004 */
[----:B------:R-:W-:-:S04]  /*7c70*/  UIMAD UR6, UR33, UR9, UR6 ;  /* 0x00000009210672a4 */ /* 0x000fc8000f8e0206 */
[----:B------:R-:W-:Y:S02]  /*7c80*/  UIADD3 UR10, UR5, UR6, URZ ;  /* 0x00000006050a7290 */ /* 0x000fe4000fffe03f */
[----:B------:R-:W-:Y:S02]  /*7c90*/  UMOV UR9, UR4 ;  /* 0x0000000400097c82 */ /* 0x000fe40008000000 */
.L_x_555:
[----:B-1----:R-:W2:Y:S01]  /*7ca0*/  LDL R0, [R1+0x4] ;  /* 0x0000040001007983 */ /* 0x002ea20000100800 */
[----:B------:R-:W-:Y:S01]  /*7cb0*/  USHF.L.U32 UR4, UR23, 0x6, URZ ;  /* 0x0000000617047899 */ /* 0x000fe2000800063f */
[--C-:B------:R-:W-:Y:S01]  /*7cc0*/  SHF.R.S32.HI R3, RZ, 0x1f, R216.reuse ;  /* 0x0000001fff037819 */ /* 0x100fe200000114d8 */
[----:B------:R-:W-:Y:S01]  /*7cd0*/  ULDC.64 UR6, c[0x0][0x3a0] ;  /* 0x0000e80000067ab9 */ /* 0x000fe20000000a00 */
[----:B------:R-:W1:Y:S01]  /*7ce0*/  S2R R8, SR_TID.X ;  /* 0x0000000000087919 */ /* 0x000e620000002100 */
[----:B------:R-:W-:Y:S01]  /*7cf0*/  USHF.R.S32.HI UR8, URZ, 0x1f, UR4 ;  /* 0x0000001f3f087899 */ /* 0x000fe20008011404 */
[----:B------:R-:W-:Y:S01]  /*7d00*/  IMAD.MOV.U32 R2, RZ, RZ, R216 ;  /* 0x000000ffff027224 */ /* 0x000fe200078e00d8 */
[----:B------:R-:W-:Y:S01]  /*7d10*/  BSSY B0, `(.L_x_556) ;  /* 0x000002c000007945 */ /* 0x000fe20003800000 */
[----:B------:R-:W-:Y:S01]  /*7d20*/  IMAD.U32 R20, RZ, RZ, UR4 ;  /* 0x00000004ff147e24 */ /* 0x000fe2000f8e00ff */
[----:B------:R-:W-:Y:S01]  /*7d30*/  UIMAD UR5, UR8, UR6, URZ ;  /* 0x00000006080572a4 */ /* 0x000fe2000f8e023f */
[----:B------:R-:W-:-:S02]  /*7d40*/  IADD3 R11, R216, 0x40, RZ ;  /* 0x00000040d80b7810 */ /* 0x000fc40007ffe0ff */
[----:B------:R-:W-:Y:S01]  /*7d50*/  IMAD.WIDE.U32 R4, R20, c[0x0][0x3a0], R2 ;  /* 0x0000e80014047a25 */ /* 0x000fe200078e0002 */
[----:B------:R-:W-:-:S03]  /*7d60*/  UIMAD UR5, UR4, UR7, UR5 ;  /* 0x00000007040572a4 */ /* 0x000fc6000f8e0205 */
[----:B------:R-:W-:Y:S01]  /*7d70*/  ULDC.64 UR6, c[0x0][0x3b8] ;  /* 0x0000ee0000067ab9 */ /* 0x000fe20000000a00 */
[----:B------:R-:W-:Y:S01]  /*7d80*/  BAR.SYNC.DEFER_BLOCKING 0x0 ;  /* 0x0000000000007b1d */ /* 0x000fe20000010000 */
[----:B------:R-:W-:Y:S01]  /*7d90*/  IADD3 R4, P0, R4, UR11, RZ ;  /* 0x0000000b04047c10 */ /* 0x000fe2000ff1e0ff */
[----:B------:R-:W-:Y:S01]  /*7da0*/  IMAD.U32 R7, RZ, RZ, UR5 ;  /* 0x00000005ff077e24 */ /* 0x000fe2000f8e00ff */
[----:B------:R-:W-:Y:S02]  /*7db0*/  UIMAD UR5, UR23, -0x40, UR17 ;  /* 0xffffffc0170578a4 */ /* 0x000fe4000f8e0211 */
[----:B------:R-:W-:Y:S02]  /*7dc0*/  UIMAD UR6, UR61, UR6, URZ ;  /* 0x000000063d0672a4 */ /* 0x000fe4000f8e023f */
[----:B------:R-:W-:Y:S01]  /*7dd0*/  IADD3.X R5, R5, UR14, R7, P0, !PT ;  /* 0x0000000e05057c10 */ /* 0x000fe200087fe407 */
[----:B------:R-:W-:Y:S01]  /*7de0*/  IMAD.U32 R7, RZ, RZ, UR36 ;  /* 0x00000024ff077e24 */ /* 0x000fe2000f8e00ff */
[----:B------:R-:W-:-:S03]  /*7df0*/  UIMAD UR6, UR36, UR7, UR6 ;  /* 0x00000007240672a4 */ /* 0x000fc6000f8e0206 */
[----:B------:R-:W-:-:S05]  /*7e00*/  IMAD.WIDE.U32 R4, R7, c[0x0][0x3b8], R4 ;  /* 0x0000ee0007047a25 */ /* 0x000fca00078e0004 */
[----:B------:R-:W-:Y:S01]  /*7e10*/  IADD3 R10, R5, UR6, RZ ;  /* 0x00000006050a7c10 */ /* 0x000fe2000fffe0ff */
[----:B--2---:R-:W-:Y:S01]  /*7e20*/  IMAD.SHL.U32 R6, R0, 0x2, RZ ;  /* 0x0000000200067824 */ /* 0x004fe200078e00ff */
[----:B-1----:R-:W-:-:S04]  /*7e30*/  SHF.R.S32.HI R0, RZ, 0x1f, R8 ;  /* 0x0000001fff007819 */ /* 0x002fc80000011408 */
[----:B------:R1:W2:Y:S01]  /*7e40*/  LDS.128 R28, [R6+0xd000] ;  /* 0x00d00000061c7984 */ /* 0x0002a20000000c00 */
[----:B------:R-:W-:-:S03]  /*7e50*/  LEA.HI R0, R0, R8, RZ, 0x3 ;  /* 0x0000000800007211 */ /* 0x000fc600078f18ff */
[----:B------:R1:W3:Y:S01]  /*7e60*/  LDS.128 R24, [R6+0xf000] ;  /* 0x00f0000006187984 */ /* 0x0002e20000000c00 */
[----:B------:R-:W-:-:S03]  /*7e70*/  SHF.R.S32.HI R0, RZ, 0x3, R0 ;  /* 0x00000003ff007819 */ /* 0x000fc60000011400 */
[----:B------:R1:W4:Y:S01]  /*7e80*/  LDS.128 R36, [R6+0x10000] ;  /* 0x0100000006247984 */ /* 0x0003220000000c00 */
[----:B------:R-:W-:Y:S02]  /*7e90*/  ISETP.GE.AND P3, PT, R0, UR5, PT ;  /* 0x0000000500007c0c */ /* 0x000fe4000bf66270 */
[----:B------:R-:W-:Y:S01]  /*7ea0*/  SHF.R.S32.HI R22, RZ, 0x1f, R0 ;  /* 0x0000001fff167819 */ /* 0x000fe20000011400 */
[----:B------:R1:W1:Y:S04]  /*7eb0*/  LDS.128 R44, [R6+0x11000] ;  /* 0x01100000062c7984 */ /* 0x0002680000000c00 */
[----:B------:R1:W1:Y:S04]  /*7ec0*/  LDS.128 R32, [R6+0x12000] ;  /* 0x0120000006207984 */ /* 0x0002680000000c00 */
[----:B------:R1:W1:Y:S02]  /*7ed0*/  LDS.128 R40, [R6+0x13000] ;  /* 0x0130000006287984 */ /* 0x0002640000000c00 */
[----:B------:R-:W-:Y:S05]  /*7ee0*/  @P3 BRA `(.L_x_557) ;  /* 0x000000e000003947 */ /* 0x000fea0003800000 */
[----:B------:R-:W-:Y:S01]  /*7ef0*/  ISETP.GE.AND P1, PT, R216, c[0x0][0x220], PT ;  /* 0x00008800d8007a0c */ /* 0x000fe20003f26270 */
[----:B------:R-:W-:Y:S01]  /*7f00*/  LDS.128 R12, [R6+0xe000] ;  /* 0x00e00000060c7984 */ /* 0x000fe20000000c00 */
[----:B------:R-:W-:Y:S01]  /*7f10*/  MOV R7, R10 ;  /* 0x0000000a00077202 */ /* 0x000fe20000000f00 */
[----:B------:R-:W-:Y:S01]  /*7f20*/  IMAD R21, R22, c[0x0][0x3a0], RZ ;  /* 0x0000e80016157a24 */ /* 0x000fe200078e02ff */
[----:B------:R-:W-:-:S09]  /*7f30*/  ISETP.GE.AND P0, PT, R11, c[0x0][0x220], PT ;  /* 0x000088000b007a0c */ /* 0x000fd20003f06270 */
[----:B------:R4:W3:Y:S02]  /*7f40*/  @!P1 LDS.128 R16, [R6+0xc000] ;  /* 0x00c0000006109984 */ /* 0x0008e40000000c00 */
[----:B-1--4-:R-:W-:-:S04]  /*7f50*/  IMAD.MOV.U32 R6, RZ, RZ, R4 ;  /* 0x000000ffff067224 */ /* 0x012fc800078e0004 */
[----:B------:R-:W-:-:S04]  /*7f60*/  IMAD.WIDE.U32 R8, R0, c[0x0][0x3a0], R6 ;  /* 0x0000e80000087a25 */ /* 0x000fc800078e0006 */
[----:B------:R-:W-:-:S04]  /*7f70*/  IMAD R6, R0, c[0x0][0x3a4], R21 ;  /* 0x0000e90000067a24 */ /* 0x000fc800078e0215 */
[----:B------:R-:W-:Y:S01]  /*7f80*/  IMAD.IADD R7, R6, 0x1, R9 ;  /* 0x0000000106077824 */ /* 0x000fe200078e0209 */
[----:B------:R-:W-:-:S04]  /*7f90*/  LEA R6, P2, R8, c[0x0][0x340], 0x1 ;  /* 0x0000d00008067a11 */ /* 0x000fc800078408ff */
[----:B------:R-:W-:-:S05]  /*7fa0*/  LEA.HI.X R7, R8, c[0x0][0x344], R7, 0x1, P2 ;  /* 0x0000d10008077a11 */ /* 0x000fca00010f0c07 */
[----:B---3--:R1:W-:Y:S04]  /*7fb0*/  @!P1 STG.E.128 [R6.64], R16 ;  /* 0x0000001006009986 */ /* 0x0083e8000c101d0c */
[----:B------:R1:W-:Y:S02]  /*7fc0*/  @!P0 STG.E.128 [R6.64+0x80], R12 ;  /* 0x0000800c06008986 */ /* 0x0003e4000c101d0c */
.L_x_557:
[----:B------:R-:W-:Y:S05]  /*7fd0*/  BSYNC B0 ;  /* 0x0000000000007941 */ /* 0x000fea0003800000 */
.L_x_556:
[----:B-1----:R-:W-:Y:S01]  /*7fe0*/  IADD3 R6, R0, 0x20, RZ ;  /* 0x0000002000067810 */ /* 0x002fe20007ffe0ff */
        /* <DEDUP_REMOVED lines=17> */
.L_x_559:
[----:B------:R-:W-:Y:S05]  /*8100*/  BSYNC B0 ;  /* 0x0000000000007941 */ /* 0x000fea0003800000 */
.L_x_558:
[----:B------:R-:W-:Y:S01]  /*8110*/  ULDC.64 UR6, c[0x0][0x3a8] ;  /* 0x0000ea0000067ab9 */ /* 0x000fe20000000a00 */
[----:B------:R-:W-:Y:S01]  /*8120*/  IMAD.WIDE.U32 R2, R20, c[0x0][0x3a8], R2 ;  /* 0x0000ea0014027a25 */ /* 0x000fe200078e0002 */
[----:B------:R-:W-:Y:S01]  /*8130*/  UIMAD UR5, UR8, UR6, URZ ;  /* 0x00000006080572a4 */ /* 0x000fe2000f8e023f */
[----:B------:R-:W-:Y:S03]  /*8140*/  BSSY B0, `(.L_x_560) ;  /* 0x0000018000007945 */ /* 0x000fe60003800000 */
[----:B------:R-:W-:Y:S01]  /*8150*/  UIMAD UR4, UR4, UR7, UR5 ;  /* 0x00000007040472a4 */ /* 0x000fe2000f8e0205 */
[----:B------:R-:W-:-:S05]  /*8160*/  IADD3 R2, P0, R2, UR9, RZ ;  /* 0x0000000902027c10 */ /* 0x000fca000ff1e0ff */
[----:B-1----:R-:W-:Y:S01]  /*8170*/  IMAD.U32 R4, RZ, RZ, UR4 ;  /* 0x00000004ff047e24 */ /* 0x002fe2000f8e00ff */
        /* <DEDUP_REMOVED lines=20> */
.L_x_561:
[----:B------:R-:W-:Y:S05]  /*82c0*/  BSYNC B0 ;  /* 0x0000000000007941 */ /* 0x000fea0003800000 */
.L_x_560:
        /* <DEDUP_REMOVED lines=14> */
.L_x_532:
[----:B------:R-:W-:Y:S05]  /*83b0*/  BSYNC B1 ;  /* 0x0000000000017941 */ /* 0x000fea0003800000 */
.L_x_518:
        /* <DEDUP_REMOVED lines=11> */
.L_x_562:
[----:B------:R-:W-:Y:S05]  /*8470*/  EXIT ;  /* 0x000000000000794d */ /* 0x000fea0003800000 */
.L_x_564:
        /* <DEDUP_REMOVED lines=16> */
.L_x_1077:


//--------------------- .text._ZN5flash44flash_bwd_dq_dk_dv_loop_seqk_parallel_kernelI23Flash_bwd_kernel_traitsILi128ELi64ELi64ELi8ELi4ELi2ELi2ELb1ELb0EN7cutlass10bfloat16_tE19Flash_kernel_traitsILi128ELi64ELi64ELi8ES3_EELb0ELb1ELb0ELb1ELb0ELb0ELb1EEEvNS_16Flash_bwd_paramsE --------------------------
	.section	.text._ZN5flash44flash_bwd_dq_dk_dv_loop_seqk_parallel_kernelI23Flash_bwd_kernel_traitsILi128ELi64ELi64ELi8ELi4ELi2ELi2ELb1ELb0EN7cutlass10bfloat16_tE19Flash_kernel_traitsILi128ELi64ELi64ELi8ES3_EELb0ELb1ELb0ELb1ELb0ELb0ELb1EEEvNS_16Flash_bwd_paramsE,"ax",@progbits
	.sectioninfo	@"SHI_REGISTERS=255"
	.align	128
        .global         _ZN5flash44flash_bwd_dq_dk_dv_loop_seqk_parallel_kernelI23Flash_bwd_kernel_traitsILi128ELi64ELi64ELi8ELi4ELi2ELi2ELb1ELb0EN7cutlass10bfloat16_tE19Flash_kernel_traitsILi128ELi64ELi64ELi8ES3_EELb0ELb1ELb0ELb1ELb0ELb0ELb1EEEvNS_16Flash_bwd_paramsE
        .type           _ZN5flash44flash_bwd_dq_dk_dv_loop_seqk_parallel_kernelI23Flash_bwd_kernel_traitsILi128ELi64ELi64ELi8ELi4ELi2ELi2ELb1ELb0EN7cutlass10bfloat16_tE19Flash_kernel_traitsILi128ELi64ELi64ELi8ES3_EELb0ELb1ELb0ELb1ELb0ELb0ELb1EEEvNS_16Flash_bwd_paramsE,@function
        .size           _ZN5flash44flash_bwd_dq_dk_dv_loop_seqk_parallel_kernelI23Flash_bwd_kernel_traitsILi128ELi64ELi64ELi8ELi4ELi2ELi2ELb1ELb0EN7cutlass10bfloat16_tE19Flash_kernel_traitsILi128ELi64ELi64ELi8ES3_EELb0ELb1ELb0ELb1ELb0ELb0ELb1EEEvNS_16Flash_bwd_paramsE,(.L_x_1078 - _ZN5flash44flash_bwd_dq_dk_dv_loop_seqk_parallel_kernelI23Flash_bwd_kernel_traitsILi128ELi64ELi64ELi8ELi4ELi2ELi2ELb1ELb0EN7cutlass10bfloat16_tE19Flash_kernel_traitsILi128ELi64ELi64ELi8ES3_EELb0ELb1ELb0ELb1ELb0ELb0ELb1EEEvNS_16Flash_bwd_paramsE)
        .other          _ZN5flash44flash_bwd_dq_dk_dv_loop_seqk_parallel_kernelI23Flash_bwd_kernel_traitsILi128ELi64ELi64ELi8ELi4ELi2ELi2ELb1ELb0EN7cutlass10bfloat16_tE19Flash_kernel_traitsILi128ELi64ELi64ELi8ES3_EELb0ELb1ELb0ELb1ELb0ELb0ELb1EEEvNS_16Flash_bwd_paramsE,@"STO_CUDA_ENTRY STV_DEFAULT"
_ZN5flash44flash_bwd_dq_dk_dv_loop_seqk_parallel_kernelI23Flash_bwd_kernel_traitsILi128ELi64ELi64ELi8ELi4ELi2ELi2ELb1ELb0EN7cutlass10bfloat16_tE19Flash_kernel_traitsILi128ELi64ELi64ELi8ES3_EELb0ELb1ELb0ELb1ELb0ELb0ELb1EEEvNS_16Flash_bwd_paramsE:
.text._ZN5flash44flash_bwd_dq_dk_dv_loop_seqk_parallel_kernelI23Flash_bwd_kernel_traitsILi128ELi64ELi64ELi8ELi4ELi2ELi2ELb1ELb0EN7cutlass10bfloat16_tE19Flash_kernel_traitsILi128ELi64ELi64ELi8ES3_EELb0ELb1ELb0ELb1ELb0ELb0ELb1EEEvNS_16Flash_bwd_paramsE:
        /* <DEDUP_REMOVED lines=75> */
[C---:B------:R-:W-:Y:S01]  /*04b0*/  IMAD.IADD R3, R13.reuse, 0x1, -R4 ;  /* 0x000000010d037824 */ /* 0x040fe200078e0a04 */
        /* <DEDUP_REMOVED lines=56> */
.L_x_611:
[----:B-1----:R-:W1:Y:S01]  /*0840*/  S2R R37, SR_CTAID.Y ;  /* 0x0000000000257919 */ /* 0x002e620000002600 */
[----:B--2---:R-:W2:Y:S01]  /*0850*/  LDC.U8 R0, c[0x0][0x312] ;  /* 0x0000c480ff007b82 */ /* 0x004ea20000000000 */
[----:B------:R-:W-:Y:S02]  /*0860*/  ISETP.NE.U32.AND P2, PT, RZ, c[0x0][0x240], PT ;  /* 0x00009000ff007a0c */ /* 0x000fe40003f45070 */
[----:B------:R-:W-:Y:S02]  /*0870*/  ISETP.EQ.U32.AND P5, PT, RZ, c[0x0][0x248], PT ;  /* 0x00009200ff007a0c */ /* 0x000fe40003fa2070 */
[----:B------:R-:W-:-:S02]  /*0880*/  ISETP.NE.AND.EX P2, PT, RZ, c[0x0][0x244], PT, P2 ;  /* 0x00009100ff007a0c */ /* 0x000fc40003f45320 */
[----:B------:R-:W-:Y:S01]  /*0890*/  ISETP.NE.U32.AND P3, PT, RZ, c[0x0][0x250], PT ;  /* 0x00009400ff007a0c */ /* 0x000fe20003f65070 */
[----:B----4-:R-:W-:-:S03]  /*08a0*/  IMAD.MOV.U32 R40, RZ, RZ, -0x1 ;  /* 0xffffffffff287424 */ /* 0x010fc600078e00ff */
[----:B------:R-:W-:Y:S01]  /*08b0*/  ISETP.NE.AND.EX P3, PT, RZ, c[0x0][0x254], PT, P3 ;  /* 0x00009500ff007a0c */ /* 0x000fe20003f65330 */
[C---:B-1----:R-:W-:Y:S01]  /*08c0*/  IMAD.SHL.U32 R8, R37.reuse, 0x4, RZ ;  /* 0x0000000425087824 */ /* 0x042fe200078e00ff */
        /* <DEDUP_REMOVED lines=26> */
.L_x_565:
        /* <DEDUP_REMOVED lines=45> */
.L_x_567:
        /* <DEDUP_REMOVED lines=15> */
.L_x_568:
[----:B------:R-:W2:Y:S04]  /*0e30*/  LDL.64 R4, [R1] ;  /* 0x0000000001047983 */ /* 0x000ea80000100a00 */
[----:B------:R3:W2:Y:S01]  /*0e40*/  LDL.64 R38, [R1] ;  /* 0x0000000001267983 */ /* 0x0006a20000100a00 */
[----:B------:R-:W-:Y:S01]  /*0e50*/  IABS R11, c[0x0][0x1c8] ;  /* 0x00007200000b7a13 */ /* 0x000fe20000000000 */
[----:B------:R-:W4:Y:S01]  /*0e60*/  LDC.U8 R18, c[0x0][0x328] ;  /* 0x0000ca00ff127b82 */ /* 0x000f220000000000 */
[----:B------:R-:W-:Y:S01]  /*0e70*/  IMAD.MOV.U32 R12, RZ, RZ, c[0x0][0x224] ;  /* 0x00008900ff0c7624 */ /* 0x000fe200078e00ff */
[----:B------:R-:W5:Y:S01]  /*0e80*/  S2R R14, SR_CTAID.X ;  /* 0x00000000000e7919 */ /* 0x000f620000002500 */
[----:B------:R-:W1:Y:S01]  /*0e90*/  I2F.RP R2, R11 ;  /* 0x0000000b00027306 */ /* 0x000e620000209400 */
[----:B------:R-:W-:-:S02]  /*0ea0*/  IMAD.MOV.U32 R35, RZ, RZ, c[0x0][0x22c] ;  /* 0x00008b00ff237624 */ /* 0x000fc400078e00ff */
[----:B------:R-:W-:Y:S02]  /*0eb0*/  SHF.R.S32.HI R12, RZ, 0x1f, R12 ;  /* 0x0000001fff0c7819 */ /* 0x000fe4000001140c */
[----:B------:R-:W-:Y:S01]  /*0ec0*/  IMAD.WIDE R20, R35, c[0x0][0x1c0], RZ ;  /* 0x0000700023147a25 */ /* 0x000fe200078e02ff */
[----:B------:R-:W2:Y:S02]  /*0ed0*/  LDC.U8 R19, c[0x0][0x3d0] ;  /* 0x0000f400ff137b82 */ /* 0x000ea40000000000 */
[----:B-1----:R-:W1:Y:S01]  /*0ee0*/  MUFU.RCP R2, R2 ;  /* 0x0000000200027308 */ /* 0x002e620000001000 */
[----:B----4-:R-:W-:Y:S02]  /*0ef0*/  ISETP.NE.AND P3, PT, R18, RZ, PT ;  /* 0x000000ff1200720c */ /* 0x010fe40003f65270 */
[----:B-1----:R-:W-:-:S05]  /*0f00*/  IADD3 R2, R2, 0xffffffe, RZ ;  /* 0x0ffffffe02027810 */ /* 0x002fca0007ffe0ff */
[----:B------:R-:W1:Y:S02]  /*0f10*/  F2I.FTZ.U32.TRUNC.NTZ R3, R2 ;  /* 0x0000000200037305 */ /* 0x000e64000021f000 */
[----:B-1----:R-:W-:-:S05]  /*0f20*/  IADD3 R2, RZ, -R3, RZ ;  /* 0x80000003ff027210 */ /* 0x002fca0007ffe0ff */
        /* <DEDUP_REMOVED lines=21> */
[----:B------:R-:W-:-:S04]  /*1080*/  IMAD.WIDE.U32 R12, R37, c[0x0][0x224], RZ ;  /* 0x00008900250c7a25 */ /* 0x000fc800078e00ff */
[----:B------:R-:W-:Y:S01]  /*1090*/  IMAD R3, R11, R3, R8 ;  /* 0x000000030b037224 */ /* 0x000fe200078e0208 */
[----:B------:R-:W-:Y:S01]  /*10a0*/  SHF.L.U64.HI R8, R37, 0x7, R33 ;  /* 0x0000000725087819 */ /* 0x000fe20000010221 */
[----:B------:R-:W-:Y:S02]  /*10b0*/  IMAD R5, R33, c[0x0][0x224], R7 ;  /* 0x0000890021057a24 */ /* 0x000fe400078e0207 */
[----:B------:R-:W-:Y:S01]  /*10c0*/  IMAD.SHL.U32 R6, R37, 0x80, RZ ;  /* 0x0000008025067824 */ /* 0x000fe200078e00ff */
[----:B------:R-:W-:Y:S01]  /*10d0*/  ISETP.GT.U32.AND P5, PT, R11, R3, PT ;  /* 0x000000030b00720c */ /* 0x000fe20003fa4070 */
[-C--:B------:R-:W-:Y:S01]  /*10e0*/  IMAD R7, R21, R12.reuse, RZ ;  /* 0x0000000c15077224 */ /* 0x080fe200078e02ff */
[----:B------:R-:W-:Y:S01]  /*10f0*/  IADD3 R4, R13, R5, RZ ;  /* 0x000000050d047210 */ /* 0x000fe20007ffe0ff */
[----:B------:R-:W-:Y:S01]  /*1100*/  IMAD.WIDE.U32 R12, R20, R12, RZ ;  /* 0x0000000c140c7225 */ /* 0x000fe200078e00ff */
[----:B------:R-:W-:Y:S02]  /*1110*/  SEL R6, R6, RZ, P2 ;  /* 0x000000ff06067207 */ /* 0x000fe40001000000 */
[----:B------:R-:W-:Y:S01]  /*1120*/  SEL R8, R8, RZ, P2 ;  /* 0x000000ff08087207 */ /* 0x000fe20001000000 */
[C---:B------:R-:W-:Y:S01]  /*1130*/  IMAD R7, R20.reuse, R4, R7 ;  /* 0x0000000414077224 */ /* 0x040fe200078e0207 */
[----:B------:R-:W-:Y:S01]  /*1140*/  IADD3 R6, P2, R9, R6, RZ ;  /* 0x0000000609067210 */ /* 0x000fe20007f5e0ff */
[----:B------:R-:W-:-:S03]  /*1150*/  IMAD.WIDE.U32 R4, R20, R0, RZ ;  /* 0x0000000014047225 */ /* 0x000fc600078e00ff */
[----:B------:R-:W-:Y:S01]  /*1160*/  IADD3 R13, R13, R7, RZ ;  /* 0x000000070d0d7210 */ /* 0x000fe20007ffe0ff */
[----:B------:R-:W-:Y:S01]  /*1170*/  IMAD.X R8, R17, 0x1, R8, P2 ;  /* 0x0000000111087824 */ /* 0x000fe200010e0608 */
[-C--:B------:R-:W-:Y:S02]  /*1180*/  @!P5 IADD3 R3, R3, -R11.reuse, RZ ;  /* 0x8000000b0303d210 */ /* 0x080fe40007ffe0ff */
[----:B------:R-:W-:Y:S02]  /*1190*/  @!P5 IADD3 R2, R2, 0x1, RZ ;  /* 0x000000010202d810 */ /* 0x000fe40007ffe0ff */
[----:B------:R-:W-:Y:S01]  /*11a0*/  ISETP.GE.U32.AND P6, PT, R3, R11, PT ;  /* 0x0000000b0300720c */ /* 0x000fe20003fc6070 */
[C---:B------:R-:W-:Y:S01]  /*11b0*/  IMAD R11, R21.reuse, R6, RZ ;  /* 0x00000006150b7224 */ /* 0x040fe200078e02ff */
[----:B------:R-:W-:Y:S01]  /*11c0*/  SEL R18, R12, R4, !P1 ;  /* 0x000000040c127207 */ /* 0x000fe20004800000 */
[----:B------:R-:W-:Y:S01]  /*11d0*/  IMAD R3, R21, R0, RZ ;  /* 0x0000000015037224 */ /* 0x000fe200078e02ff */
[----:B------:R-:W-:Y:S01]  /*11e0*/  ISETP.NE.AND P5, PT, RZ, c[0x0][0x1c8], PT ;  /* 0x00007200ff007a0c */ /* 0x000fe20003fa5270 */
[----:B------:R-:W-:Y:S01]  /*11f0*/  @P3 IMAD R4, R37, c[0x0][0x214], RZ ;  /* 0x0000850025043a24 */ /* 0x000fe200078e02ff */
[----:B------:R-:W-:Y:S01]  /*1200*/  ISETP.NE.AND P2, PT, R19, RZ, PT ;  /* 0x000000ff1300720c */ /* 0x000fe20003f45270 */
[----:B------:R-:W-:Y:S01]  /*1210*/  IMAD.WIDE.U32 R6, R20, R6, RZ ;  /* 0x0000000614067225 */ /* 0x000fe200078e00ff */
[----:B------:R-:W-:-:S02]  /*1220*/  @P1 IADD3 R13, R5, R3, RZ ;  /* 0x00000003050d1210 */ /* 0x000fc40007ffe0ff */
[----:B------:R-:W-:Y:S01]  /*1230*/  @P3 SEL R3, R4, R0, !P1 ;  /* 0x0000000004033207 */ /* 0x000fe20004800000 */
[----:B------:R-:W-:Y:S02]  /*1240*/  IMAD R8, R20, R8, R11 ;  /* 0x0000000814087224 */ /* 0x000fe400078e020b */
[----:B-----5:R-:W-:Y:S01]  /*1250*/  IMAD.WIDE.U32 R20, R14, c[0x0][0x3d8], RZ ;  /* 0x0000f6000e147a25 */ /* 0x020fe200078e00ff */
[----:B------:R-:W-:Y:S02]  /*1260*/  @P6 IADD3 R2, R2, 0x1, RZ ;  /* 0x0000000102026810 */ /* 0x000fe40007ffe0ff */
[----:B------:R-:W-:Y:S01]  /*1270*/  IADD3 R8, R7, R8, RZ ;  /* 0x0000000807087210 */ /* 0x000fe20007ffe0ff */
[----:B------:R-:W-:Y:S01]  /*1280*/  IMAD R4, R14, c[0x0][0x3dc], R21 ;  /* 0x0000f7000e047a24 */ /* 0x000fe200078e0215 */
[----:B------:R-:W-:Y:S01]  /*1290*/  SEL R21, R20, RZ, P2 ;  /* 0x000000ff14157207 */ /* 0x000fe20001000000 */
[----:B------:R-:W-:Y:S01]  /*12a0*/  IMAD.MOV.U32 R14, RZ, RZ, R2 ;  /* 0x000000ffff0e7224 */ /* 0x000fe200078e0002 */
[----:B------:R-:W-:Y:S01]  /*12b0*/  SHF.R.S32.HI R20, RZ, 0x1f, R16 ;  /* 0x0000001fff147819 */ /* 0x000fe20000011410 */
[----:B------:R-:W-:Y:S01]  /*12c0*/  @P3 IMAD R2, R38, c[0x0][0x234], R3 ;  /* 0x00008d0026023a24 */ /* 0x000fe200078e0203 */
[----:B------:R-:W-:Y:S01]  /*12d0*/  SEL R19, R4, RZ, P2 ;  /* 0x000000ff04137207 */ /* 0x000fe20001000000 */
[----:B------:R-:W-:Y:S01]  /*12e0*/  IMAD R3, R38, c[0x0][0x22c], RZ ;  /* 0x00008b0026037a24 */ /* 0x000fe200078e02ff */
[----:B------:R-:W-:Y:S01]  /*12f0*/  @!P4 IADD3 R14, -R14, RZ, RZ ;  /* 0x000000ff0e0ec210 */ /* 0x000fe20007ffe1ff */
[----:B------:R-:W-:Y:S01]  /*1300*/  @!P3 IMAD R5, R37, c[0x0][0x1c0], R38 ;  /* 0x000070002505ba24 */ /* 0x000fe200078e0226 */
[----:B------:R-:W-:-:S02]  /*1310*/  @!P5 LOP3.LUT R14, RZ, c[0x0][0x1c8], RZ, 0x33, !PT ;  /* 0x00007200ff0eda12 */ /* 0x000fc400078e33ff */
[----:B------:R-:W-:Y:S01]  /*1320*/  SHF.R.S32.HI R12, RZ, 0x1f, R3 ;  /* 0x0000001fff0c7819 */ /* 0x000fe20000011403 */
[----:B------:R-:W-:Y:S01]  /*1330*/  @!P3 IMAD R2, R5, c[0x0][0x214], RZ ;  /* 0x000085000502ba24 */ /* 0x000fe200078e02ff */
[----:B------:R-:W-:Y:S01]  /*1340*/  SHF.R.S32.HI R26, RZ, 0x1f, R14 ;  /* 0x0000001fff1a7819 */ /* 0x000fe2000001140e */
[----:B------:R-:W-:Y:S05]  /*1350*/  @!P3 BRA `(.L_x_569) ;  /* 0x000000700000b947 */ /* 0x000fea0003800000 */
[C---:B---3--:R-:W-:Y:S01]  /*1360*/  @!P1 IMAD R0, R37.reuse, c[0x0][0x224], RZ ;  /* 0x0000890025009a24 */ /* 0x048fe200078e02ff */
[----:B------:R-:W-:Y:S02]  /*1370*/  MOV R5, 0x80 ;  /* 0x0000008000057802 */ /* 0x000fe40000000f00 */
[----:B------:R-:W-:Y:S02]  /*1380*/  MOV R4, c[0x0][0x210] ;  /* 0x0000840000047a02 */ /* 0x000fe40000000f00 */
[----:B------:R-:W-:-:S03]  /*1390*/  LEA R0, R37, R0, 0x7 ;  /* 0x0000000025007211 */ /* 0x000fc600078e38ff */
[----:B------:R-:W-:-:S04]  /*13a0*/  IMAD R4, R5, R4, c[0x0][0x234] ;  /* 0x00008d0005047624 */ /* 0x000fc800078e0204 */
[----:B------:R-:W-:Y:S01]  /*13b0*/  IMAD R0, R4, R38, R0 ;  /* 0x0000002604007224 */ /* 0x000fe200078e0200 */
[----:B------:R-:W-:Y:S05]  /*13c0*/  BRA `(.L_x_570) ;  /* 0x0000002000007947 */ /* 0x000fea0003800000 */
.L_x_569:
[----:B---3--:R-:W-:-:S04]  /*13d0*/  IMAD R0, R37, c[0x0][0x1c0], R38 ;  /* 0x0000700025007a24 */ /* 0x008fc800078e0226 */
[----:B------:R-:W-:Y:S02]  /*13e0*/  IMAD R0, R0, c[0x0][0x224], RZ ;  /* 0x0000890000007a24 */ /* 0x000fe400078e02ff */
.L_x_570:
[----:B------:R-:W1:Y:S01]  /*13f0*/  S2R R32, SR_TID.X ;  /* 0x0000000000207919 */ /* 0x000e620000002100 */
[----:B------:R-:W-:Y:S01]  /*1400*/  IMAD R35, R35, c[0x0][0x1c0], RZ ;  /* 0x0000700023237a24 */ /* 0x000fe200078e02ff */
[----:B------:R-:W-:Y:S01]  /*1410*/  SHF.R.S32.HI R219, RZ, 0x1f, R218 ;  /* 0x0000001fffdb7819 */ /* 0x000fe200000114da */
[----:B------:R-:W-:Y:S01]  /*1420*/  IMAD.IADD R4, R9, 0x1, R2 ;  /* 0x0000000109047824 */ /* 0x000fe200078e0202 */
[C---:B------:R-:W-:Y:S01]  /*1430*/  IADD3 R2, P4, R218.reuse, R10, RZ ;  /* 0x0000000ada027210 */ /* 0x040fe20007f9e0ff */
[----:B------:R-:W-:Y:S01]  /*1440*/  IMAD.SHL.U32 R5, R35, 0x40, RZ ;  /* 0x0000004023057824 */ /* 0x000fe200078e00ff */
[----:B------:R-:W-:Y:S01]  /*1450*/  SHF.R.S32.HI R31, RZ, 0x1f, R251 ;  /* 0x0000001fff1f7819 */ /* 0x000fe200000114fb */
[----:B------:R-:W-:Y:S01]  /*1460*/  IMAD.MOV.U32 R36, RZ, RZ, 0x4 ;  /* 0x00000004ff247424 */ /* 0x000fe200078e00ff */
[----:B------:R-:W-:Y:S01]  /*1470*/  BSSY B1, `(.L_x_566) ;  /* 0x0000637000017945 */ /* 0x000fe20003800000 */
[----:B------:R-:W-:Y:S02]  /*1480*/  IADD3 R217, R218, 0x40, RZ ;  /* 0x00000040dad97810 */ /* 0x000fe40007ffe0ff */
[----:B------:R-:W-:Y:S01]  /*1490*/  IMAD.WIDE R10, R4, R36, c[0x0][0x200] ;  /* 0x00008000040a7625 */ /* 0x000fe200078e0224 */
[----:B------:R-:W-:-:S02]  /*14a0*/  IADD3 R7, P3, P1, R6, R5, R3 ;  /* 0x0000000506077210 */ /* 0x000fc4000797e003 */
[----:B------:R-:W-:Y:S01]  /*14b0*/  SHF.R.S32.HI R5, RZ, 0x1f, R5 ;  /* 0x0000001fff057819 */ /* 0x000fe20000011405 */
[----:B------:R-:W-:Y:S01]  /*14c0*/  IMAD R4, R17, c[0x0][0x370], RZ ;  /* 0x0000dc0011047a24 */ /* 0x000fe200078e02ff */
[----:B------:R-:W-:Y:S01]  /*14d0*/  MOV R229, R11 ;  /* 0x0000000b00e57202 */ /* 0x000fe20000000f00 */
[----:B------:R-:W-:Y:S01]  /*14e0*/  IMAD.X R3, R219, 0x1, R15, P4 ;  /* 0x00000001db037824 */ /* 0x000fe200020e060f */
[----:B------:R-:W-:Y:S01]  /*14f0*/  IADD3 R6, P4, R251, R9, RZ ;  /* 0x00000009fb067210 */ /* 0x000fe20007f9e0ff */
[C---:B------:R-:W-:Y:S02]  /*1500*/  IMAD R4, R9.reuse, c[0x0][0x374], R4 ;  /* 0x0000dd0009047a24 */ /* 0x040fe400078e0204 */
[----:B------:R-:W-:Y:S01]  /*1510*/  IMAD.WIDE.U32 R2, R9, c[0x0][0x370], R2 ;  /* 0x0000dc0009027a25 */ /* 0x000fe200078e0002 */
[----:B-1----:R-:W-:-:S03]  /*1520*/  SHF.R.S32.HI R34, RZ, 0x1f, R32 ;  /* 0x0000001fff227819 */ /* 0x002fc60000011420 */
[----:B------:R-:W-:Y:S01]  /*1530*/  IMAD.MOV.U32 R230, RZ, RZ, R10 ;  /* 0x000000ffffe67224 */ /* 0x000fe200078e000a */
[----:B------:R-:W-:Y:S01]  /*1540*/  IADD3.X R10, R8, R5, R12, P3, P1 ;  /* 0x00000005080a7210 */ /* 0x000fe20001fe240c */
[----:B------:R-:W-:Y:S01]  /*1550*/  IMAD.IADD R3, R3, 0x1, R4 ;  /* 0x0000000103037824 */ /* 0x000fe200078e0204 */
[----:B------:R-:W-:Y:S01]  /*1560*/  LEA.HI R30, R34, R32, RZ, 0x5 ;  /* 0x00000020221e7211 */ /* 0x000fe200078f28ff */
[----:B------:R-:W-:Y:S01]  /*1570*/  IMAD.IADD R12, R9, 0x1, R0 ;  /* 0x00000001090c7824 */ /* 0x000fe200078e0200 */
[----:B------:R-:W-:Y:S01]  /*1580*/  IADD3 R4, -R228, R22, R16 ;  /* 0x00000016e4047210 */ /* 0x000fe20007ffe110 */
[----:B------:R-:W-:Y:S01]  /*1590*/  IMAD R5, R39, c[0x0][0x378], RZ ;  /* 0x0000de0027057a24 */ /* 0x000fe200078e02ff */
[----:B------:R-:W-:Y:S01]  /*15a0*/  LOP3.LUT R0, R30, 0xffffffe0, RZ, 0xc0, !PT ;  /* 0xffffffe01e007812 */ /* 0x000fe200078ec0ff */
[----:B------:R-:W-:Y:S01]  /*15b0*/  IMAD.WIDE.U32 R2, R38, c[0x0][0x378], R2 ;  /* 0x0000de0026027a25 */ /* 0x000fe200078e0002 */
[----:B------:R-:W-:Y:S02]  /*15c0*/  IADD3 R8, P3, P1, R21, R7, R18 ;  /* 0x0000000715087210 */ /* 0x000fe4000797e012 */
[----:B------:R-:W-:Y:S01]  /*15d0*/  IADD3 R4, R4, -c[0x0][0x2e8], RZ ;  /* 0x8000ba0004047a10 */ /* 0x000fe20007ffe0ff */
[----:B------:R-:W-:Y:S01]  /*15e0*/  IMAD.X R7, R31, 0x1, R17, P4 ;  /* 0x000000011f077824 */ /* 0x000fe200020e0611 */
[----:B------:R-:W-:Y:S01]  /*15f0*/  SHF.R.S32.HI R21, RZ, 0x5, R30 ;  /* 0x00000005ff157819 */ /* 0x000fe2000001141e */
[----:B------:R-:W-:Y:S01]  /*1600*/  IMAD R5, R38, c[0x0][0x37c], R5 ;  /* 0x0000df0026057a24 */ /* 0x000fe200078e0205 */
[----:B------:R-:W-:Y:S01]  /*1610*/  IADD3 R17, -R0, R32, RZ ;  /* 0x0000002000117210 */ /* 0x000fe20007ffe1ff */
[----:B------:R-:W-:Y:S01]  /*1620*/  IMAD R7, R7, c[0x0][0x190], RZ ;  /* 0x0000640007077a24 */ /* 0x000fe200078e02ff */
[----:B------:R-:W-:Y:S01]  /*1630*/  SHF.R.S32.HI R9, RZ, 0x1f, R4 ;  /* 0x0000001fff097819 */ /* 0x000fe20000011404 */
[----:B------:R-:W-:Y:S01]  /*1640*/  IMAD.IADD R5, R3, 0x1, R5 ;  /* 0x0000000103057824 */ /* 0x000fe200078e0205 */
[----:B------:R-:W-:Y:S01]  /*1650*/  IADD3.X R10, R19, R10, R13, P3, P1 ;  /* 0x0000000a130a7210 */ /* 0x000fe20001fe240d */
[----:B------:R-:W-:Y:S01]  /*1660*/  IMAD R0, R21, R35, R17 ;  /* 0x0000002315007224 */ /* 0x000fe200078e0211 */
[----:B------:R-:W-:Y:S01]  /*1670*/  LEA.HI R3, R9, R4, RZ, 0x6 ;  /* 0x0000000409037211 */ /* 0x000fe200078f30ff */
[----:B------:R-:W-:-:S02]  /*1680*/  IMAD R11, R6, c[0x0][0x194], R7 ;  /* 0x00006500060b7a24 */ /* 0x000fc400078e0207 */
[----:B------:R-:W-:Y:S01]  /*1690*/  IMAD.MOV.U32 R4, RZ, RZ, R2 ;  /* 0x000000ffff047224 */ /* 0x000fe200078e0002 */
[----:B------:R-:W-:Y:S01]  /*16a0*/  IADD3 R8, P1, R0, R8, RZ ;  /* 0x0000000800087210 */ /* 0x000fe20007f3e0ff */
[----:B------:R-:W-:Y:S01]  /*16b0*/  IMAD.WIDE.U32 R6, R6, c[0x0][0x190], R218 ;  /* 0x0000640006067a25 */ /* 0x000fe200078e00da */
[----:B------:R-:W-:Y:S02]  /*16c0*/  SHF.R.S32.HI R2, RZ, 0x6, R3 ;  /* 0x00000006ff027819 */ /* 0x000fe40000011403 */
[----:B------:R-:W-:Y:S01]  /*16d0*/  LEA.HI.X.SX32 R207, R0, R10, 0x1, P1 ;  /* 0x0000000a00cf7211 */ /* 0x000fe200008f0eff */
[----:B------:R-:W-:Y:S01]  /*16e0*/  IMAD R0, R39, c[0x0][0x1a8], RZ ;  /* 0x00006a0027007a24 */ /* 0x000fe200078e02ff */
[----:B------:R-:W-:Y:S01]  /*16f0*/  IMNMX R250, RZ, R2, !PT ;  /* 0x00000002fffa7217 */ /* 0x000fe20007800200 */
[----:B------:R-:W-:Y:S01]  /*1700*/  IMAD.WIDE.U32 R4, R251, c[0x0][0x370], R4 ;  /* 0x0000dc00fb047a25 */ /* 0x000fe200078e0004 */
[----:B------:R-:W-:Y:S02]  /*1710*/  IADD3 R6, P3, R27, R6, RZ ;  /* 0x000000061b067210 */ /* 0x000fe40007f7e0ff */
[----:B------:R-:W-:Y:S01]  /*1720*/  ISETP.GT.AND P5, PT, R208, R250, PT ;  /* 0x000000fad000720c */ /* 0x000fe20003fa4270 */
[----:B------:R-:W-:Y:S01]  /*1730*/  IMAD R3, R38, c[0x0][0x1ac], R0 ;  /* 0x00006b0026037a24 */ /* 0x000fe200078e0200 */
[----:B------:R-:W-:Y:S01]  /*1740*/  IADD3.X R7, R23, R7, R11, P3, !PT ;  /* 0x0000000717077210 */ /* 0x000fe20001ffe40b */
[----:B------:R-:W-:Y:S01]  /*1750*/  IMAD R0, R31, c[0x0][0x370], RZ ;  /* 0x0000dc001f007a24 */ /* 0x000fe200078e02ff */
[----:B------:R-:W-:Y:S01]  /*1760*/  LEA R210, P3, R4, c[0x0][0x330], 0x1 ;  /* 0x0000cc0004d27a11 */ /* 0x000fe200078608ff */
[----:B------:R-:W-:Y:S01]  /*1770*/  IMAD.WIDE R10, R12, R36, c[0x0][0x3c8] ;  /* 0x0000f2000c0a7625 */ /* 0x000fe200078e0224 */
[----:B------:R-:W-:-:S02]  /*1780*/  LEA R206, P1, R8, c[0x0][0x350], 0x2 ;  /* 0x0000d40008ce7a11 */ /* 0x000fc400078210ff */
[----:B------:R-:W-:Y:S01]  /*1790*/  IADD3 R208, R208, -0x1, RZ ;  /* 0xffffffffd0d07810 */ /* 0x000fe20007ffe0ff */
[----:B------:R-:W-:Y:S01]  /*17a0*/  IMAD.WIDE.U32 R12, R38, c[0x0][0x1a8], R6 ;  /* 0x00006a00260c7a25 */ /* 0x000fe200078e0006 */
[----:B------:R-:W-:-:S03]  /*17b0*/  LEA.HI.X R207, R8, c[0x0][0x354], R207, 0x2, P1 ;  /* 0x0000d50008cf7a11 */ /* 0x000fc600008f14cf */
[----:B------:R-:W-:Y:S01]  /*17c0*/  IMAD R0, R251, c[0x0][0x374], R0 ;  /* 0x0000dd00fb007a24 */ /* 0x000fe200078e0200 */
[----:B------:R-:W-:Y:S01]  /*17d0*/  IADD3 R18, R13, R3, RZ ;  /* 0x000000030d127210 */ /* 0x000fe20007ffe0ff */
[----:B------:R-:W-:Y:S01]  /*17e0*/  IMAD.MOV.U32 R227, RZ, RZ, R10 ;  /* 0x000000ffffe37224 */ /* 0x000fe200078e000a */
[C---:B------:R-:W-:Y:S01]  /*17f0*/  LEA R212, P4, R12.reuse, c[0x0][0x160], 0x1 ;  /* 0x000058000cd47a11 */ /* 0x040fe200078808ff */
        /* <DEDUP_REMOVED lines=20> */
.L_x_572:
        /* <DEDUP_REMOVED lines=15> */
.L_x_573:
        /* <DEDUP_REMOVED lines=25> */
.L_x_575:
[----:B------:R-:W-:Y:S05]  /*1bc0*/  BSYNC B0 ;  /* 0x0000000000007941 */ /* 0x000fea0003800000 */
.L_x_574:
        /* <DEDUP_REMOVED lines=17> */
.L_x_577:
[----:B------:R-:W-:Y:S05]  /*1ce0*/  BSYNC B0 ;  /* 0x0000000000007941 */ /* 0x000fea0003800000 */
.L_x_576:
        /* <DEDUP_REMOVED lines=23> */
.L_x_579:
[----:B------:R-:W-:Y:S05]  /*1e60*/  BSYNC B0 ;  /* 0x0000000000007941 */ /* 0x000fea0003800000 */
.L_x_578:
        /* <DEDUP_REMOVED lines=16> */
.L_x_571:
        /* <DEDUP_REMOVED lines=45> */
.L_x_582:
[----:B------:R-:W-:Y:S05]  /*2240*/  BSYNC B0 ;  /* 0x0000000000007941 */ /* 0x000fea0003800000 */
.L_x_581:
        /* <DEDUP_REMOVED lines=30> */
.L_x_584:
[----:B------:R-:W-:Y:S05]  /*2430*/  BSYNC B0 ;  /* 0x0000000000007941 */ /* 0x000fea0003800000 */
.L_x_583:
        /* <DEDUP_REMOVED lines=20> */
.L_x_586:
[----:B------:R-:W-:Y:S05]  /*2580*/  BSYNC B0 ;  /* 0x0000000000007941 */ /* 0x000fea0003800000 */
.L_x_585:
        /* <DEDUP_REMOVED lines=28> */
.L_x_588:
[----:B------:R-:W-:Y:S05]  /*2750*/  BSYNC B0 ;  /* 0x0000000000007941 */ /* 0x000fea0003800000 */
.L_x_587:
[----:B---3--:R-:W-:Y:S01]  /*2760*/  IADD3 R2, R19, 0x2000, RZ ;  /* 0x0000200013027810 */ /* 0x008fe20007ffe0ff */
        /* <DEDUP_REMOVED lines=13> */
.L_x_590:
        /* <DEDUP_REMOVED lines=19> */
.L_x_591:
[----:B------:R-:W-:Y:S05]  /*2970*/  BSYNC B0 ;  /* 0x0000000000007941 */ /* 0x000fea0003800000 */
.L_x_589:
        /* <DEDUP_REMOVED lines=14> */
.L_x_593:
        /* <DEDUP_REMOVED lines=27> */
.L_x_594:
[----:B------:R-:W-:Y:S05]  /*2c10*/  BSYNC B0 ;  /* 0x0000000000007941 */ /* 0x000fea0003800000 */
.L_x_592:
        /* <DEDUP_REMOVED lines=56> */
.L_x_596:
[----:B-1----:R-:W-:Y:S05]  /*2fa0*/  BSYNC B0 ;  /* 0x0000000000007941 */ /* 0x002fea0003800000 */
.L_x_595:
        /* <DEDUP_REMOVED lines=28> */
.L_x_598:
[----:B------:R-:W-:Y:S05]  /*3170*/  BSYNC B0 ;  /* 0x0000000000007941 */ /* 0x000fea0003800000 */
.L_x_597:
[----:B------:R-:W0:Y:S01]  /*3180*/  LDGDEPBAR ;  /* 0x00000000000079af */ /* 0x000e220000000000 */
[----:B------:R-:W-:-:S03]  /*3190*/  ISETP.NE.U32.AND P4, PT, RZ, c[0x0][0x318], PT ;  /* 0x0000c600ff007a0c */ /* 0x000fc60003f85070 */
[----:B--2---:R-:W2:Y:S01]  /*31a0*/  LDL R6, [R1+0x10] ;  /* 0x0000100001067983 */ /* 0x004ea20000100800 */
[----:B------:R-:W-:-:S13]  /*31b0*/  ISETP.NE.AND.EX P4, PT, RZ, c[0x0][0x31c], PT, P4 ;  /* 0x0000c700ff007a0c */ /* 0x000fda0003f85340 */
[----:B------:R-:W-:Y:S02]  /*31c0*/  @P4 IMAD R0, R33, c[0x0][0x320], RZ ;  /* 0x0000c80021004a24 */ /* 0x000fe400078e02ff */
[----:B------:R-:W-:Y:S01]  /*31d0*/  @P4 IMAD.WIDE.U32 R2, R37, c[0x0][0x320], R38 ;  /* 0x0000c80025024a25 */ /* 0x000fe200078e0026 */
[----:B------:R-:W-:-:S04]  /*31e0*/  DEPBAR.LE SB0, 0x1 ;  /* 0x000080400000791a */ /* 0x000fc80000000000 */
[----:B------:R-:W-:Y:S01]  /*31f0*/  BAR.SYNC.DEFER_BLOCKING 0x0 ;  /* 0x0000000000007b1d */ /* 0x000fe20000010000 */
[----:B------:R-:W-:Y:S01]  /*3200*/  @P4 IMAD R0, R37, c[0x0][0x324], R0 ;  /* 0x0000c90025004a24 */ /* 0x000fe200078e0200 */
[----:B------:R-:W-:-:S03]  /*3210*/  @P4 LEA R4, P1, R2, c[0x0][0x318], 0x2 ;  /* 0x0000c60002044a11 */ /* 0x000fc600078210ff */
[----:B------:R-:W-:-:S05]  /*3220*/  @P4 IMAD.IADD R0, R3, 0x1, R0 ;  /* 0x0000000103004824 */ /* 0x000fca00078e0200 */
[----:B------:R-:W-:-:S05]  /*3230*/  @P4 LEA.HI.X R5, R2, c[0x0][0x31c], R0, 0x2, P1 ;  /* 0x0000c70002054a11 */ /* 0x000fca00008f1400 */
[----:B---3--:R1:W3:Y:S01]  /*3240*/  @P4 LDG.E R4, [R4.64] ;  /* 0x0000000604044981 */ /* 0x0082e2000c1e1900 */
[CC--:B------:R-:W-:Y:S01]  /*3250*/  LEA.HI R0, R34.reuse, R32.reuse, RZ, 0x4 ;  /* 0x0000002022007211 */ /* 0x0c0fe200078f20ff */
[----:B------:R-:W-:Y:S01]  /*3260*/  IMAD.MOV.U32 R176, RZ, RZ, 0x20 ;  /* 0x00000020ffb07424 */ /* 0x000fe200078e00ff */
[----:B------:R-:W-:Y:S01]  /*3270*/  LEA.HI R2, R34, R32, RZ, 0x3 ;  /* 0x0000002022027211 */ /* 0x000fe200078f18ff */
[----:B------:R-:W4:Y:S01]  /*3280*/  LDSM.16.M88.4 R116, [R188+0x10000] ;  /* 0x01000000bc74783b */ /* 0x000f220000000200 */
[----:B------:R-:W-:Y:S01]  /*3290*/  LOP3.LUT R0, R0, 0xfffffff0, RZ, 0xc0, !PT ;  /* 0xfffffff000007812 */ /* 0x000fe200078ec0ff */
[----:B------:R-:W-:Y:S01]  /*32a0*/  IMAD.MOV.U32 R204, RZ, RZ, RZ ;  /* 0x000000ffffcc7224 */ /* 0x000fe200078e00ff */
[----:B------:R-:W-:Y:S01]  /*32b0*/  LOP3.LUT R2, R2, 0xfffffff8, RZ, 0xc0, !PT ;  /* 0xfffffff802027812 */ /* 0x000fe200078ec0ff */
[----:B------:R-:W2:Y:S01]  /*32c0*/  LDSM.16.M88.4 R120, [R188+0x10800] ;  /* 0x01080000bc78783b */ /* 0x000ea20000000200 */
[----:B------:R-:W-:Y:S01]  /*32d0*/  IADD3 R8, R8, 0x1, RZ ;  /* 0x0000000108087810 */ /* 0x000fe20007ffe0ff */
[----:B------:R-:W-:Y:S01]  /*32e0*/  IMAD.IADD R0, R32, 0x1, -R0 ;  /* 0x0000000120007824 */ /* 0x000fe200078e0a00 */
[----:B------:R-:W-:Y:S01]  /*32f0*/  IADD3 R16, R22, 0x40, R16 ;  /* 0x0000004016107810 */ /* 0x000fe20007ffe010 */
[----:B------:R-:W-:Y:S01]  /*3300*/  IMAD.IADD R2, R32, 0x1, -R2 ;  /* 0x0000000120027824 */ /* 0x000fe200078e0a02 */
[----:B------:R-:W2:Y:S01]  /*3310*/  LDSM.16.M88.4 R124, [R189+0x10000] ;  /* 0x01000000bd7c783b */ /* 0x000ea20000000200 */
[----:B------:R-:W-:Y:S01]  /*3320*/  IMAD.MOV.U32 R191, RZ, RZ, 0x40 ;  /* 0x00000040ffbf7424 */ /* 0x000fe200078e00ff */
[----:B------:R-:W-:Y:S01]  /*3330*/  SHF.R.S32.HI R3, RZ, 0x1f, R0 ;  /* 0x0000001fff037819 */ /* 0x000fe20000011400 */
[----:B------:R-:W-:Y:S01]  /*3340*/  IMAD.SHL.U32 R192, R202, 0x2, RZ ;  /* 0x00000002cac07824 */ /* 0x000fe200078e00ff */
[----:B------:R-:W-:Y:S01]  /*3350*/  LOP3.LUT P3, RZ, R2, 0x2, RZ, 0xc0, !PT ;  /* 0x0000000202ff7812 */ /* 0x000fe2000786c0ff */
[----:B------:R-:W2:Y:S01]  /*3360*/  LDSM.16.M88.4 R128, [R189+0x10800] ;  /* 0x01080000bd80783b */ /* 0x000ea20000000200 */
[----:B------:R-:W-:Y:S01]  /*3370*/  LEA.HI R3, R3, R0, RZ, 0x3 ;  /* 0x0000000003037211 */ /* 0x000fe200078f18ff */
[----:B------:R-:W-:Y:S01]  /*3380*/  IMAD.MOV.U32 R209, RZ, RZ, R203 ;  /* 0x000000ffffd17224 */ /* 0x000fe200078e00cb */
[----:B------:R-:W-:Y:S01]  /*3390*/  SEL R176, R176, 0xffffffe0, !P3 ;  /* 0xffffffe0b0b07807 */ /* 0x000fe20005800000 */
[----:B------:R-:W2:Y:S01]  /*33a0*/  LDSM.16.M88.4 R132, [R187+0x10000] ;  /* 0x01000000bb84783b */ /* 0x000ea20000000200 */
[----:B------:R-:W-:Y:S01]  /*33b0*/  LOP3.LUT R3, R3, 0xfffffff8, RZ, 0xc0, !PT ;  /* 0xfffffff803037812 */ /* 0x000fe200078ec0ff */
[----:B------:R-:W-:Y:S01]  /*33c0*/  CS2R R94, SRZ ;  /* 0x00000000005e7805 */ /* 0x000fe2000001ff00 */
[----:B-1----:R-:W3:Y:S01]  /*33d0*/  @P4 MUFU.RCP R5, c[0x0][0x238] ;  /* 0x00008e0000054b08 */ /* 0x002ee20000001000 */
[----:B------:R-:W-:Y:S01]  /*33e0*/  IMAD.IADD R176, R176, 0x1, R187 ;  /* 0x00000001b0b07824 */ /* 0x000fe200078e02bb */
[----:B------:R-:W1:Y:S01]  /*33f0*/  LDSM.16.M88.4 R136, [R187+0x10800] ;  /* 0x01080000bb88783b */ /* 0x000e620000000200 */
[----:B------:R-:W-:Y:S01]  /*3400*/  IMAD.IADD R0, R0, 0x1, -R3 ;  /* 0x0000000100007824 */ /* 0x000fe200078e0a03 */
[----:B------:R-:W-:Y:S01]  /*3410*/  IADD3 R3, R228, R8, -R22 ;  /* 0x00000008e4037210 */ /* 0x000fe20007ffe816 */
[----:B------:R-:W-:Y:S01]  /*3420*/  CS2R R92, SRZ ;  /* 0x00000000005c7805 */ /* 0x000fe2000001ff00 */
[----:B------:R-:W1:Y:S01]  /*3430*/  LDSM.16.M88.4 R140, [R176+0x10000] ;  /* 0x01000000b08c783b */ /* 0x000e620000000200 */
[----:B------:R-:W-:Y:S01]  /*3440*/  IADD3 R186, R202, 0x2000, RZ ;  /* 0x00002000caba7810 */ /* 0x000fe20007ffe0ff */
[----:B------:R-:W-:Y:S01]  /*3450*/  CS2R R98, SRZ ;  /* 0x0000000000627805 */ /* 0x000fe2000001ff00 */
[----:B------:R-:W-:Y:S01]  /*3460*/  R2P PR, R0, 0x6 ;  /* 0x0000000600007804 */ /* 0x000fe20000000000 */
[----:B------:R4:W-:Y:S01]  /*3470*/  STL [R1+0xc], R3 ;  /* 0x00000c0301007387 */ /* 0x0009e20000100800 */
[----:B------:R-:W-:Y:S01]  /*3480*/  SEL R186, R186, R202, !P0 ;  /* 0x000000cababa7207 */ /* 0x000fe20004000000 */
[----:B------:R-:W-:Y:S01]  /*3490*/  CS2R R96, SRZ ;  /* 0x0000000000607805 */ /* 0x000fe2000001ff00 */
[----:B------:R-:W-:Y:S01]  /*34a0*/  CS2R R90, SRZ ;  /* 0x00000000005a7805 */ /* 0x000fe2000001ff00 */
[----:B------:R-:W1:Y:S01]  /*34b0*/  LDSM.16.M88.4 R144, [R176+0x10800] ;  /* 0x01080000b090783b */ /* 0x000e620000000200 */
[----:B------:R-:W-:Y:S01]  /*34c0*/  SEL R200, R200, 0xffffffe0, !P1 ;  /* 0xffffffe0c8c87807 */ /* 0x000fe20004800000 */
[----:B------:R-:W-:Y:S01]  /*34d0*/  CS2R R88, SRZ ;  /* 0x0000000000587805 */ /* 0x000fe2000001ff00 */
[----:B------:R-:W-:Y:S01]  /*34e0*/  SEL R191, R191, 0xffffffc0, !P2 ;  /* 0xffffffc0bfbf7807 */ /* 0x000fe20005000000 */
[----:B------:R-:W1:Y:S01]  /*34f0*/  LDSM.16.M88.4 R172, [R176+0x12000] ;  /* 0x01200000b0ac783b */ /* 0x000e620000000200 */
[----:B------:R-:W-:Y:S01]  /*3500*/  CS2R R86, SRZ ;  /* 0x0000000000567805 */ /* 0x000fe2000001ff00 */
[----:B------:R-:W-:Y:S01]  /*3510*/  IMAD.IADD R194, R200, 0x1, R192 ;  /* 0x00000001c8c27824 */ /* 0x000fe200078e02c0 */
[----:B------:R-:W-:Y:S01]  /*3520*/  CS2R R84, SRZ ;  /* 0x0000000000547805 */ /* 0x000fe2000001ff00 */
[----:B------:R-:W1:Y:S01]  /*3530*/  LDSM.16.M88.4 R148, [R188+0x12000] ;  /* 0x01200000bc94783b */ /* 0x000e620000000200 */
[----:B------:R-:W-:Y:S01]  /*3540*/  IMAD.IADD R195, R193, 0x1, R200 ;  /* 0x00000001c1c37824 */ /* 0x000fe200078e02c8 */
        /* <DEDUP_REMOVED lines=11> */
[----:B----4-:R-:W-:Y:S01]  /*3600*/  IADD3 R3, R201, 0x2000, RZ ;  /* 0x00002000c9037810 */ /* 0x010fe20007ffe0ff */
[----:B------:R-:W-:Y:S01]  /*3610*/  CS2R R46, SRZ ;  /* 0x00000000002e7805 */ /* 0x000fe2000001ff00 */
[----:B------:R-:W-:Y:S01]  /*3620*/  CS2R R44, SRZ ;  /* 0x00000000002c7805 */ /* 0x000fe2000001ff00 */
[----:B------:R-:W4:Y:S01]  /*3630*/  LDSM.16.M88.4 R164, [R187+0x12000] ;  /* 0x01200000bba4783b */ /* 0x000f220000000200 */
[----:B------:R-:W-:Y:S01]  /*3640*/  SEL R3, R3, R201, !P0 ;  /* 0x000000c903037207 */ /* 0x000fe20004000000 */
        /* <DEDUP_REMOVED lines=16> */
[----:B------:R-:W-:Y:S01]  /*3750*/  IMAD.SHL.U32 R3, R3, 0x2, RZ ;  /* 0x0000000203037824 */ /* 0x000fe200078e00ff */
[----:B------:R-:W-:Y:S01]  /*3760*/  SHF.L.U32 R186, R186, 0x1, RZ ;  /* 0x00000001baba7819 */ /* 0x000fe200000006ff */
[----:B------:R-:W-:Y:S01]  /*3770*/  IMAD.IADD R198, R193, 0x1, R191 ;  /* 0x00000001c1c67824 */ /* 0x000fe200078e02bf */
[C---:B------:R-:W-:Y:S01]  /*3780*/  IADD3 R197, R191.reuse, R192, RZ ;  /* 0x000000c0bfc57210 */ /* 0x040fe20007ffe0ff */
[C---:B------:R-:W-:Y:S01]  /*3790*/  IMAD.IADD R199, R191.reuse, 0x1, R195 ;  /* 0x00000001bfc77824 */ /* 0x040fe200078e02c3 */
[----:B------:R-:W-:-:S02]  /*37a0*/  IADD3 R196, R191, R194, RZ ;  /* 0x000000c2bfc47210 */ /* 0x000fc40007ffe0ff */
[----:B--2---:R-:W-:-:S04]  /*37b0*/  LEA R0, R231, R6, 0x6 ;  /* 0x00000006e7007211 */ /* 0x004fc800078e30ff */
        /* <DEDUP_REMOVED lines=9> */
[----:B------:R-:W-:-:S06]  /*3850*/  IMAD.IADD R0, R16, 0x1, -R228 ;  /* 0x0000000110007824 */ /* 0x000fcc00078e0ae4 */
[----:B------:R-:W2:Y:S01]  /*3860*/  I2F R244, R244 ;  /* 0x000000f400f47306 */ /* 0x000ea20000201400 */
[----:B------:R1:W-:Y:S07]  /*3870*/  STL [R1+0x8], R0 ;  /* 0x0000080001007387 */ /* 0x0003ee0000100800 */
[----:B------:R1:W1:Y:S08]  /*3880*/  I2F R246, R2 ;  /* 0x0000000200f67306 */ /* 0x0002700000201400 */
[----:B------:R-:W2:Y:S01]  /*3890*/  I2F R243, R243 ;  /* 0x000000f300f37306 */ /* 0x000ea20000201400 */
[----:B---3--:R-:W-:-:S07]  /*38a0*/  @P4 FMUL.FTZ R204, R4, R5 ;  /* 0x0000000504cc4220 */ /* 0x008fce0000410000 */
[----:B------:R-:W3:Y:S01]  /*38b0*/  I2F R242, R242 ;  /* 0x000000f200f27306 */ /* 0x000ee20000201400 */
[----:B-1----:R-:W-:-:S07]  /*38c0*/  IMAD.MOV.U32 R0, RZ, RZ, c[0x0][0x22c] ;  /* 0x00008b00ff007624 */ /* 0x002fce00078e00ff */
[----:B------:R-:W1:Y:S01]  /*38d0*/  I2F R241, R241 ;  /* 0x000000f100f17306 */ /* 0x000e620000201400 */
[----:B------:R-:W-:-:S04]  /*38e0*/  IMAD R0, R0, c[0x0][0x1c0], RZ ;  /* 0x0000700000007a24 */ /* 0x000fc800078e02ff */
[C---:B------:R-:W-:Y:S02]  /*38f0*/  IMAD.SHL.U32 R2, R0.reuse, 0x10, RZ ;  /* 0x0000001000027824 */ /* 0x040fe400078e00ff */
[----:B------:R-:W-:-:S03]  /*3900*/  IMAD.SHL.U32 R214, R0, 0x8, RZ ;  /* 0x0000000800d67824 */ /* 0x000fc600078e00ff */
[C---:B------:R-:W-:Y:S02]  /*3910*/  IADD3 R4, R2.reuse, 0x40, RZ ;  /* 0x0000004002047810 */ /* 0x040fe40007ffe0ff */
[C---:B------:R-:W-:Y:S02]  /*3920*/  IADD3 R5, R2.reuse, 0x20, RZ ;  /* 0x0000002002057810 */ /* 0x040fe40007ffe0ff */
[----:B------:R-:W-:Y:S01]  /*3930*/  IADD3 R2, R2, 0x60, RZ ;  /* 0x0000006002027810 */ /* 0x000fe20007ffe0ff */
[C---:B------:R-:W-:Y:S02]  /*3940*/  IMAD.IADD R4, R214.reuse, 0x1, R4 ;  /* 0x00000001d6047824 */ /* 0x040fe400078e0204 */
[C---:B------:R-:W-:Y:S01]  /*3950*/  IMAD.IADD R5, R214.reuse, 0x1, R5 ;  /* 0x00000001d6057824 */ /* 0x040fe200078e0205 */
[C---:B------:R-:W-:Y:S01]  /*3960*/  IADD3 R2, R214.reuse, R2, RZ ;  /* 0x00000002d6027210 */ /* 0x040fe20007ffe0ff */
[C---:B------:R-:W-:Y:S02]  /*3970*/  IMAD.IADD R4, R214.reuse, 0x1, R4 ;  /* 0x00000001d6047824 */ /* 0x040fe400078e0204 */
[----:B------:R-:W-:-:S02]  /*3980*/  IMAD.IADD R5, R214, 0x1, R5 ;  /* 0x00000001d6057824 */ /* 0x000fc400078e0205 */
[C---:B------:R-:W-:Y:S01]  /*3990*/  IMAD.IADD R2, R214.reuse, 0x1, R2 ;  /* 0x00000001d6027824 */ /* 0x040fe200078e0202 */
[C---:B------:R-:W-:Y:S01]  /*39a0*/  IADD3 R235, R214.reuse, R4, RZ ;  /* 0x00000004d6eb7210 */ /* 0x040fe20007ffe0ff */
[C---:B------:R-:W-:Y:S02]  /*39b0*/  IMAD.IADD R237, R214.reuse, 0x1, R5 ;  /* 0x00000001d6ed7824 */ /* 0x040fe400078e0205 */
[C---:B------:R-:W-:Y:S02]  /*39c0*/  IMAD.IADD R233, R214.reuse, 0x1, R2 ;  /* 0x00000001d6e97824 */ /* 0x040fe400078e0202 */
[C---:B------:R-:W-:Y:S02]  /*39d0*/  IMAD.IADD R236, R214.reuse, 0x1, R237 ;  /* 0x00000001d6ec7824 */ /* 0x040fe400078e02ed */
[C---:B------:R-:W-:Y:S02]  /*39e0*/  IMAD.IADD R234, R214.reuse, 0x1, R235 ;  /* 0x00000001d6ea7824 */ /* 0x040fe400078e02eb */
[----:B------:R-:W-:-:S02]  /*39f0*/  IMAD.IADD R232, R214, 0x1, R233 ;  /* 0x00000001d6e87824 */ /* 0x000fc400078e02e9 */
[C---:B------:R-:W-:Y:S02]  /*3a00*/  IMAD.IADD R240, R214.reuse, 0x1, R236 ;  /* 0x00000001d6f07824 */ /* 0x040fe400078e02ec */
[C---:B------:R-:W-:Y:S02]  /*3a10*/  IMAD.IADD R239, R214.reuse, 0x1, R234 ;  /* 0x00000001d6ef7824 */ /* 0x040fe400078e02ea */
[----:B-1234-:R-:W-:Y:S02]  /*3a20*/  IMAD.IADD R238, R214, 0x1, R232 ;  /* 0x00000001d6ee7824 */ /* 0x01efe400078e02e8 */
.L_x_601:
[----:B------:R-:W0:Y:S01]  /*3a30*/  LDGDEPBAR ;  /* 0x00000000000079af */ /* 0x000e220000000000 */
[C---:B------:R-:W-:Y:S02]  /*3a40*/  IADD3 R0, R186.reuse, R200, RZ ;  /* 0x000000c8ba007210 */ /* 0x040fe40007ffe0ff */
[-C--:B------:R-:W-:Y:S02]  /*3a50*/  IADD3 R2, R186, R191.reuse, RZ ;  /* 0x000000bfba027210 */ /* 0x080fe40007ffe0ff */
[----:B------:R-:W-:Y:S02]  /*3a60*/  IADD3 R180, R0, R191, RZ ;  /* 0x000000bf00b47210 */ /* 0x000fe40007ffe0ff */
[----:B-----5:R-:W-:Y:S01]  /*3a70*/  FSETP.NEU.FTZ.AND P0, PT, R220, -INF , PT ;  /* 0xff800000dc00780b */ /* 0x020fe20003f1d000 */
[----:B------:R-:W3:Y:S01]  /*3a80*/  LDL R181, [R1+0x10] ;  /* 0x0000100001b57983 */ /* 0x000ee20000100800 */
        /* <DEDUP_REMOVED lines=40> */
[----:B------:R1:W4:Y:S07]  /*3d10*/  LDSM.16.M88.4 R108, [R2+0x2000] ;  /* 0x00200000026c783b */ /* 0x00032e0000000200 */
[C---:B------:R-:W-:Y:S01]  /*3d20*/  HMMA.16816.F32.BF16 R8, R60.reuse, R66, R8 ;  /* 0x000000423c08723c */ /* 0x040fe20000041808 */
[----:B------:R-:W-:Y:S07]  /*3d30*/  LDSM.16.M88.4 R64, [R190+0xe000] ;  /* 0x00e00000be40783b */ /* 0x000fee0000000200 */
[C---:B---3--:R-:W-:Y:S08]  /*3d40*/  HMMA.16816.F32.BF16 R12, R60.reuse, R52, R12 ;  /* 0x000000343c0c723c */ /* 0x048ff0000004180c */
[----:B------:R-:W-:Y:S01]  /*3d50*/  HMMA.16816.F32.BF16 R16, R60, R54, R16 ;  /* 0x000000363c10723c */ /* 0x000fe20000041810 */
[----:B------:R-:W3:Y:S03]  /*3d60*/  LDSM.16.M88.4 R52, [R187+0xe800] ;  /* 0x00e80000bb34783b */ /* 0x000ee60000000200 */
[C---:B-1----:R-:W-:Y:S04]  /*3d70*/  SHF.L.U32 R2, R231.reuse, 0x6, RZ ;  /* 0x00000006e7027819 */ /* 0x042fe800000006ff */
[C---:B------:R-:W-:Y:S01]  /*3d80*/  HMMA.16816.F32.BF16 R4, R100.reuse, R104, R4 ;  /* 0x000000686404723c */ /* 0x040fe20000041804 */
[----:B------:R-:W1:Y:S04]  /*3d90*/  LDSM.16.M88.4 R60, [R180+0x2000] ;  /* 0x00200000b43c783b */ /* 0x000e680000000200 */
[----:B------:R-:W-:Y:S03]  /*3da0*/  IADD3 R2, R2, 0x40, RZ ;  /* 0x0000004002027810 */ /* 0x000fe60007ffe0ff */
[C---:B------:R-:W-:Y:S08]  /*3db0*/  HMMA.16816.F32.BF16 R8, R100.reuse, R106, R8 ;  /* 0x0000006a6408723c */ /* 0x040ff00000041808 */
[C---:B------:R-:W-:Y:S08]  /*3dc0*/  HMMA.16816.F32.BF16 R12, R100.reuse, R56, R12 ;  /* 0x00000038640c723c */ /* 0x040ff0000004180c */
[----:B------:R-:W-:Y:S01]  /*3dd0*/  HMMA.16816.F32.BF16 R16, R100, R58, R16 ;  /* 0x0000003a6410723c */ /* 0x000fe20000041810 */
[----:B------:R-:W2:Y:S04]  /*3de0*/  LDL R59, [R1+0x8] ;  /* 0x00000800013b7983 */ /* 0x000ea80000100800 */
[----:B------:R-:W2:Y:S03]  /*3df0*/  LDL R58, [R1+0xc] ;  /* 0x00000c00013a7983 */ /* 0x000ea60000100800 */
[C---:B----4-:R-:W-:Y:S08]  /*3e00*/  HMMA.16816.F32.BF16 R4, R108.reuse, R112, R4 ;  /* 0x000000706c04723c */ /* 0x050ff00000041804 */
[C---:B------:R-:W-:Y:S08]  /*3e10*/  HMMA.16816.F32.BF16 R8, R108.reuse, R114, R8 ;  /* 0x000000726c08723c */ /* 0x040ff00000041808 */
[C---:B---3--:R-:W-:Y:S04]  /*3e20*/  HMMA.16816.F32.BF16 R12, R108.reuse, R52, R12 ;  /* 0x000000346c0c723c */ /* 0x048fe8000004180c */
[----:B------:R-:W-:Y:S04]  /*3e30*/  LEA R56, R231, R181, 0x6 ;  /* 0x000000b5e7387211 */ /* 0x000fe800078e30ff */
[----:B------:R-:W-:Y:S01]  /*3e40*/  I2F R57, R56 ;  /* 0x0000003800397306 */ /* 0x000fe20000201400 */
[----:B------:R-:W-:Y:S01]  /*3e50*/  HMMA.16816.F32.BF16 R16, R108, R54, R16 ;  /* 0x000000366c10723c */ /* 0x000fe20000041810 */
[----:B------:R-:W3:Y:S07]  /*3e60*/  LDSM.16.M88.4 R52, [R190+0xe800] ;  /* 0x00e80000be34783b */ /* 0x000eee0000000200 */
[C---:B-1----:R-:W-:Y:S08]  /*3e70*/  HMMA.16816.F32.BF16 R4, R60.reuse, R64, R4 ;  /* 0x000000403c04723c */ /* 0x042ff00000041804 */
[C---:B------:R-:W-:Y:S11]  /*3e80*/  HMMA.16816.F32.BF16 R8, R60.reuse, R66, R8 ;  /* 0x000000423c08723c */ /* 0x040ff60000041808 */
[----:B------:R-:W-:Y:S05]  /*3e90*/  @!UPT UIADD3 URZ, URZ, URZ, URZ ;  /* 0x0000003f3f3ff290 */ /* 0x000fea000fffe03f */
[----:B------:R-:W-:Y:S02]  /*3ea0*/  FMUL.FTZ R4, R4, c[0x0][0x2ec] ;  /* 0x0000bb0004047a20 */ /* 0x000fe40000410000 */
[----:B------:R-:W-:Y:S02]  /*3eb0*/  FMUL.FTZ R7, R7, c[0x0][0x2ec] ;  /* 0x0000bb0007077a20 */ /* 0x000fe40000410000 */
[----:B------:R-:W-:Y:S01]  /*3ec0*/  MUFU.TANH R105, R4 ;  /* 0x0000000400697308 */ /* 0x000fe20000002400 */
[----:B------:R-:W-:Y:S02]  /*3ed0*/  FMUL.FTZ R5, R5, c[0x0][0x2ec] ;  /* 0x0000bb0005057a20 */ /* 0x000fe40000410000 */
[----:B------:R-:W-:Y:S01]  /*3ee0*/  FMUL.FTZ R6, R6, c[0x0][0x2ec] ;  /* 0x0000bb0006067a20 */ /* 0x000fe20000410000 */
[C---:B---3--:R-:W-:Y:S03]  /*3ef0*/  HMMA.16816.F32.BF16 R12, R60.reuse, R52, R12 ;  /* 0x000000343c0c723c */ /* 0x048fe6000004180c */
[----:B------:R-:W-:Y:S03]  /*3f00*/  FMUL.FTZ R11, R11, c[0x0][0x2ec] ;  /* 0x0000bb000b0b7a20 */ /* 0x000fe60000410000 */
[----:B------:R-:W1:Y:S01]  /*3f10*/  MUFU.TANH R103, R5 ;  /* 0x0000000500677308 */ /* 0x000e620000002400 */
[----:B------:R-:W-:Y:S01]  /*3f20*/  FMUL.FTZ R8, R8, c[0x0][0x2ec] ;  /* 0x0000bb0008087a20 */ /* 0x000fe20000410000 */
[----:B------:R-:W-:Y:S04]  /*3f30*/  HMMA.16816.F32.BF16 R16, R60, R54, R16 ;  /* 0x000000363c10723c */ /* 0x000fe80000041810 */
[----:B------:R-:W-:Y:S02]  /*3f40*/  FMUL.FTZ R9, R9, c[0x0][0x2ec] ;  /* 0x0000bb0009097a20 */ /* 0x000fe40000410000 */
[----:B------:R-:W-:Y:S02]  /*3f50*/  FMUL.FTZ R10, R10, c[0x0][0x2ec] ;  /* 0x0000bb000a0a7a20 */ /* 0x000fe40000410000 */
[----:B------:R-:W-:Y:S08]  /*3f60*/  MUFU.TANH R182, R11 ;  /* 0x0000000b00b67308 */ /* 0x000ff00000002400 */
[----:B------:R-:W-:Y:S02]  /*3f70*/  FMUL.FTZ R12, R12, c[0x0][0x2ec] ;  /* 0x0000bb000c0c7a20 */ /* 0x000fe40000410000 */
[----:B------:R-:W-:Y:S01]  /*3f80*/  MUFU.TANH R102, R8 ;  /* 0x0000000800667308 */ /* 0x000fe20000002400 */
[----:B------:R-:W-:Y:S02]  /*3f90*/  FMUL.FTZ R13, R13, c[0x0][0x2ec] ;  /* 0x0000bb000d0d7a20 */ /* 0x000fe40000410000 */
[----:B------:R-:W-:Y:S02]  /*3fa0*/  FMUL.FTZ R14, R14, c[0x0][0x2ec] ;  /* 0x0000bb000e0e7a20 */ /* 0x000fe40000410000 */
[----:B------:R-:W-:Y:S02]  /*3fb0*/  FMUL.FTZ R15, R15, c[0x0][0x2ec] ;  /* 0x0000bb000f0f7a20 */ /* 0x000fe40000410000 */
[----:B------:R-:W-:Y:S02]  /*3fc0*/  FMUL.FTZ R16, R16, c[0x0][0x2ec] ;  /* 0x0000bb0010107a20 */ /* 0x000fe40000410000 */
[----:B------:R-:W-:Y:S01]  /*3fd0*/  FMUL.FTZ R17, R17, c[0x0][0x2ec] ;  /* 0x0000bb0011117a20 */ /* 0x000fe20000410000 */
[----:B------:R-:W-:Y:S01]  /*3fe0*/  MUFU.TANH R104, R12 ;  /* 0x0000000c00687308 */ /* 0x000fe20000002400 */
[----:B------:R-:W-:Y:S02]  /*3ff0*/  FMUL.FTZ R18, R18, c[0x0][0x2ec] ;  /* 0x0000bb0012127a20 */ /* 0x000fe40000410000 */
[----:B------:R-:W-:Y:S07]  /*4000*/  FMUL.FTZ R19, R19, c[0x0][0x2ec] ;  /* 0x0000bb0013137a20 */ /* 0x000fee0000410000 */
[----:B------:R1:W3:Y:S10]  /*4010*/  MUFU.TANH R216, R6 ;  /* 0x0000000600d87308 */ /* 0x0002f40000002400 */
[----:B------:R-:W-:Y:S10]  /*4020*/  MUFU.TANH R100, R13 ;  /* 0x0000000d00647308 */ /* 0x000ff40000002400 */
[----:B------:R3:W4:Y:S01]  /*4030*/  MUFU.TANH R215, R7 ;  /* 0x0000000700d77308 */ /* 0x0007220000002400 */
[-C--:B-1----:R-:W-:Y:S09]  /*4040*/  FFMA.FTZ R6, R241, R204.reuse, R103 ;  /* 0x000000ccf1067223 */ /* 0x082ff20000010067 */
[----:B------:R1:W1:Y:S10]  /*4050*/  MUFU.TANH R101, R9 ;  /* 0x0000000900657308 */ /* 0x0002740000002400 */
[----:B------:R1:W-:Y:S01]  /*4060*/  MUFU.TANH R183, R10 ;  /* 0x0000000a00b77308 */ /* 0x0003e20000002400 */
[C---:B---3--:R-:W-:Y:S09]  /*4070*/  FFMA.FTZ R7, R57.reuse, R204, R216 ;  /* 0x000000cc39077223 */ /* 0x048ff200000100d8 */
[----:B------:R-:W3:Y:S10]  /*4080*/  MUFU.TANH R181, R14 ;  /* 0x0000000e00b57308 */ /* 0x000ef40000002400 */
[----:B------:R-:W1:Y:S10]  /*4090*/  MUFU.TANH R180, R15 ;  /* 0x0000000f00b47308 */ /* 0x000e740000002400 */
[----:B------:R-:W1:Y:S10]  /*40a0*/  MUFU.TANH R67, R16 ;  /* 0x0000001000437308 */ /* 0x000e740000002400 */
[----:B------:R-:W1:Y:S10]  /*40b0*/  MUFU.TANH R66, R17 ;  /* 0x0000001100427308 */ /* 0x000e740000002400 */
[----:B------:R-:W1:Y:S10]  /*40c0*/  MUFU.TANH R109, R18 ;  /* 0x00000012006d7308 */ /* 0x000e740000002400 */
[----:B------:R-:W-:Y:S01]  /*40d0*/  MUFU.TANH R108, R19 ;  /* 0x00000013006c7308 */ /* 0x000fe20000002400 */
[----:B--2---:R-:W-:Y:S04]  /*40e0*/  ISETP.GE.AND P2, PT, R0, R59, PT ;  /* 0x0000003b0000720c */ /* 0x004fe80003f46270 */
[----:B------:R-:W-:Y:S01]  /*40f0*/  ISETP.LT.AND P2, PT, R2, R228, P2 ;  /* 0x000000e40200720c */ /* 0x000fe20001741270 */
[----:B------:R-:W-:Y:S05]  /*4100*/  FMUL.FTZ R2, R220, 1.4426950216293334961 ;  /* 0x3fb8aa3bdc027820 */ /* 0x000fea0000410000 */
[----:B------:R-:W-:Y:S07]  /*4110*/  FSEL R2, R2, RZ, P0 ;  /* 0x000000ff02027208 */ /* 0x000fee0000000000 */
[----:B------:R-:W-:Y:S01]  /*4120*/  @!P2 IADD3 R4, R58, R0, RZ ;  /* 0x000000003a04a210 */ /* 0x000fe20007ffe0ff */
[----:B------:R-:W-:Y:S01]  /*4130*/  FFMA.FTZ R0, R57, R204, R105 ;  /* 0x000000cc39007223 */ /* 0x000fe20000010069 */
[----:B------:R-:W-:Y:S02]  /*4140*/  @!P2 IADD3 R8, R56, 0x1, RZ ;  /* 0x000000013808a810 */ /* 0x000fe40007ffe0ff */
[CC--:B------:R-:W-:Y:S02]  /*4150*/  @!P2 IMNMX R5, R4.reuse, R228.reuse, PT ;  /* 0x000000e40405a217 */ /* 0x0c0fe40003800200 */
[----:B------:R-:W-:Y:S02]  /*4160*/  @!P2 IADD3 R4, R4, 0x8, RZ ;  /* 0x000000080404a810 */ /* 0x000fe40007ffe0ff */
[-C--:B------:R-:W-:Y:S02]  /*4170*/  @!P2 ISETP.GE.AND P1, PT, R56, R5.reuse, PT ;  /* 0x000000053800a20c */ /* 0x080fe40003f26270 */
[-C--:B------:R-:W-:Y:S02]  /*4180*/  @!P2 ISETP.GE.AND P0, PT, R8, R5.reuse, PT ;  /* 0x000000050800a20c */ /* 0x080fe40003f06270 */
[----:B------:R-:W-:Y:S02]  /*4190*/  @!P2 FSEL R0, R0, -INF , !P1 ;  /* 0xff8000000000a808 */ /* 0x000fe40004800000 */
[----:B------:R-:W-:Y:S02]  /*41a0*/  @!P2 FSEL R6, R6, -INF , !P0 ;  /* 0xff8000000606a808 */ /* 0x000fe40004000000 */
[----:B------:R-:W-:Y:S01]  /*41b0*/  @!P2 IMNMX R4, R4, R228, PT ;  /* 0x000000e40404a217 */ /* 0x000fe20003800200 */
[--C-:B------:R-:W-:Y:S01]  /*41c0*/  FFMA.FTZ R0, R0, c[0x0][0x23c], -R2.reuse ;  /* 0x00008f0000007a23 */ /* 0x100fe20000010802 */
[----:B------:R-:W-:Y:S01]  /*41d0*/  FSETP.NEU.FTZ.AND P0, PT, R221, -INF , PT ;  /* 0xff800000dd00780b */ /* 0x000fe20003f1d000 */
[----:B------:R-:W-:Y:S01]  /*41e0*/  FFMA.FTZ R6, R6, c[0x0][0x23c], -R2 ;  /* 0x00008f0006067a23 */ /* 0x000fe20000010802 */
[CC--:B------:R-:W-:Y:S01]  /*41f0*/  @!P2 ISETP.GE.AND P1, PT, R56.reuse, R4.reuse, PT ;  /* 0x000000043800a20c */ /* 0x0c0fe20003f26270 */
[----:B------:R2:W-:Y:S01]  /*4200*/  MUFU.EX2 R59, R0 ;  /* 0x00000000003b7308 */ /* 0x0005e20000000800 */
[C---:B-1----:R-:W-:Y:S02]  /*4210*/  @!P2 IADD3 R9, R56.reuse, 0x9, RZ ;  /* 0x000000093809a810 */ /* 0x042fe40007ffe0ff */
[----:B------:R-:W-:Y:S02]  /*4220*/  @!P2 FSEL R7, R7, -INF , !P1 ;  /* 0xff8000000707a808 */ /* 0x000fe40004800000 */
[----:B------:R-:W-:Y:S05]  /*4230*/  @!P2 IADD3 R10, R56, 0x11, RZ ;  /* 0x00000011380aa810 */ /* 0x000fea0007ffe0ff */
[----:B------:R4:W1:Y:S01]  /*4240*/  MUFU.EX2 R58, R6 ;  /* 0x00000006003a7308 */ /* 0x0008620000000800 */
[----:B--2---:R-:W-:Y:S05]  /*4250*/  FMUL.FTZ R0, R221, 1.4426950216293334961 ;  /* 0x3fb8aa3bdd007820 */ /* 0x004fea0000410000 */
[----:B------:R-:W-:Y:S02]  /*4260*/  FSEL R0, R0, RZ, P0 ;  /* 0x000000ff00007208 */ /* 0x000fe40000000000 */
[----:B------:R-:W-:Y:S02]  /*4270*/  @!P2 ISETP.GE.AND P0, PT, R8, R4, PT ;  /* 0x000000040800a20c */ /* 0x000fe40003f06270 */
[----:B------:R-:W-:Y:S01]  /*4280*/  @!P2 IADD3 R8, R56, 0x8, RZ ;  /* 0x000000083808a810 */ /* 0x000fe20007ffe0ff */
[-C--:B----4-:R-:W-:Y:S02]  /*4290*/  FFMA.FTZ R6, R241, R204.reuse, R215 ;  /* 0x000000ccf1067223 */ /* 0x090fe400000100d7 */
[--C-:B------:R-:W-:Y:S03]  /*42a0*/  FFMA.FTZ R7, R7, c[0x0][0x23c], -R0.reuse ;  /* 0x00008f0007077a23 */ /* 0x100fe60000010800 */
[----:B------:R-:W-:Y:S01]  /*42b0*/  @!P2 FSEL R6, R6, -INF , !P0 ;  /* 0xff8000000606a808 */ /* 0x000fe20004000000 */
[----:B------:R2:W-:Y:S01]  /*42c0*/  MUFU.EX2 R115, R7 ;  /* 0x0000000700737308 */ /* 0x0005e20000000800 */
[-C--:B------:R-:W-:Y:S03]  /*42d0*/  @!P2 ISETP.GE.AND P0, PT, R8, R5.reuse, PT ;  /* 0x000000050800a20c */ /* 0x080fe60003f06270 */
[----:B------:R-:W-:Y:S06]  /*42e0*/  FFMA.FTZ R6, R6, c[0x0][0x23c], -R0 ;  /* 0x00008f0006067a23 */ /* 0x000fec0000010800 */
[----:B------:R4:W-:Y:S01]  /*42f0*/  MUFU.EX2 R113, R6 ;  /* 0x0000000600717308 */ /* 0x0009e20000000800 */
[-C--:B--2---:R-:W-:Y:S05]  /*4300*/  FFMA.FTZ R7, R242, R204.reuse, R102 ;  /* 0x000000ccf2077223 */ /* 0x084fea0000010066 */
[----:B------:R-:W-:Y:S02]  /*4310*/  @!P2 FSEL R7, R7, -INF , !P0 ;  /* 0xff8000000707a808 */ /* 0x000fe40004000000 */
[-C--:B------:R-:W-:Y:S01]  /*4320*/  @!P2 ISETP.GE.AND P0, PT, R9, R5.reuse, PT ;  /* 0x000000050900a20c */ /* 0x080fe20003f06270 */
[----:B----4-:R-:W-:Y:S02]  /*4330*/  FFMA.FTZ R6, R243, R204, R101 ;  /* 0x000000ccf3067223 */ /* 0x010fe40000010065 */
[--C-:B------:R-:W-:Y:S03]  /*4340*/  FFMA.FTZ R7, R7, c[0x0][0x23c], -R2.reuse ;  /* 0x00008f0007077a23 */ /* 0x100fe60000010802 */
[----:B------:R-:W-:Y:S01]  /*4350*/  @!P2 FSEL R6, R6, -INF , !P0 ;  /* 0xff8000000606a808 */ /* 0x000fe20004000000 */
[----:B------:R2:W-:Y:S01]  /*4360*/  MUFU.EX2 R64, R7 ;  /* 0x0000000700407308 */ /* 0x0005e20000000800 */
[----:B------:R-:W-:Y:S01]  /*4370*/  @!P2 ISETP.GE.AND P0, PT, R8, R4, PT ;  /* 0x000000040800a20c */ /* 0x000fe20003f06270 */
[-C--:B---3--:R-:W-:Y:S02]  /*4380*/  FFMA.FTZ R8, R244, R204.reuse, R181 ;  /* 0x000000ccf4087223 */ /* 0x088fe400000100b5 */
[----:B------:R-:W-:Y:S06]  /*4390*/  FFMA.FTZ R6, R6, c[0x0][0x23c], -R2 ;  /* 0x00008f0006067a23 */ /* 0x000fec0000010802 */
[----:B------:R3:W-:Y:S01]  /*43a0*/  MUFU.EX2 R62, R6 ;  /* 0x00000006003e7308 */ /* 0x0007e20000000800 */
[----:B--2---:R-:W-:Y:S05]  /*43b0*/  FFMA.FTZ R7, R242, R204, R183 ;  /* 0x000000ccf2077223 */ /* 0x004fea00000100b7 */
[----:B------:R-:W-:Y:S02]  /*43c0*/  @!P2 FSEL R7, R7, -INF , !P0 ;  /* 0xff8000000707a808 */ /* 0x000fe40004000000 */
[----:B------:R-:W-:Y:S02]  /*43d0*/  @!P2 ISETP.GE.AND P0, PT, R9, R4, PT ;  /* 0x000000040900a20c */ /* 0x000fe40003f06270 */
[----:B------:R-:W-:Y:S01]  /*43e0*/  @!P2 IADD3 R9, R56, 0x10, RZ ;  /* 0x000000103809a810 */ /* 0x000fe20007ffe0ff */
[-C--:B---3--:R-:W-:Y:S02]  /*43f0*/  FFMA.FTZ R6, R243, R204.reuse, R182 ;  /* 0x000000ccf3067223 */ /* 0x088fe400000100b6 */
[--C-:B------:R-:W-:Y:S03]  /*4400*/  FFMA.FTZ R7, R7, c[0x0][0x23c], -R0.reuse ;  /* 0x00008f0007077a23 */ /* 0x100fe60000010800 */
[----:B------:R-:W-:Y:S01]  /*4410*/  @!P2 FSEL R6, R6, -INF , !P0 ;  /* 0xff8000000606a808 */ /* 0x000fe20004000000 */
[----:B------:R2:W-:Y:S01]  /*4420*/  MUFU.EX2 R112, R7 ;  /* 0x0000000700707308 */ /* 0x0005e20000000800 */
[-C--:B------:R-:W-:Y:S03]  /*4430*/  @!P2 ISETP.GE.AND P0, PT, R9, R5.reuse, PT ;  /* 0x000000050900a20c */ /* 0x080fe60003f06270 */
[----:B------:R-:W-:Y:S06]  /*4440*/  FFMA.FTZ R6, R6, c[0x0][0x23c], -R0 ;  /* 0x00008f0006067a23 */ /* 0x000fec0000010800 */
[----:B------:R3:W4:Y:S01]  /*4450*/  MUFU.EX2 R111, R6 ;  /* 0x00000006006f7308 */ /* 0x0007220000000800 */
[-C--:B--2---:R-:W-:Y:S05]  /*4460*/  FFMA.FTZ R7, R244, R204.reuse, R104 ;  /* 0x000000ccf4077223 */ /* 0x084fea0000010068 */
[----:B------:R-:W-:Y:S02]  /*4470*/  @!P2 FSEL R7, R7, -INF , !P0 ;  /* 0xff8000000707a808 */ /* 0x000fe40004000000 */
[-C--:B------:R-:W-:Y:S01]  /*4480*/  @!P2 ISETP.GE.AND P0, PT, R10, R5.reuse, PT ;  /* 0x000000050a00a20c */ /* 0x080fe20003f06270 */
[----:B---3--:R-:W-:Y:S02]  /*4490*/  FFMA.FTZ R6, R245, R204, R100 ;  /* 0x000000ccf5067223 */ /* 0x008fe40000010064 */
[--C-:B------:R-:W-:Y:S03]  /*44a0*/  FFMA.FTZ R7, R7, c[0x0][0x23c], -R2.reuse ;  /* 0x00008f0007077a23 */ /* 0x100fe60000010802 */
[----:B------:R-:W-:Y:S01]  /*44b0*/  @!P2 FSEL R6, R6, -INF , !P0 ;  /* 0xff8000000606a808 */ /* 0x000fe20004000000 */
[----:B------:R2:W-:Y:S01]  /*44c0*/  MUFU.EX2 R65, R7 ;  /* 0x0000000700417308 */ /* 0x0005e20000000800 */
[-C--:B------:R-:W-:Y:S03]  /*44d0*/  @!P2 ISETP.GE.AND P0, PT, R9, R4.reuse, PT ;  /* 0x000000040900a20c */ /* 0x080fe60003f06270 */
[----:B------:R-:W-:Y:S01]  /*44e0*/  FFMA.FTZ R6, R6, c[0x0][0x23c], -R2 ;  /* 0x00008f0006067a23 */ /* 0x000fe20000010802 */
[----:B------:R-:W-:Y:S02]  /*44f0*/  @!P2 FSEL R8, R8, -INF , !P0 ;  /* 0xff8000000808a808 */ /* 0x000fe40004000000 */
[----:B------:R-:W-:Y:S03]  /*4500*/  @!P2 ISETP.GE.AND P0, PT, R10, R4, PT ;  /* 0x000000040a00a20c */ /* 0x000fe60003f06270 */
[----:B------:R-:W-:Y:S01]  /*4510*/  FFMA.FTZ R8, R8, c[0x0][0x23c], -R0 ;  /* 0x00008f0008087a23 */ /* 0x000fe20000010800 */
[----:B------:R3:W-:Y:S10]  /*4520*/  MUFU.EX2 R63, R6 ;  /* 0x00000006003f7308 */ /* 0x0007f40000000800 */
[----:B------:R1:W-:Y:S01]  /*4530*/  MUFU.EX2 R114, R8 ;  /* 0x0000000800727308 */ /* 0x0003e20000000800 */
[-C--:B--2---:R-:W-:Y:S05]  /*4540*/  FFMA.FTZ R7, R245, R204.reuse, R180 ;  /* 0x000000ccf5077223 */ /* 0x084fea00000100b4 */
[----:B------:R-:W-:Y:S05]  /*4550*/  @!P2 FSEL R7, R7, -INF , !P0 ;  /* 0xff8000000707a808 */ /* 0x000fea0004000000 */
[----:B------:R-:W-:Y:S02]  /*4560*/  FFMA.FTZ R7, R7, c[0x0][0x23c], -R0 ;  /* 0x00008f0007077a23 */ /* 0x000fe40000010800 */
[-C--:B---3--:R-:W-:Y:S02]  /*4570*/  FFMA.FTZ R6, R246, R204.reuse, R67 ;  /* 0x000000ccf6067223 */ /* 0x088fe40000010043 */
[----:B------:R-:W2:Y:S01]  /*4580*/  MUFU.EX2 R110, R7 ;  /* 0x00000007006e7308 */ /* 0x000ea20000000800 */
[C---:B-1----:R-:W-:Y:S02]  /*4590*/  @!P2 IADD3 R8, R56.reuse, 0x18, RZ ;  /* 0x000000183808a810 */ /* 0x042fe40007ffe0ff */
[----:B------:R-:W-:Y:S02]  /*45a0*/  @!P2 IADD3 R56, R56, 0x19, RZ ;  /* 0x000000193838a810 */ /* 0x000fe40007ffe0ff */
[-C--:B------:R-:W-:Y:S02]  /*45b0*/  @!P2 ISETP.GE.AND P1, PT, R8, R5.reuse, PT ;  /* 0x000000050800a20c */ /* 0x080fe40003f26270 */
[----:B------:R-:W-:Y:S01]  /*45c0*/  @!P2 ISETP.GE.AND P0, PT, R56, R5, PT ;  /* 0x000000053800a20c */ /* 0x000fe20003f06270 */
[----:B------:R-:W-:Y:S01]  /*45d0*/  FFMA.FTZ R5, R247, R204, R66 ;  /* 0x000000ccf7057223 */ /* 0x000fe20000010042 */
[----:B------:R-:W-:Y:S04]  /*45e0*/  @!P2 FSEL R6, R6, -INF , !P1 ;  /* 0xff8000000606a808 */ /* 0x000fe80004800000 */
[----:B------:R-:W-:Y:S01]  /*45f0*/  @!P2 FSEL R5, R5, -INF , !P0 ;  /* 0xff8000000505a808 */ /* 0x000fe20004000000 */
[--C-:B------:R-:W-:Y:S01]  /*4600*/  FFMA.FTZ R6, R6, c[0x0][0x23c], -R2.reuse ;  /* 0x00008f0006067a23 */ /* 0x100fe20000010802 */
[----:B------:R-:W-:Y:S03]  /*4610*/  @!P2 ISETP.GE.AND P0, PT, R8, R4, PT ;  /* 0x000000040800a20c */ /* 0x000fe60003f06270 */
[----:B------:R-:W-:Y:S01]  /*4620*/  FFMA.FTZ R2, R5, c[0x0][0x23c], -R2 ;  /* 0x00008f0005027a23 */ /* 0x000fe20000010802 */
[----:B------:R4:W-:Y:S01]  /*4630*/  MUFU.EX2 R61, R6 ;  /* 0x00000006003d7308 */ /* 0x0009e20000000800 */
[----:B------:R-:W-:Y:S05]  /*4640*/  FFMA.FTZ R5, R246, R204, R109 ;  /* 0x000000ccf6057223 */ /* 0x000fea000001006d */
[----:B------:R-:W-:Y:S02]  /*4650*/  @!P2 FSEL R5, R5, -INF , !P0 ;  /* 0xff8000000505a808 */ /* 0x000fe40004000000 */
[----:B------:R-:W-:Y:S02]  /*4660*/  @!P2 ISETP.GE.AND P0, PT, R56, R4, PT ;  /* 0x000000043800a20c */ /* 0x000fe40003f06270 */
[----:B------:R1:W3:Y:S01]  /*4670*/  MUFU.EX2 R60, R2 ;  /* 0x00000002003c7308 */ /* 0x0002e20000000800 */
[----:B------:R-:W-:Y:S01]  /*4680*/  FFMA.FTZ R5, R5, c[0x0][0x23c], -R0 ;  /* 0x00008f0005057a23 */ /* 0x000fe20000010800 */
[----:B------:R-:W-:Y:S05]  /*4690*/  F2FP.BF16.PACK_AB R4, R58, R59 ;  /* 0x0000003b3a04723e */ /* 0x000fea00000010ff */
[----:B------:R2:W-:Y:S03]  /*46a0*/  STS [R222+0x12000], R4 ;  /* 0x01200004de007388 */ /* 0x0005e60000000800 */
[----:B------:R3:W-:Y:S01]  /*46b0*/  MUFU.EX2 R107, R5 ;  /* 0x00000005006b7308 */ /* 0x0007e20000000800 */
[----:B----4-:R-:W-:Y:S01]  /*46c0*/  F2FP.BF16.PACK_AB R6, R111, R112 ;  /* 0x000000706f06723e */ /* 0x010fe200000010ff */
[----:B-1----:R-:W-:Y:S05]  /*46d0*/  FFMA.FTZ R2, R247, R204, R108 ;  /* 0x000000ccf7027223 */ /* 0x002fea000001006c */
[----:B------:R-:W-:Y:S02]  /*46e0*/  @!P2 FSEL R2, R2, -INF , !P0 ;  /* 0xff8000000202a808 */ /* 0x000fe40004000000 */
[----:B------:R-:W-:Y:S02]  /*46f0*/  IADD3 R56, P0, R249, R227, RZ ;  /* 0x000000e3f9387210 */ /* 0x000fe40007f1e0ff */
[----:B--2---:R-:W-:Y:S01]  /*4700*/  F2FP.BF16.PACK_AB R4, R110, R114 ;  /* 0x000000726e04723e */ /* 0x004fe200000010ff */
[----:B------:R-:W-:Y:S01]  /*4710*/  FFMA.FTZ R0, R2, c[0x0][0x23c], -R0 ;  /* 0x00008f0002007a23 */ /* 0x000fe20000010800 */
[----:B------:R-:W-:Y:S02]  /*4720*/  F2FP.BF16.PACK_AB R2, R113, R115 ;  /* 0x000000737102723e */ /* 0x000fe400000010ff */
[----:B---3--:R-:W-:Y:S01]  /*4730*/  F2FP.BF16.PACK_AB R5, R63, R65 ;  /* 0x000000413f05723e */ /* 0x008fe200000010ff */
[----:B------:R1:W2:Y:S01]  /*4740*/  MUFU.EX2 R106, R0 ;  /* 0x00000000006a7308 */ /* 0x0002a20000000800 */
[----:B------:R-:W-:Y:S01]  /*4750*/  IADD3.X R57, R248, R226, RZ, P0, !PT ;  /* 0x000000e2f8397210 */ /* 0x000fe200007fe4ff */
[----:B------:R3:W-:Y:S04]  /*4760*/  STS [R222+0x12400], R2 ;  /* 0x01240002de007388 */ /* 0x0007e80000000800 */
[----:B------:R-:W-:Y:S01]  /*4770*/  STS [R225+0x12400], R6 ;  /* 0x01240006e1007388 */ /* 0x000fe20000000800 */
[----:B-1----:R-:W-:Y:S02]  /*4780*/  F2FP.BF16.PACK_AB R0, R62, R64 ;  /* 0x000000403e00723e */ /* 0x002fe400000010ff */
[----:B---3--:R-:W-:Y:S03]  /*4790*/  F2FP.BF16.PACK_AB R2, R60, R61 ;  /* 0x0000003d3c02723e */ /* 0x008fe600000010ff */
[----:B------:R2:W-:Y:S04]  /*47a0*/  STS [R225+0x12000], R0 ;  /* 0x01200000e1007388 */ /* 0x0005e80000000800 */
[----:B------:R-:W-:Y:S04]  /*47b0*/  STS [R223+0x12000], R5 ;  /* 0x01200005df007388 */ /* 0x000fe80000000800 */
[----:B------:R-:W-:Y:S04]  /*47c0*/  STS [R223+0x12400], R4 ;  /* 0x01240004df007388 */ /* 0x000fe80000000800 */
[----:B------:R1:W-:Y:S01]  /*47d0*/  STS [R224+0x12000], R2 ;  /* 0x01200002e0007388 */ /* 0x0003e20000000800 */
[----:B--2---:R-:W-:Y:S05]  /*47e0*/  F2FP.BF16.PACK_AB R0, R106, R107 ;  /* 0x0000006b6a00723e */ /* 0x004fea00000010ff */
[----:B------:R2:W-:Y:S04]  /*47f0*/  STS [R224+0x12400], R0 ;  /* 0x01240000e0007388 */ /* 0x0005e80000000800 */
[----:B------:R-:W3:Y:S08]  /*4800*/  LDSM.16.M88.4 R16, [R192+0x8000] ;  /* 0x00800000c010783b */ /* 0x000ef00000000200 */
[----:B------:R-:W3:Y:S08]  /*4810*/  LDSM.16.M88.4 R52, [R194+0x8000] ;  /* 0x00800000c234783b */ /* 0x000ef00000000200 */
[----:B-1----:R1:W4:Y:S04]  /*4820*/  LDG.E R2, [R56.64] ;  /* 0x0000000638027981 */ /* 0x002328000c1e1900 */
[----:B--2---:R1:W2:Y:S01]  /*4830*/  LDG.E R0, [R56.64+0x20] ;  /* 0x0000200638007981 */ /* 0x0042a2000c1e1900 */
[C---:B---3--:R-:W-:Y:S03]  /*4840*/  HMMA.16816.F32.BF16 R4, R16.reuse, R116, RZ ;  /* 0x000000741004723c */ /* 0x048fe600000418ff */
[----:B-1----:R-:W-:Y:S05]  /*4850*/  FFMA.FTZ R57, -R104, R104, 1 ;  /* 0x3f80000068397423 */ /* 0x002fea0000010168 */
        /* <DEDUP_REMOVED lines=42> */
[----:B------:R-:W-:Y:S02]  /*4b00*/  FMUL.FTZ R4, R59, R4 ;  /* 0x000000043b047220 */ /* 0x000fe40000410000 */
[----:B------:R-:W-:Y:S02]  /*4b10*/  FFMA.FTZ R59, -R105, R105, 1 ;  /* 0x3f800000693b7423 */ /* 0x000fe40000010169 */
[----:B------:R-:W-:Y:S03]  /*4b20*/  FMUL.FTZ R5, R58, R5 ;  /* 0x000000053a057220 */ /* 0x000fe60000410000 */
[----:B------:R-:W-:Y:S02]  /*4b30*/  FFMA.FTZ R58, -R103, R103, 1 ;  /* 0x3f800000673a7423 */ /* 0x000fe40000010167 */
[----:B------:R-:W-:Y:S02]  /*4b40*/  FMUL.FTZ R59, R59, c[0x0][0x2ec] ;  /* 0x0000bb003b3b7a20 */ /* 0x000fe40000410000 */
[----:B------:R-:W-:Y:S02]  /*4b50*/  FADD.FTZ R8, -R2, R8 ;  /* 0x0000000802087221 */ /* 0x000fe40000010100 */
[----:B------:R-:W-:Y:S02]  /*4b60*/  FMUL.FTZ R58, R58, c[0x0][0x2ec] ;  /* 0x0000bb003a3a7a20 */ /* 0x000fe40000410000 */
        /* <DEDUP_REMOVED lines=82> */
[----:B------:R-:W-:Y:S01]  /*5090*/  @!P2 LEA R8, P0, R9, R4, 0x6 ;  /* 0x000000040908a211 */ /* 0x000fe200078030ff */
        /* <DEDUP_REMOVED lines=41> */
.L_x_599:
        /* <DEDUP_REMOVED lines=106> */
.L_x_600:
        /* <DEDUP_REMOVED lines=11> */
[C---:B------:R-:W-:Y:S02]  /*5a80*/  LEA R206, P0, R2.reuse, R206, 0x2 ;  /* 0x000000ce02ce7211 */ /* 0x040fe400078010ff */
[----:B------:R-:W-:Y:S01]  /*5a90*/  LDSM.16.M88.4 R104, [R195] ;  /* 0x00000000c368783b */ /* 0x000fe20000000200 */
[----:B------:R-:W-:Y:S01]  /*5aa0*/  IMAD R215, R215, c[0x0][0x1c0], RZ ;  /* 0x00007000d7d77a24 */ /* 0x000fe200078e02ff */
[----:B------:R-:W-:Y:S01]  /*5ab0*/  LEA.HI.X.SX32 R207, R2, R207, 0x2, P0 ;  /* 0x000000cf02cf7211 */ /* 0x000fe200000f16ff */
[----:B------:R-:W-:Y:S01]  /*5ac0*/  IMAD.MOV.U32 R2, RZ, RZ, c[0x0][0x22c] ;  /* 0x00008b00ff027624 */ /* 0x000fe200078e00ff */
[----:B------:R-:W1:Y:S01]  /*5ad0*/  LDSM.16.MT88.4 R108, [R0+0xc800] ;  /* 0x00c80000006c783b */ /* 0x000e620000004200 */
[----:B------:R-:W-:Y:S02]  /*5ae0*/  IMAD.SHL.U32 R215, R215, 0x20, RZ ;  /* 0x00000020d7d77824 */ /* 0x000fe400078e00ff */
[----:B------:R-:W-:Y:S01]  /*5af0*/  IMAD R2, R2, c[0x0][0x1c0], RZ ;  /* 0x0000700002027a24 */ /* 0x000fe200078e02ff */
[----:B------:R-:W1:Y:S03]  /*5b00*/  LDSM.16.M88.4 R112, [R195+0x1000] ;  /* 0x00100000c370783b */ /* 0x000e660000000200 */
[----:B------:R-:W-:Y:S01]  /*5b10*/  IMAD.SHL.U32 R2, R2, 0x10, RZ ;  /* 0x0000001002027824 */ /* 0x000fe200078e00ff */
        /* <DEDUP_REMOVED lines=43> */
[C---:B------:R-:W-:Y:S07]  /*5dd0*/  HMMA.16816.F32.BF16 R16, R108.reuse, R114, R16 ;  /* 0x000000726c10723c */ /* 0x040fee0000041810 */
[----:B------:R-:W-:Y:S01]  /*5de0*/  IMAD.MOV.U32 R115, RZ, RZ, c[0x0][0x22c] ;  /* 0x00008b00ff737624 */ /* 0x000fe200078e00ff */
[-C--:B---3--:R-:W-:Y:S01]  /*5df0*/  HMMA.16816.F32.BF16 R52, R108, R100.reuse, R52 ;  /* 0x000000646c34723c */ /* 0x088fe20000041834 */
[----:B------:R-:W-:Y:S03]  /*5e00*/  IMAD.MOV.U32 R114, RZ, RZ, c[0x0][0x22c] ;  /* 0x00008b00ff727624 */ /* 0x000fe600078e00ff */
[----:B------:R-:W-:Y:S02]  /*5e10*/  IMAD R115, R115, c[0x0][0x1c0], RZ ;  /* 0x0000700073737a24 */ /* 0x000fe400078e02ff */
[----:B------:R-:W-:Y:S02]  /*5e20*/  IMAD R114, R114, c[0x0][0x1c0], RZ ;  /* 0x0000700072727a24 */ /* 0x000fe400078e02ff */
[C---:B------:R-:W-:Y:S04]  /*5e30*/  HMMA.16816.F32.BF16 R56, R180.reuse, R100, R56 ;  /* 0x00000064b438723c */ /* 0x040fe80000041838 */
[----:B------:R-:W-:Y:S02]  /*5e40*/  IMAD R115, R115, 0x28, RZ ;  /* 0x0000002873737824 */ /* 0x000fe400078e02ff */
[----:B------:R-:W-:Y:S02]  /*5e50*/  IMAD R114, R114, 0x30, RZ ;  /* 0x0000003072727824 */ /* 0x000fe400078e02ff */
[-C--:B------:R-:W-:Y:S04]  /*5e60*/  HMMA.16816.F32.BF16 R60, R180, R102.reuse, R60 ;  /* 0x00000066b43c723c */ /* 0x080fe8000004183c */
[----:B------:R-:W-:Y:S02]  /*5e70*/  IMAD.MOV.U32 R100, RZ, RZ, R206 ;  /* 0x000000ffff647224 */ /* 0x000fe400078e00ce */
[----:B------:R-:W-:Y:S02]  /*5e80*/  IMAD.MOV.U32 R101, RZ, RZ, R207 ;  /* 0x000000ffff657224 */ /* 0x000fe400078e00cf */
[----:B------:R-:W-:Y:S03]  /*5e90*/  HMMA.16816.F32.BF16 R64, R108, R102, R64 ;  /* 0x000000666c40723c */ /* 0x000fe60000041840 */
[----:B------:R1:W-:Y:S01]  /*5ea0*/  RED.E.ADD.F32.FTZ.RN.STRONG.GPU [R100.64], R4 ;  /* 0x000000046400798e */ /* 0x0003e2000c10e786 */
[-C--:B------:R-:W-:Y:S02]  /*5eb0*/  LEA R104, P1, R214, R100.reuse, 0x2 ;  /* 0x00000064d6687211 */ /* 0x080fe400078210ff */
[-C--:B------:R-:W-:Y:S02]  /*5ec0*/  LEA R112, P0, R2, R100.reuse, 0x2 ;  /* 0x0000006402707211 */ /* 0x080fe400078010ff */
[-C--:B------:R-:W-:Y:S04]  /*5ed0*/  LEA.HI.X.SX32 R105, R214, R101.reuse, 0x2, P1 ;  /* 0x00000065d6697211 */ /* 0x080fe800008f16ff */
[-C--:B------:R-:W-:Y:S01]  /*5ee0*/  LEA R108, P1, R216, R100.reuse, 0x2 ;  /* 0x00000064d86c7211 */ /* 0x080fe200078210ff */
[----:B------:R2:W-:Y:S01]  /*5ef0*/  RED.E.ADD.F32.FTZ.RN.STRONG.GPU [R104.64], R5 ;  /* 0x000000056800798e */ /* 0x0005e2000c10e786 */
[-C--:B------:R-:W-:Y:S02]  /*5f00*/  LEA.HI.X.SX32 R113, R2, R101.reuse, 0x2, P0 ;  /* 0x0000006502717211 */ /* 0x080fe400000f16ff */
[-C--:B----4-:R-:W-:Y:S02]  /*5f10*/  LEA R106, P0, R215, R100.reuse, 0x2 ;  /* 0x00000064d76a7211 */ /* 0x090fe400078010ff */
[-C--:B------:R-:W-:Y:S01]  /*5f20*/  LEA.HI.X.SX32 R109, R216, R101.reuse, 0x2, P1 ;  /* 0x00000065d86d7211 */ /* 0x080fe200008f16ff */
[----:B------:R3:W-:Y:S01]  /*5f30*/  RED.E.ADD.F32.FTZ.RN.STRONG.GPU [R112.64], R6 ;  /* 0x000000067000798e */ /* 0x0007e2000c10e786 */
[-C--:B------:R-:W-:Y:S02]  /*5f40*/  LEA R102, P2, R115, R100.reuse, 0x2 ;  /* 0x0000006473667211 */ /* 0x080fe400078410ff */
[-C--:B------:R-:W-:Y:S01]  /*5f50*/  LEA.HI.X.SX32 R107, R215, R101.reuse, 0x2, P0 ;  /* 0x00000065d76b7211 */ /* 0x080fe200000f16ff */
[----:B------:R4:W-:Y:S01]  /*5f60*/  RED.E.ADD.F32.FTZ.RN.STRONG.GPU [R108.64], R7 ;  /* 0x000000076c00798e */ /* 0x0009e2000c10e786 */
[-C--:B------:R-:W-:Y:S01]  /*5f70*/  LEA.HI.X.SX32 R103, R115, R101.reuse, 0x2, P2 ;  /* 0x0000006573677211 */ /* 0x080fe200010f16ff */
[----:B------:R-:W-:Y:S02]  /*5f80*/  IMAD.MOV.U32 R215, RZ, RZ, c[0x0][0x22c] ;  /* 0x00008b00ffd77624 */ /* 0x000fe400078e00ff */
[----:B------:R4:W-:Y:S02]  /*5f90*/  RED.E.ADD.F32.FTZ.RN.STRONG.GPU [R106.64], R8 ;  /* 0x000000086a00798e */ /* 0x0009e4000c10e786 */
[----:B------:R-:W-:Y:S01]  /*5fa0*/  IMAD R215, R215, c[0x0][0x1c0], RZ ;  /* 0x00007000d7d77a24 */ /* 0x000fe200078e02ff */
[CC--:B-1----:R-:W-:Y:S01]  /*5fb0*/  LEA R4, P1, R114.reuse, R100.reuse, 0x2 ;  /* 0x0000006472047211 */ /* 0x0c2fe200078210ff */
[----:B------:R1:W-:Y:S02]  /*5fc0*/  RED.E.ADD.F32.FTZ.RN.STRONG.GPU [R102.64], R9 ;  /* 0x000000096600798e */ /* 0x0003e4000c10e786 */
[----:B------:R-:W-:Y:S05]  /*5fd0*/  IMAD.SHL.U32 R215, R215, 0x10, RZ ;  /* 0x00000010d7d77824 */ /* 0x000fea00078e00ff */
[C---:B------:R-:W-:Y:S02]  /*5fe0*/  IADD3 R115, R215.reuse, 0x20, RZ ;  /* 0x00000020d7737810 */ /* 0x040fe40007ffe0ff */
[-C--:B--2---:R-:W-:Y:S02]  /*5ff0*/  LEA.HI.X.SX32 R5, R114, R101.reuse, 0x2, P1 ;  /* 0x0000006572057211 */ /* 0x084fe400008f16ff */
[C---:B------:R-:W-:Y:S03]  /*6000*/  IADD3 R114, R215.reuse, 0x20, RZ ;  /* 0x00000020d7727810 */ /* 0x040fe60007ffe0ff */
[----:B------:R2:W-:Y:S01]  /*6010*/  RED.E.ADD.F32.FTZ.RN.STRONG.GPU [R4.64], R10 ;  /* 0x0000000a0400798e */ /* 0x0005e2000c10e786 */
[-C--:B---3--:R-:W-:Y:S01]  /*6020*/  LEA R6, P0, R0, R100.reuse, 0x2 ;  /* 0x0000006400067211 */ /* 0x088fe200078010ff */
[----:B------:R-:W-:Y:S03]  /*6030*/  IMAD.IADD R114, R214, 0x1, R114 ;  /* 0x00000001d6727824 */ /* 0x000fe600078e0272 */
[-C--:B----4-:R-:W-:Y:S02]  /*6040*/  LEA.HI.X.SX32 R7, R0, R101.reuse, 0x2, P0 ;  /* 0x0000006500077211 */ /* 0x090fe400000f16ff */
[----:B------:R-:W-:Y:S01]  /*6050*/  IADD3 R0, R215, 0x20, RZ ;  /* 0x00000020d7007810 */ /* 0x000fe20007ffe0ff */
[----:B------:R-:W-:Y:S01]  /*6060*/  IMAD.MOV.U32 R215, RZ, RZ, c[0x0][0x22c] ;  /* 0x00008b00ffd77624 */ /* 0x000fe200078e00ff */
[CC--:B------:R-:W-:Y:S01]  /*6070*/  LEA R8, P2, R237.reuse, R100.reuse, 0x2 ;  /* 0x00000064ed087211 */ /* 0x0c0fe200078410ff */
[----:B------:R3:W-:Y:S02]  /*6080*/  RED.E.ADD.F32.FTZ.RN.STRONG.GPU [R6.64], R11 ;  /* 0x0000000b0600798e */ /* 0x0007e4000c10e786 */
[C---:B------:R-:W-:Y:S01]  /*6090*/  IMAD.IADD R0, R214.reuse, 0x1, R0 ;  /* 0x00000001d6007824 */ /* 0x040fe200078e0200 */
[-C--:B-1----:R-:W-:Y:S01]  /*60a0*/  LEA.HI.X.SX32 R9, R237, R101.reuse, 0x2, P2 ;  /* 0x00000065ed097211 */ /* 0x082fe200010f16ff */
[----:B------:R1:W-:Y:S01]  /*60b0*/  RED.E.ADD.F32.FTZ.RN.STRONG.GPU [R100.64+0x80], R16 ;  /* 0x000080106400798e */ /* 0x0003e2000c10e786 */
[----:B------:R-:W-:Y:S02]  /*60c0*/  IMAD R215, R215, c[0x0][0x1c0], RZ ;  /* 0x00007000d7d77a24 */ /* 0x000fe400078e02ff */
[C---:B------:R-:W-:Y:S01]  /*60d0*/  IMAD.IADD R0, R214.reuse, 0x1, R0 ;  /* 0x00000001d6007824 */ /* 0x040fe200078e0200 */
[----:B------:R-:W-:Y:S01]  /*60e0*/  RED.E.ADD.F32.FTZ.RN.STRONG.GPU [R104.64+0x80], R17 ;  /* 0x000080116800798e */ /* 0x000fe2000c10e786 */
[----:B------:R-:W-:Y:S05]  /*60f0*/  IMAD.SHL.U32 R215, R215, 0x10, RZ ;  /* 0x00000010d7d77824 */ /* 0x000fea00078e00ff */
[C---:B------:R-:W-:Y:S02]  /*6100*/  IADD3 R111, R215.reuse, 0x40, RZ ;  /* 0x00000040d76f7810 */ /* 0x040fe40007ffe0ff */
[----:B------:R-:W-:Y:S02]  /*6110*/  IADD3 R110, R215, 0x40, RZ ;  /* 0x00000040d76e7810 */ /* 0x000fe40007ffe0ff */
[CC--:B--2---:R-:W-:Y:S03]  /*6120*/  LEA R4, P0, R115.reuse, R100.reuse, 0x2 ;  /* 0x0000006473047211 */ /* 0x0c4fe600078010ff */
[----:B------:R-:W-:Y:S01]  /*6130*/  IMAD.IADD R110, R214, 0x1, R110 ;  /* 0x00000001d66e7824 */ /* 0x000fe200078e026e */
[-C--:B------:R-:W-:Y:S02]  /*6140*/  LEA.HI.X.SX32 R5, R115, R101.reuse, 0x2, P0 ;  /* 0x0000006573057211 */ /* 0x080fe400000f16ff */
[-C--:B------:R-:W-:Y:S03]  /*6150*/  LEA R10, P0, R0, R100.reuse, 0x2 ;  /* 0x00000064000a7211 */ /* 0x080fe600078010ff */
[----:B------:R2:W-:Y:S01]  /*6160*/  RED.E.ADD.F32.FTZ.RN.STRONG.GPU [R4.64], R18 ;  /* 0x000000120400798e */ /* 0x0005e2000c10e786 */
[-C--:B---3--:R-:W-:Y:S02]  /*6170*/  LEA R6, P1, R114, R100.reuse, 0x2 ;  /* 0x0000006472067211 */ /* 0x088fe400078210ff */
[-C--:B------:R-:W-:Y:S02]  /*6180*/  LEA.HI.X.SX32 R11, R0, R101.reuse, 0x2, P0 ;  /* 0x00000065000b7211 */ /* 0x080fe400000f16ff */
[-C--:B------:R-:W-:Y:S02]  /*6190*/  LEA.HI.X.SX32 R7, R114, R101.reuse, 0x2, P1 ;  /* 0x0000006572077211 */ /* 0x080fe400008f16ff */
[----:B------:R-:W-:Y:S02]  /*61a0*/  IADD3 R0, R215, 0x40, RZ ;  /* 0x00000040d7007810 */ /* 0x000fe40007ffe0ff */
[----:B-1----:R-:W-:Y:S01]  /*61b0*/  IADD3 R16, R2, 0x60, RZ ;  /* 0x0000006002107810 */ /* 0x002fe20007ffe0ff */
[----:B------:R1:W-:Y:S02]  /*61c0*/  RED.E.ADD.F32.FTZ.RN.STRONG.GPU [R6.64], R19 ;  /* 0x000000130600798e */ /* 0x0003e4000c10e786 */
[C---:B------:R-:W-:Y:S02]  /*61d0*/  IMAD.IADD R0, R214.reuse, 0x1, R0 ;  /* 0x00000001d6007824 */ /* 0x040fe400078e0200 */
[----:B------:R3:W-:Y:S02]  /*61e0*/  RED.E.ADD.F32.FTZ.RN.STRONG.GPU [R10.64], R12 ;  /* 0x0000000c0a00798e */ /* 0x0007e4000c10e786 */
[----:B------:R-:W-:Y:S02]  /*61f0*/  IMAD.IADD R0, R214, 0x1, R0 ;  /* 0x00000001d6007824 */ /* 0x000fe400078e0200 */
[----:B------:R4:W-:Y:S01]  /*6200*/  RED.E.ADD.F32.FTZ.RN.STRONG.GPU [R8.64], R13 ;  /* 0x0000000d0800798e */ /* 0x0009e2000c10e786 */
[CC--:B--2---:R-:W-:Y:S04]  /*6210*/  LEA R4, P1, R236.reuse, R100.reuse, 0x2 ;  /* 0x00000064ec047211 */ /* 0x0c4fe800078210ff */
[-C--:B------:R-:W-:Y:S05]  /*6220*/  LEA.HI.X.SX32 R5, R236, R101.reuse, 0x2, P1 ;  /* 0x00000065ec057211 */ /* 0x080fea00008f16ff */
[----:B------:R2:W-:Y:S01]  /*6230*/  RED.E.ADD.F32.FTZ.RN.STRONG.GPU [R4.64], R14 ;  /* 0x0000000e0400798e */ /* 0x0005e2000c10e786 */
[CC--:B-1----:R-:W-:Y:S04]  /*6240*/  LEA R6, P0, R240.reuse, R100.reuse, 0x2 ;  /* 0x00000064f0067211 */ /* 0x0c2fe800078010ff */
        /* <DEDUP_REMOVED lines=8> */
[CC--:B--2---:R-:W-:Y:S02]  /*62d0*/  LEA R4, P0, R111.reuse, R100.reuse, 0x2 ;  /* 0x000000646f047211 */ /* 0x0c4fe400078010ff */
[-C--:B------:R-:W-:Y:S02]  /*62e0*/  LEA R14, P5, R16, R100.reuse, 0x2 ;  /* 0x00000064100e7211 */ /* 0x080fe400078a10ff */
[-C--:B------:R-:W-:Y:S02]  /*62f0*/  LEA.HI.X.SX32 R5, R111, R101.reuse, 0x2, P0 ;  /* 0x000000656f057211 */ /* 0x080fe400000f16ff */
[CC--:B------:R-:W-:Y:S03]  /*6300*/  LEA R10, P0, R0.reuse, R100.reuse, 0x2 ;  /* 0x00000064000a7211 */ /* 0x0c0fe600078010ff */
[----:B------:R2:W-:Y:S01]  /*6310*/  RED.E.ADD.F32.FTZ.RN.STRONG.GPU [R4.64], R54 ;  /* 0x000000360400798e */ /* 0x0005e2000c10e786 */
[-C--:B------:R-:W-:Y:S02]  /*6320*/  LEA.HI.X.SX32 R11, R0, R101.reuse, 0x2, P0 ;  /* 0x00000065000b7211 */ /* 0x080fe400000f16ff */
[-C--:B-1----:R-:W-:Y:S01]  /*6330*/  LEA R6, P1, R234, R100.reuse, 0x2 ;  /* 0x00000064ea067211 */ /* 0x082fe200078210ff */
[----:B------:R1:W-:Y:S01]  /*6340*/  RED.E.ADD.F32.FTZ.RN.STRONG.GPU [R12.64], R55 ;  /* 0x000000370c00798e */ /* 0x0003e2000c10e786 */
[----:B------:R-:W-:Y:S02]  /*6350*/  IADD3 R0, R2, 0x60, RZ ;  /* 0x0000006002007810 */ /* 0x000fe40007ffe0ff */
[-C--:B------:R-:W-:Y:S01]  /*6360*/  LEA.HI.X.SX32 R7, R234, R101.reuse, 0x2, P1 ;  /* 0x00000065ea077211 */ /* 0x080fe200008f16ff */
[----:B------:R3:W-:Y:S01]  /*6370*/  RED.E.ADD.F32.FTZ.RN.STRONG.GPU [R10.64], R56 ;  /* 0x000000380a00798e */ /* 0x0007e2000c10e786 */
[----:B------:R-:W-:Y:S01]  /*6380*/  IADD3 R2, R2, 0x60, RZ ;  /* 0x0000006002027810 */ /* 0x000fe20007ffe0ff */
[----:B------:R-:W-:Y:S01]  /*6390*/  IMAD.IADD R0, R214, 0x1, R0 ;  /* 0x00000001d6007824 */ /* 0x000fe200078e0200 */
[-C--:B------:R-:W-:Y:S01]  /*63a0*/  LEA.HI.X.SX32 R15, R16, R101.reuse, 0x2, P5 ;  /* 0x00000065100f7211 */ /* 0x080fe200028f16ff */
[----:B------:R4:W-:Y:S02]  /*63b0*/  RED.E.ADD.F32.FTZ.RN.STRONG.GPU [R8.64], R57 ;  /* 0x000000390800798e */ /* 0x0009e4000c10e786 */
[C---:B------:R-:W-:Y:S02]  /*63c0*/  IMAD.IADD R2, R214.reuse, 0x1, R2 ;  /* 0x00000001d6027824 */ /* 0x040fe400078e0202 */
[----:B------:R4:W-:Y:S01]  /*63d0*/  RED.E.ADD.F32.FTZ.RN.STRONG.GPU [R6.64], R58 ;  /* 0x0000003a0600798e */ /* 0x0009e2000c10e786 */
[----:B------:R-:W-:Y:S03]  /*63e0*/  IMAD.IADD R0, R214, 0x1, R0 ;  /* 0x00000001d6007824 */ /* 0x000fe600078e0200 */
[----:B------:R-:W-:Y:S04]  /*63f0*/  LDSM.16.MT88.4 R16, [R3+0x2000] ;  /* 0x002000000310783b */ /* 0x000fe80000004200 */
[----:B------:R-:W-:Y:S01]  /*6400*/  LDSM.16.MT88.4 R52, [R185+0x10800] ;  /* 0x01080000b934783b */ /* 0x000fe20000004200 */
[CC--:B--2---:R-:W-:Y:S04]  /*6410*/  LEA R4, P0, R239.reuse, R100.reuse, 0x2 ;  /* 0x00000064ef047211 */ /* 0x0c4fe800078010ff */
[-C--:B------:R-:W-:Y:S02]  /*6420*/  LEA.HI.X.SX32 R5, R239, R101.reuse, 0x2, P0 ;  /* 0x00000065ef057211 */ /* 0x080fe400000f16ff */
[-C--:B-1----:R-:W-:Y:S02]  /*6430*/  LEA R12, P4, R2, R100.reuse, 0x2 ;  /* 0x00000064020c7211 */ /* 0x082fe400078810ff */
[-C--:B---3--:R-:W-:Y:S01]  /*6440*/  LEA R10, P3, R0, R100.reuse, 0x2 ;  /* 0x00000064000a7211 */ /* 0x088fe200078610ff */
        /* <DEDUP_REMOVED lines=196> */
.L_x_602:
        /* <DEDUP_REMOVED lines=15> */
.L_x_603:
[----:B------:R-:W2:Y:S04]  /*7180*/  LDL R0, [R1+0x20] ;  /* 0x0000200001007983 */ /* 0x000ea80000100800 */
[----:B------:R-:W3:Y:S01]  /*7190*/  LDL.64 R52, [R1] ;  /* 0x0000000001347983 */ /* 0x000ee20000100a00 */
[----:B------:R-:W-:Y:S01]  /*71a0*/  SHF.R.S32.HI R3, RZ, 0x1f, R218 ;  /* 0x0000001fff037819 */ /* 0x000fe200000114da */
[----:B------:R-:W-:Y:S01]  /*71b0*/  IMAD R11, R231, -0x40, R228 ;  /* 0xffffffc0e70b7824 */ /* 0x000fe200078e02e4 */
[----:B------:R-:W-:Y:S01]  /*71c0*/  MOV R2, R218 ;  /* 0x000000da00027202 */ /* 0x000fe20000000f00 */
[----:B------:R-:W-:Y:S01]  /*71d0*/  BSSY B0, `(.L_x_604) ;  /* 0x0000027000007945 */ /* 0x000fe20003800000 */
[----:B------:R-:W-:Y:S01]  /*71e0*/  SHF.R.S32.HI R34, RZ, 0x1f, R251 ;  /* 0x0000001fff227819 */ /* 0x000fe200000114fb */
[----:B------:R-:W-:Y:S01]  /*71f0*/  BAR.SYNC.DEFER_BLOCKING 0x0 ;  /* 0x0000000000007b1d */ /* 0x000fe20000010000 */
[----:B------:R-:W-:-:S02]  /*7200*/  ISETP.GE.AND P3, PT, R251, R11, PT ;  /* 0x0000000bfb00720c */ /* 0x000fc40003f66270 */
[----:B------:R-:W-:Y:S01]  /*7210*/  IADD3 R20, R218, 0x40, RZ ;  /* 0x00000040da147810 */ /* 0x000fe20007ffe0ff */
[----:B--2---:R-:W-:Y:S02]  /*7220*/  IMAD.SHL.U32 R8, R0, 0x2, RZ ;  /* 0x0000000200087824 */ /* 0x004fe400078e00ff */
[----:B------:R-:W-:Y:S01]  /*7230*/  IMAD.SHL.U32 R0, R231, 0x40, RZ ;  /* 0x00000040e7007824 */ /* 0x000fe200078e00ff */
[----:B---3--:R-:W-:Y:S02]  /*7240*/  SHF.R.S32.HI R23, RZ, 0x1f, R52 ;  /* 0x0000001fff177819 */ /* 0x008fe40000011434 */
[----:B------:R1:W2:Y:S01]  /*7250*/  LDS.128 R28, [R8+0xd000] ;  /* 0x00d00000081c7984 */ /* 0x0002a20000000c00 */
[C---:B------:R-:W-:Y:S01]  /*7260*/  IMAD.WIDE.U32 R4, R0.reuse, c[0x0][0x3a0], R2 ;  /* 0x0000e80000047a25 */ /* 0x040fe200078e0002 */
[----:B------:R-:W-:Y:S02]  /*7270*/  SHF.R.S32.HI R21, RZ, 0x1f, R0 ;  /* 0x0000001fff157819 */ /* 0x000fe40000011400 */
[----:B------:R1:W3:Y:S02]  /*7280*/  LDS.128 R24, [R8+0xf000] ;  /* 0x00f0000008187984 */ /* 0x0002e40000000c00 */
[----:B------:R-:W-:Y:S01]  /*7290*/  IADD3 R4, P0, R7, R4, RZ ;  /* 0x0000000407047210 */ /* 0x000fe20007f1e0ff */
[----:B------:R-:W-:Y:S01]  /*72a0*/  IMAD R6, R21, c[0x0][0x3a0], RZ ;  /* 0x0000e80015067a24 */ /* 0x000fe200078e02ff */
[----:B------:R1:W4:Y:S03]  /*72b0*/  LDS.128 R40, [R8+0x10000] ;  /* 0x0100000008287984 */ /* 0x0003260000000c00 */
[----:B------:R-:W-:Y:S01]  /*72c0*/  IMAD R6, R0, c[0x0][0x3a4], R6 ;  /* 0x0000e90000067a24 */ /* 0x000fe200078e0206 */
[----:B------:R1:W1:Y:S04]  /*72d0*/  LDS.128 R48, [R8+0x11000] ;  /* 0x0110000008307984 */ /* 0x0002680000000c00 */
[----:B------:R1:W1:Y:S01]  /*72e0*/  LDS.128 R36, [R8+0x12000] ;  /* 0x0120000008247984 */ /* 0x0002620000000c00 */
[----:B------:R-:W-:Y:S01]  /*72f0*/  IADD3.X R5, R9, R5, R6, P0, !PT ;  /* 0x0000000509057210 */ /* 0x000fe200007fe406 */
[----:B------:R-:W-:-:S02]  /*7300*/  IMAD R6, R23, c[0x0][0x3b8], RZ ;  /* 0x0000ee0017067a24 */ /* 0x000fc400078e02ff */
[----:B------:R1:W1:Y:S02]  /*7310*/  LDS.128 R44, [R8+0x13000] ;  /* 0x01300000082c7984 */ /* 0x0002640000000c00 */
[C---:B------:R-:W-:Y:S02]  /*7320*/  IMAD R6, R52.reuse, c[0x0][0x3bc], R6 ;  /* 0x0000ef0034067a24 */ /* 0x040fe400078e0206 */
[----:B------:R-:W-:-:S05]  /*7330*/  IMAD.WIDE.U32 R4, R52, c[0x0][0x3b8], R4 ;  /* 0x0000ee0034047a25 */ /* 0x000fca00078e0004 */
[----:B------:R-:W-:Y:S01]  /*7340*/  IADD3 R10, R6, R5, RZ ;  /* 0x00000005060a7210 */ /* 0x000fe20007ffe0ff */
        /* <DEDUP_REMOVED lines=15> */
.L_x_605:
[----:B------:R-:W-:Y:S05]  /*7440*/  BSYNC B0 ;  /* 0x0000000000007941 */ /* 0x000fea0003800000 */
.L_x_604:
        /* <DEDUP_REMOVED lines=18> */
.L_x_607:
[----:B------:R-:W-:Y:S05]  /*7570*/  BSYNC B0 ;  /* 0x0000000000007941 */ /* 0x000fea0003800000 */
.L_x_606:
        /* <DEDUP_REMOVED lines=21> */
[----:B----4-:R1:W-:Y:S04]  /*76d0*/  @!P1 STG.E.128 [R4.64], R40 ;  /* 0x0000002804009986 */ /* 0x0103e8000c101d06 */
[----:B------:R1:W-:Y:S02]  /*76e0*/  @!P0 STG.E.128 [R4.64+0x80], R36 ;  /* 0x0000802404008986 */ /* 0x0003e4000c101d06 */
.L_x_609:
[----:B------:R-:W-:Y:S05]  /*76f0*/  BSYNC B0 ;  /* 0x0000000000007941 */ /* 0x000fea0003800000 */
.L_x_608:
        /* <DEDUP_REMOVED lines=14> */
.L_x_580:
[----:B------:R-:W-:Y:S05]  /*77e0*/  BSYNC B1 ;  /* 0x0000000000017941 */ /* 0x000fea0003800000 */
.L_x_566:
        /* <DEDUP_REMOVED lines=9> */
.L_x_610:
[----:B------:R-:W-:Y:S05]  /*7880*/  EXIT ;  /* 0x000000000000794d */ /* 0x000fea0003800000 */
.L_x_612:
        /* <DEDUP_REMOVED lines=15> */
.L_x_1078:


//--------------------- .text._ZN5flash25flash_bwd_dot_do_o_kernelILb0E23Flash_bwd_kernel_traitsILi128ELi64ELi64ELi8ELi4ELi2ELi2ELb1ELb0EN7cutlass10bfloat16_tE19Flash_kernel_traitsILi128ELi64ELi64ELi8ES3_EEEEvNS_16Flash_bwd_paramsE --------------------------
	.section	.text._ZN5flash25flash_bwd_dot_do_o_kernelILb0E23Flash_bwd_kernel_traitsILi128ELi64ELi64ELi8ELi4ELi2ELi2ELb1ELb0EN7cutlass10bfloat16_tE19Flash_kernel_traitsILi128ELi64ELi64ELi8ES3_EEEEvNS_16Flash_bwd_paramsE,"ax",@progbits
	.sectioninfo	@"SHI_REGISTERS=46"
	.align	128
        .global         _ZN5flash25flash_bwd_dot_do_o_kernelILb0E23Flash_bwd_kernel_traitsILi128ELi64ELi64ELi8ELi4ELi2ELi2ELb1ELb0EN7cutlass10bfloat16_tE19Flash_kernel_traitsILi128ELi64ELi64ELi8ES3_EEEEvNS_16Flash_bwd_paramsE
        .type           _ZN5flash25flash_bwd_dot_do_o_kernelILb0E23Flash_bwd_kernel_traitsILi128ELi64ELi64ELi8ELi4ELi2ELi2ELb1ELb0EN7cutlass10bfloat16_tE19Flash_kernel_traitsILi128ELi64ELi64ELi8ES3_EEEEvNS_16Flash_bwd_paramsE,@function
        .size           _ZN5flash25flash_bwd_dot_do_o_kernelILb0E23Flash_bwd_kernel_traitsILi128ELi64ELi64ELi8ELi4ELi2ELi2ELb1ELb0EN7cutlass10bfloat16_tE19Flash_kernel_traitsILi128ELi64ELi64ELi8ES3_EEEEvNS_16Flash_bwd_paramsE,(.L_x_1079 - _ZN5flash25flash_bwd_dot_do_o_kernelILb0E23Flash_bwd_kernel_traitsILi128ELi64ELi64ELi8ELi4ELi2ELi2ELb1ELb0EN7cutlass10bfloat16_tE19Flash_kernel_traitsILi128ELi64ELi64ELi8ES3_EEEEvNS_16Flash_bwd_paramsE)
        .other          _ZN5flash25flash_bwd_dot_do_o_kernelILb0E23Flash_bwd_kernel_traitsILi128ELi64ELi64ELi8ELi4ELi2ELi2ELb1ELb0EN7cutlass10bfloat16_tE19Flash_kernel_traitsILi128ELi64ELi64ELi8ES3_EEEEvNS_16Flash_bwd_paramsE,@"STO_CUDA_ENTRY STV_DEFAULT"
_ZN5flash25flash_bwd_dot_do_o_kernelILb0E23Flash_bwd_kernel_traitsILi128ELi64ELi64ELi8ELi4ELi2ELi2ELb1ELb0EN7cutlass10bfloat16_tE19Flash_kernel_traitsILi128ELi64ELi64ELi8ES3_EEEEvNS_16Flash_bwd_paramsE:
.text._ZN5flash25flash_bwd_dot_do_o_kernelILb0E23Flash_bwd_kernel_traitsILi128ELi64ELi64ELi8ELi4ELi2ELi2ELb1ELb0EN7cutlass10bfloat16_tE19Flash_kernel_traitsILi128ELi64ELi64ELi8ES3_EEEEvNS_16Flash_bwd_paramsE:
[----:B------:R-:W-:Y:S02]  /*0000*/  MOV R1, c[0x0][0x28] ;  /* 0x00000a0000017a02 */ /* 0x000fe40000000f00 */
[----:B------:R-:W0:Y:S01]  /*0010*/  S2R R11, SR_CTAID.Y ;  /* 0x00000000000b7919 */ /* 0x000e220000002600 */
[----:B------:R-:W-:Y:S01]  /*0020*/  ISETP.NE.U32.AND P0, PT, RZ, c[0x0][0x240], PT ;  /* 0x00009000ff007a0c */ /* 0x000fe20003f05070 */
[----:B------:R-:W-:Y:S01]  /*0030*/  IMAD.MOV.U32 R13, RZ, RZ, -0x1 ;  /* 0xffffffffff0d7424 */ /* 0x000fe200078e00ff */
[----:B------:R-:W-:Y:S02]  /*0040*/  ULDC.64 UR4, c[0x0][0x118] ;  /* 0x0000460000047ab9 */ /* 0x000fe40000000a00 */
[----:B------:R-:W-:-:S13]  /*0050*/  ISETP.NE.AND.EX P0, PT, RZ, c[0x0][0x244], PT, P0 ;  /* 0x00009100ff007a0c */ /* 0x000fda0003f05300 */
[----:B------:R-:W-:Y:S01]  /*0060*/  @P0 MOV R9, 0x4 ;  /* 0x0000000400090802 */ /* 0x000fe20000000f00 */
[----:B------:R-:W-:Y:S01]  /*0070*/  @P0 IMAD.MOV.U32 R2, RZ, RZ, 0x4 ;  /* 0x00000004ff020424 */ /* 0x000fe200078e00ff */
[----:B0-----:R-:W-:-:S03]  /*0080*/  @P0 IADD3 R8, R11, 0x1, RZ ;  /* 0x000000010b080810 */ /* 0x001fc60007ffe0ff */
[----:B------:R-:W-:-:S04]  /*0090*/  @P0 IMAD.WIDE R2, R11, R2, c[0x0][0x240] ;  /* 0x000090000b020625 */ /* 0x000fc800078e0202 */
[----:B------:R-:W-:Y:S01]  /*00a0*/  @P0 IMAD.WIDE R8, R8, R9, c[0x0][0x240] ;  /* 0x0000900008080625 */ /* 0x000fe200078e0209 */
[----:B------:R-:W2:Y:S05]  /*00b0*/  @P0 LDG.E R13, [R2.64] ;  /* 0x00000004020d0981 */ /* 0x000eaa000c1e1900 */
[----:B------:R-:W2:Y:S04]  /*00c0*/  @P0 LDG.E R8, [R8.64] ;  /* 0x0000000408080981 */ /* 0x000ea8000c1e1900 */
[----:B------:R-:W0:Y:S02]  /*00d0*/  S2R R7, SR_CTAID.X ;  /* 0x0000000000077919 */ /* 0x000e240000002500 */
[----:B0-----:R-:W-:Y:S01]  /*00e0*/  IMAD.SHL.U32 R7, R7, 0x40, RZ ;  /* 0x0000004007077824 */ /* 0x001fe200078e00ff */
[----:B--2---:R-:W-:-:S02]  /*00f0*/  @P0 IADD3 R4, R8, -R13, RZ ;  /* 0x8000000d08040210 */ /* 0x004fc40007ffe0ff */
[----:B------:R-:W-:-:S04]  /*0100*/  @!P0 MOV R4, c[0x0][0x214] ;  /* 0x0000850000048a02 */ /* 0x000fc80000000f00 */
[----:B------:R-:W-:-:S13]  /*0110*/  ISETP.GT.AND P0, PT, R4, R7, PT ;  /* 0x000000070400720c */ /* 0x000fda0003f04270 */
[----:B------:R-:W-:Y:S05]  /*0120*/  @!P0 EXIT ;  /* 0x000000000000894d */ /* 0x000fea0003800000 */
[C---:B------:R-:W-:Y:S01]  /*0130*/  ISETP.NE.AND P1, PT, R13.reuse, -0x1, PT ;  /* 0xffffffff0d00780c */ /* 0x040fe20003f25270 */
[----:B------:R-:W0:Y:S01]  /*0140*/  S2R R36, SR_CTAID.Z ;  /* 0x0000000000247919 */ /* 0x000e220000002700 */
[----:B------:R-:W-:Y:S02]  /*0150*/  ULDC.U8 UR6, c[0x0][0x328] ;  /* 0x0000ca0000067ab9 */ /* 0x000fe40000000000 */
[----:B------:R-:W-:Y:S01]  /*0160*/  ISETP.NE.AND P0, PT, RZ, UR6, PT ;  /* 0x00000006ff007c0c */ /* 0x000fe2000bf05270 */
[----:B------:R-:W1:Y:S08]  /*0170*/  S2R R0, SR_TID.X ;  /* 0x0000000000007919 */ /* 0x000e700000002100 */
[----:B------:R-:W-:Y:S01]  /*0180*/  @P1 IMAD.WIDE.U32 R2, R13, c[0x0][0x370], RZ ;  /* 0x0000dc000d021a25 */ /* 0x000fe200078e00ff */
[----:B------:R-:W-:-:S02]  /*0190*/  @!P1 SHF.R.S32.HI R8, RZ, 0x1f, R11 ;  /* 0x0000001fff089819 */ /* 0x000fc4000001140b */
[----:B------:R-:W-:Y:S01]  /*01a0*/  @!P1 SHF.R.S32.HI R10, RZ, 0x1f, R11 ;  /* 0x0000001fff0a9819 */ /* 0x000fe2000001140b */
[C---:B------:R-:W-:Y:S02]  /*01b0*/  @P1 IMAD R5, R13.reuse, c[0x0][0x374], R3 ;  /* 0x0000dd000d051a24 */ /* 0x040fe400078e0203 */
[----:B------:R-:W-:Y:S02]  /*01c0*/  @P1 IMAD.MOV.U32 R21, RZ, RZ, R2 ;  /* 0x000000ffff151224 */ /* 0x000fe400078e0002 */
[----:B------:R-:W-:-:S04]  /*01d0*/  @P1 IMAD.WIDE.U32 R2, R13, c[0x0][0x1e8], RZ ;  /* 0x00007a000d021a25 */ /* 0x000fc800078e00ff */
[----:B------:R-:W-:Y:S01]  /*01e0*/  @!P1 IMAD R8, R8, c[0x0][0x368], RZ ;  /* 0x0000da0008089a24 */ /* 0x000fe200078e02ff */
[----:B------:R-:W-:Y:S01]  /*01f0*/  @P1 MOV R15, R2 ;  /* 0x00000002000f1202 */ /* 0x000fe20000000f00 */
[----:B------:R-:W-:Y:S02]  /*0200*/  @!P1 IMAD R10, R10, c[0x0][0x1e0], RZ ;  /* 0x000078000a0a9a24 */ /* 0x000fe400078e02ff */
[----:B------:R-:W-:Y:S02]  /*0210*/  @P1 IMAD R6, R13, c[0x0][0x1ec], R3 ;  /* 0x00007b000d061a24 */ /* 0x000fe400078e0203 */
[C---:B------:R-:W-:Y:S02]  /*0220*/  @!P1 IMAD R17, R11.reuse, c[0x0][0x36c], R8 ;  /* 0x0000db000b119a24 */ /* 0x040fe400078e0208 */
[----:B------:R-:W-:-:S04]  /*0230*/  @!P1 IMAD.WIDE.U32 R2, R11, c[0x0][0x368], RZ ;  /* 0x0000da000b029a25 */ /* 0x000fc800078e00ff */
[----:B------:R-:W-:Y:S01]  /*0240*/  @!P1 IMAD.WIDE.U32 R8, R11, c[0x0][0x1e0], RZ ;  /* 0x000078000b089a25 */ /* 0x000fe200078e00ff */
[----:B------:R-:W-:-:S03]  /*0250*/  @!P1 IADD3 R5, R3, R17, RZ ;  /* 0x0000001103059210 */ /* 0x000fc60007ffe0ff */
[----:B------:R-:W-:Y:S02]  /*0260*/  @!P1 IMAD R19, R11, c[0x0][0x1e4], R10 ;  /* 0x000079000b139a24 */ /* 0x000fe400078e020a */
[----:B------:R-:W-:Y:S02]  /*0270*/  @!P1 IMAD.MOV.U32 R21, RZ, RZ, R2 ;  /* 0x000000ffff159224 */ /* 0x000fe400078e0002 */
[----:B------:R-:W-:Y:S01]  /*0280*/  @!P1 IMAD.MOV.U32 R15, RZ, RZ, R8 ;  /* 0x000000ffff0f9224 */ /* 0x000fe200078e0008 */
[----:B------:R-:W-:Y:S01]  /*0290*/  @!P1 IADD3 R6, R9, R19, RZ ;  /* 0x0000001309069210 */ /* 0x000fe20007ffe0ff */
[----:B------:R-:W-:Y:S05]  /*02a0*/  @!P0 BRA `(.L_x_613) ;  /* 0x0000007000008947 */ /* 0x000fea0003800000 */
[----:B01----:R-:W-:Y:S01]  /*02b0*/  MOV R8, c[0x0][0x210] ;  /* 0x0000840000087a02 */ /* 0x003fe20000000f00 */
[C---:B------:R-:W-:Y:S02]  /*02c0*/  @!P1 IMAD R13, R11.reuse, c[0x0][0x224], RZ ;  /* 0x000089000b0d9a24 */ /* 0x040fe400078e02ff */
[----:B------:R-:W-:Y:S02]  /*02d0*/  IMAD.MOV.U32 R3, RZ, RZ, 0x80 ;  /* 0x00000080ff037424 */ /* 0x000fe400078e00ff */
[----:B------:R-:W-:-:S02]  /*02e0*/  IMAD R2, R11, 0x80, R13 ;  /* 0x000000800b027824 */ /* 0x000fc400078e020d */
[----:B------:R-:W-:-:S04]  /*02f0*/  IMAD R3, R3, R8, c[0x0][0x234] ;  /* 0x00008d0003037624 */ /* 0x000fc800078e0208 */
[----:B------:R-:W-:Y:S01]  /*0300*/  IMAD R2, R3, R36, R2 ;  /* 0x0000002403027224 */ /* 0x000fe200078e0202 */
[----:B------:R-:W-:Y:S05]  /*0310*/  BRA `(.L_x_614) ;  /* 0x0000002000007947 */ /* 0x000fea0003800000 */
.L_x_613:
[----:B01----:R-:W-:-:S04]  /*0320*/  IMAD R2, R11, c[0x0][0x1c0], R36 ;  /* 0x000070000b027a24 */ /* 0x003fc800078e0224 */
[----:B------:R-:W-:Y:S02]  /*0330*/  IMAD R2, R2, c[0x0][0x224], RZ ;  /* 0x0000890002027a24 */ /* 0x000fe400078e02ff */
.L_x_614:
[----:B------:R-:W-:Y:S01]  /*0340*/  SHF.R.S32.HI R3, RZ, 0x1f, R0 ;  /* 0x0000001fff037819 */ /* 0x000fe20000011400 */
[----:B------:R-:W-:Y:S01]  /*0350*/  BSSY B0, `(.L_x_615) ;  /* 0x0000035000007945 */ /* 0x000fe20003800000 */
[----:B------:R-:W-:Y:S01]  /*0360*/  SHF.R.S32.HI R8, RZ, 0x1f, R7 ;  /* 0x0000001fff087819 */ /* 0x000fe20000011407 */
[----:B------:R-:W-:Y:S01]  /*0370*/  CS2R R18, SRZ ;  /* 0x0000000000127805 */ /* 0x000fe2000001ff00 */
[----:B------:R-:W-:Y:S02]  /*0380*/  LEA.HI R12, R3, R0, RZ, 0x3 ;  /* 0x00000000030c7211 */ /* 0x000fe400078f18ff */
[----:B------:R-:W-:Y:S01]  /*0390*/  SHF.R.S32.HI R13, RZ, 0x1f, R36 ;  /* 0x0000001fff0d7819 */ /* 0x000fe20000011424 */
[----:B------:R-:W-:Y:S01]  /*03a0*/  IMAD R16, R8, c[0x0][0x1e8], RZ ;  /* 0x00007a0008107a24 */ /* 0x000fe200078e02ff */
[----:B------:R-:W-:-:S03]  /*03b0*/  LOP3.LUT R3, R12, 0x1ffffff8, RZ, 0xc0, !PT ;  /* 0x1ffffff80c037812 */ /* 0x000fc600078ec0ff */
[----:B------:R-:W-:Y:S01]  /*03c0*/  IMAD R17, R7, c[0x0][0x1ec], R16 ;  /* 0x00007b0007117a24 */ /* 0x000fe200078e0210 */
[----:B------:R-:W-:Y:S01]  /*03d0*/  IADD3 R3, -R3, R0, RZ ;  /* 0x0000000003037210 */ /* 0x000fe20007ffe1ff */
[----:B------:R-:W-:-:S04]  /*03e0*/  IMAD R41, R13, c[0x0][0x1f0], RZ ;  /* 0x00007c000d297a24 */ /* 0x000fc800078e02ff */
[----:B------:R-:W-:Y:S01]  /*03f0*/  IMAD.SHL.U32 R38, R3, 0x8, RZ ;  /* 0x0000000803267824 */ /* 0x000fe200078e00ff */
[C---:B------:R-:W-:Y:S01]  /*0400*/  IADD3 R3, R7.reuse, R2, RZ ;  /* 0x0000000207037210 */ /* 0x040fe20007ffe0ff */
[----:B------:R-:W-:Y:S02]  /*0410*/  IMAD R2, R8, c[0x0][0x370], RZ ;  /* 0x0000dc0008027a24 */ /* 0x000fe400078e02ff */
[----:B------:R-:W-:Y:S01]  /*0420*/  IMAD R41, R36, c[0x0][0x1f4], R41 ;  /* 0x00007d0024297a24 */ /* 0x000fe200078e0229 */
[----:B------:R-:W-:Y:S01]  /*0430*/  SHF.R.S32.HI R39, RZ, 0x1f, R38 ;  /* 0x0000001fff277819 */ /* 0x000fe20000011426 */
[C---:B------:R-:W-:Y:S01]  /*0440*/  IMAD R14, R7.reuse, c[0x0][0x374], R2 ;  /* 0x0000dd00070e7a24 */ /* 0x040fe200078e0202 */
[----:B------:R-:W-:Y:S02]  /*0450*/  SHF.R.S32.HI R2, RZ, 0x3, R12 ;  /* 0x00000003ff027819 */ /* 0x000fe4000001140c */
[----:B------:R-:W-:Y:S01]  /*0460*/  IADD3 R43, R38, 0x40, RZ ;  /* 0x00000040262b7810 */ /* 0x000fe20007ffe0ff */
[----:B------:R-:W-:Y:S01]  /*0470*/  IMAD.WIDE.U32 R8, R7, c[0x0][0x370], R38 ;  /* 0x0000dc0007087a25 */ /* 0x000fe200078e0026 */
[----:B------:R-:W-:-:S03]  /*0480*/  SHF.R.S32.HI R42, RZ, 0x1f, R2 ;  /* 0x0000001fff2a7819 */ /* 0x000fc60000011402 */
[----:B------:R-:W-:Y:S01]  /*0490*/  IMAD.WIDE.U32 R10, R7, c[0x0][0x1e8], R38 ;  /* 0x00007a00070a7a25 */ /* 0x000fe200078e0026 */
[----:B------:R-:W-:-:S03]  /*04a0*/  IADD3 R20, P0, R21, R8, RZ ;  /* 0x0000000815147210 */ /* 0x000fc60007f1e0ff */
[----:B------:R-:W-:Y:S01]  /*04b0*/  IMAD.IADD R7, R4, 0x1, -R7 ;  /* 0x0000000104077824 */ /* 0x000fe200078e0a07 */
[----:B------:R-:W-:Y:S01]  /*04c0*/  IADD3.X R21, R5, R9, R14, P0, !PT ;  /* 0x0000000905157210 */ /* 0x000fe200007fe40e */
[----:B------:R-:W-:Y:S01]  /*04d0*/  IMAD R5, R13, c[0x0][0x378], RZ ;  /* 0x0000de000d057a24 */ /* 0x000fe200078e02ff */
[----:B------:R-:W-:Y:S01]  /*04e0*/  IADD3 R8, P1, R15, R10, RZ ;  /* 0x0000000a0f087210 */ /* 0x000fe20007f3e0ff */
[----:B------:R-:W-:Y:S01]  /*04f0*/  CS2R R12, SRZ ;  /* 0x00000000000c7805 */ /* 0x000fe2000001ff00 */
[----:B------:R-:W-:Y:S01]  /*0500*/  ISETP.GE.AND P0, PT, R2, R7, PT ;  /* 0x000000070200720c */ /* 0x000fe20003f06270 */
[----:B------:R-:W-:Y:S01]  /*0510*/  IMAD R23, R36, c[0x0][0x37c], R5 ;  /* 0x0000df0024177a24 */ /* 0x000fe200078e0205 */
[----:B------:R-:W-:Y:S01]  /*0520*/  IADD3.X R9, R6, R11, R17, P1, !PT ;  /* 0x0000000b06097210 */ /* 0x000fe20000ffe411 */
[----:B------:R-:W-:Y:S01]  /*0530*/  IMAD.WIDE.U32 R20, R36, c[0x0][0x378], R20 ;  /* 0x0000de0024147a25 */ /* 0x000fe200078e0014 */
[----:B------:R-:W-:Y:S01]  /*0540*/  IADD3 R4, R2, 0x20, RZ ;  /* 0x0000002002047810 */ /* 0x000fe20007ffe0ff */
[----:B------:R-:W-:Y:S01]  /*0550*/  CS2R R10, SRZ ;  /* 0x00000000000a7805 */ /* 0x000fe2000001ff00 */
[----:B------:R-:W-:Y:S01]  /*0560*/  CS2R R14, SRZ ;  /* 0x00000000000e7805 */ /* 0x000fe2000001ff00 */
[----:B------:R-:W-:Y:S01]  /*0570*/  IMAD.WIDE.U32 R36, R36, c[0x0][0x1f0], R8 ;  /* 0x00007c0024247a25 */ /* 0x000fe200078e0008 */
[----:B------:R-:W-:Y:S01]  /*0580*/  ISETP.GE.AND P1, PT, R4, R7, PT ;  /* 0x000000070400720c */ /* 0x000fe20003f26270 */
[----:B------:R-:W-:Y:S01]  /*0590*/  CS2R R8, SRZ ;  /* 0x0000000000087805 */ /* 0x000fe2000001ff00 */
[----:B------:R-:W-:Y:S01]  /*05a0*/  CS2R R6, SRZ ;  /* 0x0000000000067805 */ /* 0x000fe2000001ff00 */
[----:B------:R-:W-:Y:S01]  /*05b0*/  CS2R R4, SRZ ;  /* 0x0000000000047805 */ /* 0x000fe2000001ff00 */
[----:B------:R-:W-:Y:S01]  /*05c0*/  CS2R R16, SRZ ;  /* 0x0000000000107805 */ /* 0x000fe2000001ff00 */
[----:B------:R-:W-:Y:S01]  /*05d0*/  IADD3 R23, R21, R23, RZ ;  /* 0x0000001715177210 */ /* 0x000fe20007ffe0ff */
[----:B------:R-:W-:Y:S05]  /*05e0*/  @P0 BRA `(.L_x_616) ;  /* 0x000000b000000947 */ /* 0x000fea0003800000 */
[----:B------:R-:W-:Y:S01]  /*05f0*/  IMAD R27, R42, c[0x0][0x370], RZ ;  /* 0x0000dc002a1b7a24 */ /* 0x000fe200078e02ff */
[----:B------:R-:W-:Y:S01]  /*0600*/  ISETP.GE.AND P2, PT, R38, c[0x0][0x220], PT ;  /* 0x0000880026007a0c */ /* 0x000fe20003f46270 */
[----:B------:R-:W-:Y:S01]  /*0610*/  IMAD.MOV.U32 R22, RZ, RZ, R20 ;  /* 0x000000ffff167224 */ /* 0x000fe200078e0014 */
[----:B------:R-:W-:Y:S01]  /*0620*/  ISETP.GE.AND P3, PT, R43, c[0x0][0x220], PT ;  /* 0x000088002b007a0c */ /* 0x000fe20003f66270 */
[----:B------:R-:W-:-:S02]  /*0630*/  IMAD R27, R2, c[0x0][0x374], R27 ;  /* 0x0000dd00021b7a24 */ /* 0x000fc400078e021b */
[----:B------:R-:W-:-:S05]  /*0640*/  IMAD.WIDE.U32 R24, R2, c[0x0][0x370], R22 ;  /* 0x0000dc0002187a25 */ /* 0x000fca00078e0016 */
[----:B------:R-:W-:Y:S02]  /*0650*/  IADD3 R25, R25, R27, RZ ;  /* 0x0000001b19197210 */ /* 0x000fe40007ffe0ff */
[----:B------:R-:W-:-:S04]  /*0660*/  LEA R26, P4, R24, c[0x0][0x330], 0x1 ;  /* 0x0000cc00181a7a11 */ /* 0x000fc800078808ff */
[----:B------:R-:W-:-:S05]  /*0670*/  LEA.HI.X R27, R24, c[0x0][0x334], R25, 0x1, P4 ;  /* 0x0000cd00181b7a11 */ /* 0x000fca00020f0c19 */
[----:B------:R0:W5:Y:S04]  /*0680*/  @!P2 LDG.E.128 R4, [R26.64] ;  /* 0x000000041a04a981 */ /* 0x000168000c1e1d00 */
[----:B------:R0:W5:Y:S02]  /*0690*/  @!P3 LDG.E.128 R12, [R26.64+0x80] ;  /* 0x000080041a0cb981 */ /* 0x000164000c1e1d00 */
.L_x_616:
[----:B------:R-:W-:Y:S05]  /*06a0*/  BSYNC B0 ;  /* 0x0000000000007941 */ /* 0x000fea0003800000 */
.L_x_615:
[----:B------:R-:W-:Y:S01]  /*06b0*/  BSSY B0, `(.L_x_617) ;  /* 0x000000f000007945 */ /* 0x000fe20003800000 */
[----:B------:R-:W-:Y:S05]  /*06c0*/  @P1 BRA `(.L_x_618) ;  /* 0x000000d000001947 */ /* 0x000fea0003800000 */
[----:B------:R-:W-:Y:S02]  /*06d0*/  IADD3 R25, P2, R2, 0x20, RZ ;  /* 0x0000002002197810 */ /* 0x000fe40007f5e0ff */
[----:B------:R-:W-:Y:S02]  /*06e0*/  ISETP.GE.AND P3, PT, R38, c[0x0][0x220], PT ;  /* 0x0000880026007a0c */ /* 0x000fe40003f66270 */
[----:B------:R-:W-:Y:S01]  /*06f0*/  ISETP.GE.AND P4, PT, R43, c[0x0][0x220], PT ;  /* 0x000088002b007a0c */ /* 0x000fe20003f86270 */
[----:B------:R-:W-:-:S04]  /*0700*/  IMAD.X R21, RZ, RZ, R42, P2 ;  /* 0x000000ffff157224 */ /* 0x000fc800010e062a */
[----:B------:R-:W-:Y:S01]  /*0710*/  IMAD R22, R21, c[0x0][0x370], RZ ;  /* 0x0000dc0015167a24 */ /* 0x000fe200078e02ff */
[----:B------:R-:W-:-:S05]  /*0720*/  MOV R21, R23 ;  /* 0x0000001700157202 */ /* 0x000fca0000000f00 */
[----:B------:R-:W-:-:S04]  /*0730*/  IMAD.WIDE.U32 R20, R25, c[0x0][0x370], R20 ;  /* 0x0000dc0019147a25 */ /* 0x000fc800078e0014 */
[----:B------:R-:W-:Y:S01]  /*0740*/  IMAD R25, R25, c[0x0][0x374], R22 ;  /* 0x0000dd0019197a24 */ /* 0x000fe200078e0216 */
[----:B------:R-:W-:-:S03]  /*0750*/  LEA R22, P2, R20, c[0x0][0x330], 0x1 ;  /* 0x0000cc0014167a11 */ /* 0x000fc600078408ff */
[----:B------:R-:W-:-:S05]  /*0760*/  IMAD.IADD R21, R21, 0x1, R25 ;  /* 0x0000000115157824 */ /* 0x000fca00078e0219 */
[----:B------:R-:W-:-:S05]  /*0770*/  LEA.HI.X R23, R20, c[0x0][0x334], R21, 0x1, P2 ;  /* 0x0000cd0014177a11 */ /* 0x000fca00010f0c15 */
[----:B------:R1:W5:Y:S04]  /*0780*/  @!P3 LDG.E.128 R8, [R22.64] ;  /* 0x000000041608b981 */ /* 0x000368000c1e1d00 */
[----:B------:R1:W5:Y:S02]  /*0790*/  @!P4 LDG.E.128 R16, [R22.64+0x80] ;  /* 0x000080041610c981 */ /* 0x000364000c1e1d00 */
.L_x_618:
[----:B------:R-:W-:Y:S05]  /*07a0*/  BSYNC B0 ;  /* 0x0000000000007941 */ /* 0x000fea0003800000 */
.L_x_617:
[----:B------:R-:W-:Y:S01]  /*07b0*/  BSSY B0, `(.L_x_619) ;  /* 0x0000014000007945 */ /* 0x000fe20003800000 */
[----:B------:R-:W-:Y:S01]  /*07c0*/  HFMA2.MMA R30, -RZ, RZ, 0, 0 ;  /* 0x00000000ff1e7435 */ /* 0x000fe200000001ff */
[----:B------:R-:W-:Y:S01]  /*07d0*/  CS2R R34, SRZ ;  /* 0x0000000000227805 */ /* 0x000fe2000001ff00 */
[----:B-1----:R-:W-:Y:S01]  /*07e0*/  CS2R R22, SRZ ;  /* 0x0000000000167805 */ /* 0x002fe2000001ff00 */
[----:B------:R-:W-:Y:S01]  /*07f0*/  CS2R R20, SRZ ;  /* 0x0000000000147805 */ /* 0x000fe2000001ff00 */
[----:B0-----:R-:W-:Y:S01]  /*0800*/  CS2R R26, SRZ ;  /* 0x00000000001a7805 */ /* 0x001fe2000001ff00 */
[----:B------:R-:W-:Y:S01]  /*0810*/  CS2R R24, SRZ ;  /* 0x0000000000187805 */ /* 0x000fe2000001ff00 */
[----:B------:R-:W-:Y:S01]  /*0820*/  IMAD.IADD R41, R37, 0x1, R41 ;  /* 0x0000000125297824 */ /* 0x000fe200078e0229 */
[----:B------:R-:W-:Y:S05]  /*0830*/  @P0 BRA `(.L_x_620) ;  /* 0x000000b000000947 */ /* 0x000fea0003800000 */
[----:B------:R-:W-:Y:S01]  /*0840*/  MOV R40, R36 ;  /* 0x0000002400287202 */ /* 0x000fe20000000f00 */
[----:B------:R-:W-:Y:S01]  /*0850*/  IMAD R29, R42, c[0x0][0x1e8], RZ ;  /* 0x00007a002a1d7a24 */ /* 0x000fe200078e02ff */
[----:B------:R-:W-:-:S02]  /*0860*/  ISETP.GE.AND P2, PT, R38, c[0x0][0x220], PT ;  /* 0x0000880026007a0c */ /* 0x000fc40003f46270 */
[----:B------:R-:W-:Y:S01]  /*0870*/  ISETP.GE.AND P3, PT, R43, c[0x0][0x220], PT ;  /* 0x000088002b007a0c */ /* 0x000fe20003f66270 */
[----:B------:R-:W-:-:S04]  /*0880*/  IMAD.WIDE.U32 R32, R2, c[0x0][0x1e8], R40 ;  /* 0x00007a0002207a25 */ /* 0x000fc800078e0028 */
[----:B------:R-:W-:Y:S01]  /*0890*/  IMAD R29, R2, c[0x0][0x1ec], R29 ;  /* 0x00007b00021d7a24 */ /* 0x000fe200078e021d */
[----:B------:R-:W-:-:S03]  /*08a0*/  LEA R28, P0, R32, c[0x0][0x1d0], 0x1 ;  /* 0x00007400201c7a11 */ /* 0x000fc600078008ff */
[----:B------:R-:W-:-:S05]  /*08b0*/  IMAD.IADD R29, R33, 0x1, R29 ;  /* 0x00000001211d7824 */ /* 0x000fca00078e021d */
[----:B------:R-:W-:-:S05]  /*08c0*/  LEA.HI.X R29, R32, c[0x0][0x1d4], R29, 0x1, P0 ;  /* 0x00007500201d7a11 */ /* 0x000fca00000f0c1d */
[----:B------:R0:W5:Y:S04]  /*08d0*/  @!P2 LDG.E.128 R20, [R28.64] ;  /* 0x000000041c14a981 */ /* 0x000168000c1e1d00 */
[----:B------:R0:W5:Y:S02]  /*08e0*/  @!P3 LDG.E.128 R24, [R28.64+0x80] ;  /* 0x000080041c18b981 */ /* 0x000164000c1e1d00 */
.L_x_620:
[----:B------:R-:W-:Y:S05]  /*08f0*/  BSYNC B0 ;  /* 0x0000000000007941 */ /* 0x000fea0003800000 */
.L_x_619:
[----:B------:R-:W-:Y:S01]  /*0900*/  BSSY B0, `(.L_x_621) ;  /* 0x0000012000007945 */ /* 0x000fe20003800000 */
[----:B------:R-:W-:Y:S01]  /*0910*/  MOV R31, RZ ;  /* 0x000000ff001f7202 */ /* 0x000fe20000000f00 */
[----:B0-----:R-:W-:Y:S01]  /*0920*/  CS2R R28, SRZ ;  /* 0x00000000001c7805 */ /* 0x001fe2000001ff00 */
[----:B------:R-:W-:Y:S01]  /*0930*/  CS2R R32, SRZ ;  /* 0x0000000000207805 */ /* 0x000fe2000001ff00 */
[----:B------:R-:W-:Y:S05]  /*0940*/  @P1 BRA `(.L_x_622) ;  /* 0x000000d000001947 */ /* 0x000fea0003800000 */
[----:B------:R-:W-:Y:S02]  /*0950*/  IADD3 R2, P0, R2, 0x20, RZ ;  /* 0x0000002002027810 */ /* 0x000fe40007f1e0ff */
[----:B------:R-:W-:-:S02]  /*0960*/  MOV R37, R41 ;  /* 0x0000002900257202 */ /* 0x000fc40000000f00 */
[----:B------:R-:W-:Y:S01]  /*0970*/  ISETP.GE.AND P1, PT, R38, c[0x0][0x220], PT ;  /* 0x0000880026007a0c */ /* 0x000fe20003f26270 */
[----:B------:R-:W-:Y:S01]  /*0980*/  IMAD.X R39, RZ, RZ, R42, P0 ;  /* 0x000000ffff277224 */ /* 0x000fe200000e062a */
[----:B------:R-:W-:Y:S01]  /*0990*/  ISETP.GE.AND P2, PT, R43, c[0x0][0x220], PT ;  /* 0x000088002b007a0c */ /* 0x000fe20003f46270 */
[----:B------:R-:W-:-:S04]  /*09a0*/  IMAD.WIDE.U32 R36, R2, c[0x0][0x1e8], R36 ;  /* 0x00007a0002247a25 */ /* 0x000fc800078e0024 */
[----:B------:R-:W-:Y:S01]  /*09b0*/  IMAD R39, R39, c[0x0][0x1e8], RZ ;  /* 0x00007a0027277a24 */ /* 0x000fe200078e02ff */
[----:B------:R-:W-:-:S03]  /*09c0*/  LEA R38, P0, R36, c[0x0][0x1d0], 0x1 ;  /* 0x0000740024267a11 */ /* 0x000fc600078008ff */
[----:B------:R-:W-:-:S04]  /*09d0*/  IMAD R39, R2, c[0x0][0x1ec], R39 ;  /* 0x00007b0002277a24 */ /* 0x000fc800078e0227 */
[----:B------:R-:W-:-:S05]  /*09e0*/  IMAD.IADD R37, R37, 0x1, R39 ;  /* 0x0000000125257824 */ /* 0x000fca00078e0227 */
[----:B------:R-:W-:-:S05]  /*09f0*/  LEA.HI.X R39, R36, c[0x0][0x1d4], R37, 0x1, P0 ;  /* 0x0000750024277a11 */ /* 0x000fca00000f0c25 */
[----:B------:R0:W5:Y:S04]  /*0a00*/  @!P1 LDG.E.128 R32, [R38.64] ;  /* 0x0000000426209981 */ /* 0x000168000c1e1d00 */
[----:B------:R0:W5:Y:S02]  /*0a10*/  @!P2 LDG.E.128 R28, [R38.64+0x80] ;  /* 0x00008004261ca981 */ /* 0x000164000c1e1d00 */
.L_x_622:
[----:B------:R-:W-:Y:S05]  /*0a20*/  BSYNC B0 ;  /* 0x0000000000007941 */ /* 0x000fea0003800000 */
.L_x_621:
[----:B-----5:R-:W-:Y:S01]  /*0a30*/  LOP3.LUT R36, R4, 0xffff0000, RZ, 0xc0, !PT ;  /* 0xffff000004247812 */ /* 0x020fe200078ec0ff */
[C---:B------:R-:W-:Y:S01]  /*0a40*/  IMAD.U32 R37, R20.reuse, 0x10000, RZ ;  /* 0x0001000014257824 */ /* 0x040fe200078e00ff */
[----:B0-----:R-:W-:Y:S02]  /*0a50*/  LOP3.LUT R39, R20, 0xffff0000, RZ, 0xc0, !PT ;  /* 0xffff000014277812 */ /* 0x001fe400078ec0ff */
[----:B------:R-:W-:Y:S02]  /*0a60*/  SHF.L.U32 R2, R4, 0x10, RZ ;  /* 0x0000001004027819 */ /* 0x000fe400000006ff */
[----:B------:R-:W-:Y:S01]  /*0a70*/  LOP3.LUT R4, R32, 0xffff0000, RZ, 0xc0, !PT ;  /* 0xffff000020047812 */ /* 0x000fe200078ec0ff */
[----:B------:R-:W-:Y:S01]  /*0a80*/  FMUL.FTZ R20, R36, R39 ;  /* 0x0000002724147220 */ /* 0x000fe20000410000 */
[----:B------:R-:W-:Y:S01]  /*0a90*/  LOP3.LUT R41, R8, 0xffff0000, RZ, 0xc0, !PT ;  /* 0xffff000008297812 */ /* 0x000fe200078ec0ff */
[----:B------:R-:W-:Y:S01]  /*0aa0*/  IMAD.U32 R36, R21, 0x10000, RZ ;  /* 0x0001000015247824 */ /* 0x000fe200078e00ff */
[----:B------:R-:W-:Y:S01]  /*0ab0*/  SHF.L.U32 R32, R32, 0x10, RZ ;  /* 0x0000001020207819 */ /* 0x000fe200000006ff */
[----:B------:R-:W-:Y:S01]  /*0ac0*/  FFMA.FTZ R20, R2, R37, R20 ;  /* 0x0000002502147223 */ /* 0x000fe20000010014 */
[----:B------:R-:W-:Y:S01]  /*0ad0*/  SHF.L.U32 R37, R5, 0x10, RZ ;  /* 0x0000001005257819 */ /* 0x000fe200000006ff */
[----:B------:R-:W-:Y:S01]  /*0ae0*/  FMUL.FTZ R41, R4, R41 ;  /* 0x0000002904297220 */ /* 0x000fe20000410000 */
[----:B------:R-:W-:Y:S01]  /*0af0*/  SHF.L.U32 R39, R33, 0x10, RZ ;  /* 0x0000001021277819 */ /* 0x000fe200000006ff */
[----:B------:R-:W-:Y:S01]  /*0b00*/  IMAD.U32 R2, R8, 0x10000, RZ ;  /* 0x0001000008027824 */ /* 0x000fe200078e00ff */
[----:B------:R-:W-:Y:S01]  /*0b10*/  LOP3.LUT R4, R5, 0xffff0000, RZ, 0xc0, !PT ;  /* 0xffff000005047812 */ /* 0x000fe200078ec0ff */
[----:B------:R-:W-:Y:S01]  /*0b20*/  FFMA.FTZ R36, R37, R36, R20 ;  /* 0x0000002425247223 */ /* 0x000fe20000010014 */
[----:B------:R-:W-:Y:S01]  /*0b30*/  SHF.L.U32 R37, R22, 0x10, RZ ;  /* 0x0000001016257819 */ /* 0x000fe200000006ff */
[----:B------:R-:W-:Y:S01]  /*0b40*/  FFMA.FTZ R32, R32, R2, R41 ;  /* 0x0000000220207223 */ /* 0x000fe20000010029 */
[----:B------:R-:W-:Y:S01]  /*0b50*/  LOP3.LUT R20, R22, 0xffff0000, RZ, 0xc0, !PT ;  /* 0xffff000016147812 */ /* 0x000fe200078ec0ff */
[----:B------:R-:W-:Y:S01]  /*0b60*/  IMAD.U32 R22, R9, 0x10000, RZ ;  /* 0x0001000009167824 */ /* 0x000fe200078e00ff */
[----:B------:R-:W-:Y:S01]  /*0b70*/  LOP3.LUT R21, R21, 0xffff0000, RZ, 0xc0, !PT ;  /* 0xffff000015157812 */ /* 0x000fe200078ec0ff */
[----:B------:R-:W-:Y:S01]  /*0b80*/  IMAD.U32 R2, R7, 0x10000, RZ ;  /* 0x0001000007027824 */ /* 0x000fe200078e00ff */
[----:B------:R-:W-:Y:S01]  /*0b90*/  LOP3.LUT R33, R33, 0xffff0000, RZ, 0xc0, !PT ;  /* 0xffff000021217812 */ /* 0x000fe200078ec0ff */
[----:B------:R-:W-:Y:S01]  /*0ba0*/  FFMA.FTZ R22, R39, R22, R32 ;  /* 0x0000001627167223 */ /* 0x000fe20000010020 */
[----:B------:R-:W-:Y:S01]  /*0bb0*/  LOP3.LUT R9, R9, 0xffff0000, RZ, 0xc0, !PT ;  /* 0xffff000009097812 */ /* 0x000fe200078ec0ff */
[----:B------:R-:W-:Y:S01]  /*0bc0*/  FFMA.FTZ R4, R4, R21, R36 ;  /* 0x0000001504047223 */ /* 0x000fe20000010024 */
[----:B------:R-:W-:Y:S01]  /*0bd0*/  SHF.L.U32 R8, R6, 0x10, RZ ;  /* 0x0000001006087819 */ /* 0x000fe200000006ff */
[----:B------:R-:W-:Y:S01]  /*0be0*/  IMAD.U32 R21, R10, 0x10000, RZ ;  /* 0x000100000a157824 */ /* 0x000fe200078e00ff */
[----:B------:R-:W-:Y:S01]  /*0bf0*/  SHF.L.U32 R32, R34, 0x10, RZ ;  /* 0x0000001022207819 */ /* 0x000fe200000006ff */
[----:B------:R-:W-:Y:S01]  /*0c00*/  FFMA.FTZ R9, R33, R9, R22 ;  /* 0x0000000921097223 */ /* 0x000fe20000010016 */
[----:B------:R-:W-:Y:S01]  /*0c10*/  LOP3.LUT R5, R6, 0xffff0000, RZ, 0xc0, !PT ;  /* 0xffff000006057812 */ /* 0x000fe200078ec0ff */
[----:B------:R-:W-:Y:S01]  /*0c20*/  FFMA.FTZ R4, R8, R37, R4 ;  /* 0x0000002508047223 */ /* 0x000fe20000010004 */
[----:B------:R-:W-:Y:S01]  /*0c30*/  LOP3.LUT R8, R34, 0xffff0000, RZ, 0xc0, !PT ;  /* 0xffff000022087812 */ /* 0x000fe200078ec0ff */
[----:B------:R-:W-:Y:S01]  /*0c40*/  FFMA.FTZ R9, R32, R21, R9 ;  /* 0x0000001520097223 */ /* 0x000fe20000010009 */
[----:B------:R-:W-:Y:S01]  /*0c50*/  LOP3.LUT R10, R10, 0xffff0000, RZ, 0xc0, !PT ;  /* 0xffff00000a0a7812 */ /* 0x000fe200078ec0ff */
[----:B------:R-:W-:Y:S01]  /*0c60*/  FFMA.FTZ R4, R5, R20, R4 ;  /* 0x0000001405047223 */ /* 0x000fe20000010004 */
[----:B------:R-:W-:Y:S01]  /*0c70*/  LOP3.LUT R6, R7, 0xffff0000, RZ, 0xc0, !PT ;  /* 0xffff000007067812 */ /* 0x000fe200078ec0ff */
[----:B------:R-:W-:Y:S01]  /*0c80*/  IMAD.U32 R7, R23, 0x10000, RZ ;  /* 0x0001000017077824 */ /* 0x000fe200078e00ff */
[----:B------:R-:W-:Y:S01]  /*0c90*/  SHF.L.U32 R5, R35, 0x10, RZ ;  /* 0x0000001023057819 */ /* 0x000fe200000006ff */
[----:B------:R-:W-:Y:S01]  /*0ca0*/  IMAD.U32 R20, R11, 0x10000, RZ ;  /* 0x000100000b147824 */ /* 0x000fe200078e00ff */
[----:B------:R-:W-:Y:S01]  /*0cb0*/  LOP3.LUT R23, R23, 0xffff0000, RZ, 0xc0, !PT ;  /* 0xffff000017177812 */ /* 0x000fe200078ec0ff */
[----:B------:R-:W-:Y:S01]  /*0cc0*/  FFMA.FTZ R8, R8, R10, R9 ;  /* 0x0000000a08087223 */ /* 0x000fe20000010009 */
[----:B------:R-:W-:Y:S01]  /*0cd0*/  LOP3.LUT R35, R35, 0xffff0000, RZ, 0xc0, !PT ;  /* 0xffff000023237812 */ /* 0x000fe200078ec0ff */
[----:B------:R-:W-:Y:S01]  /*0ce0*/  FFMA.FTZ R4, R2, R7, R4 ;  /* 0x0000000702047223 */ /* 0x000fe20000010004 */
[----:B------:R-:W-:Y:S01]  /*0cf0*/  SHF.L.U32 R2, R12, 0x10, RZ ;  /* 0x000000100c027819 */ /* 0x000fe200000006ff */
[----:B------:R-:W-:Y:S01]  /*0d00*/  FFMA.FTZ R8, R5, R20, R8 ;  /* 0x0000001405087223 */ /* 0x000fe20000010008 */
[----:B------:R-:W-:Y:S01]  /*0d10*/  LOP3.LUT R10, R11, 0xffff0000, RZ, 0xc0, !PT ;  /* 0xffff00000b0a7812 */ /* 0x000fe200078ec0ff */
        /* <DEDUP_REMOVED lines=8> */
[C---:B------:R-:W-:Y:S01]  /*0da0*/  IMAD.U32 R4, R16.reuse, 0x10000, RZ ;  /* 0x0001000010047824 */ /* 0x040fe200078e00ff */
[----:B------:R-:W-:-:S02]  /*0db0*/  LOP3.LUT R16, R16, 0xffff0000, RZ, 0xc0, !PT ;  /* 0xffff000010107812 */ /* 0x000fc400078ec0ff */
[----:B------:R-:W-:Y:S01]  /*0dc0*/  SHF.L.U32 R6, R29, 0x10, RZ ;  /* 0x000000101d067819 */ /* 0x000fe200000006ff */
[----:B------:R-:W-:Y:S01]  /*0dd0*/  FFMA.FTZ R4, R7, R4, R8 ;  /* 0x0000000407047223 */ /* 0x000fe20000010008 */
[----:B------:R-:W-:Y:S01]  /*0de0*/  LOP3.LUT R29, R29, 0xffff0000, RZ, 0xc0, !PT ;  /* 0xffff00001d1d7812 */ /* 0x000fe200078ec0ff */
[----:B------:R-:W-:Y:S01]  /*0df0*/  FFMA.FTZ R12, R12, R5, R2 ;  /* 0x000000050c0c7223 */ /* 0x000fe20000010002 */
[----:B------:R-:W-:Y:S01]  /*0e00*/  SHF.L.U32 R2, R13, 0x10, RZ ;  /* 0x000000100d027819 */ /* 0x000fe200000006ff */
[----:B------:R-:W-:Y:S01]  /*0e10*/  IMAD.U32 R5, R25, 0x10000, RZ ;  /* 0x0001000019057824 */ /* 0x000fe200078e00ff */
[----:B------:R-:W-:Y:S01]  /*0e20*/  LOP3.LUT R13, R13, 0xffff0000, RZ, 0xc0, !PT ;  /* 0xffff00000d0d7812 */ /* 0x000fe200078ec0ff */
[----:B------:R-:W-:Y:S01]  /*0e30*/  FFMA.FTZ R9, R9, R16, R4 ;  /* 0x0000001009097223 */ /* 0x000fe20000010004 */
[----:B------:R-:W-:Y:S01]  /*0e40*/  LOP3.LUT R4, R25, 0xffff0000, RZ, 0xc0, !PT ;  /* 0xffff000019047812 */ /* 0x000fe200078ec0ff */
[----:B------:R-:W-:Y:S01]  /*0e50*/  FFMA.FTZ R2, R2, R5, R12 ;  /* 0x0000000502027223 */ /* 0x000fe2000001000c */
[----:B------:R-:W-:Y:S01]  /*0e60*/  LOP3.LUT R11, R30, 0xffff0000, RZ, 0xc0, !PT ;  /* 0xffff00001e0b7812 */ /* 0x000fe200078ec0ff */
[C---:B------:R-:W-:Y:S01]  /*0e70*/  IMAD.U32 R7, R17.reuse, 0x10000, RZ ;  /* 0x0001000011077824 */ /* 0x040fe200078e00ff */
        /* <DEDUP_REMOVED lines=10> */
[----:B------:R-:W-:Y:S01]  /*0f20*/  SHF.L.U32 R5, R27, 0x10, RZ ;  /* 0x000000101b057819 */ /* 0x000fe200000006ff */
[----:B------:R-:W-:Y:S01]  /*0f30*/  FFMA.FTZ R7, R14, R7, R2 ;  /* 0x000000070e077223 */ /* 0x000fe20000010002 */
[----:B------:R-:W-:Y:S01]  /*0f40*/  SHF.L.U32 R2, R15, 0x10, RZ ;  /* 0x000000100f027819 */ /* 0x000fe200000006ff */
[C---:B------:R-:W-:Y:S01]  /*0f50*/  IMAD.U32 R4, R18.reuse, 0x10000, RZ ;  /* 0x0001000012047824 */ /* 0x040fe200078e00ff */
[----:B------:R-:W-:-:S02]  /*0f60*/  LOP3.LUT R18, R18, 0xffff0000, RZ, 0xc0, !PT ;  /* 0xffff000012127812 */ /* 0x000fc400078ec0ff */
[----:B------:R-:W-:Y:S01]  /*0f70*/  LOP3.LUT R15, R15, 0xffff0000, RZ, 0xc0, !PT ;  /* 0xffff00000f0f7812 */ /* 0x000fe200078ec0ff */
[----:B------:R-:W-:Y:S01]  /*0f80*/  FFMA.FTZ R6, R9, R4, R6 ;  /* 0x0000000409067223 */ /* 0x000fe20000010006 */
[----:B------:R-:W-:Y:S01]  /*0f90*/  LOP3.LUT R4, R27, 0xffff0000, RZ, 0xc0, !PT ;  /* 0xffff00001b047812 */ /* 0x000fe200078ec0ff */
[----:B------:R-:W-:Y:S01]  /*0fa0*/  FFMA.FTZ R2, R2, R5, R7 ;  /* 0x0000000502027223 */ /* 0x000fe20000010007 */
[----:B------:R-:W-:Y:S01]  /*0fb0*/  SHF.L.U32 R7, R19, 0x10, RZ ;  /* 0x0000001013077819 */ /* 0x000fe200000006ff */
[C---:B------:R-:W-:Y:S01]  /*0fc0*/  IMAD.U32 R5, R31.reuse, 0x10000, RZ ;  /* 0x000100001f057824 */ /* 0x040fe200078e00ff */
[----:B------:R-:W-:Y:S01]  /*0fd0*/  LOP3.LUT R31, R31, 0xffff0000, RZ, 0xc0, !PT ;  /* 0xffff00001f1f7812 */ /* 0x000fe200078ec0ff */
[----:B------:R-:W-:Y:S01]  /*0fe0*/  FFMA.FTZ R6, R11, R18, R6 ;  /* 0x000000120b067223 */ /* 0x000fe20000010006 */
[----:B------:R-:W-:Y:S01]  /*0ff0*/  LOP3.LUT R19, R19, 0xffff0000, RZ, 0xc0, !PT ;  /* 0xffff000013137812 */ /* 0x000fe200078ec0ff */
[----:B------:R-:W-:Y:S01]  /*1000*/  FFMA.FTZ R2, R15, R4, R2 ;  /* 0x000000040f027223 */ /* 0x000fe20000010002 */
[----:B------:R-:W-:Y:S01]  /*1010*/  LOP3.LUT P0, RZ, R0, 0x7, RZ, 0xc0, !PT ;  /* 0x0000000700ff7812 */ /* 0x000fe2000780c0ff */
[----:B------:R-:W-:-:S03]  /*1020*/  FFMA.FTZ R6, R5, R7, R6 ;  /* 0x0000000705067223 */ /* 0x000fc60000010006 */
[----:B------:R-:W0:Y:S01]  /*1030*/  SHFL.BFLY PT, R5, R2, 0x4, 0x1f ;  /* 0x0c801f0002057f89 */ /* 0x000e2200000e0000 */
[----:B------:R-:W-:-:S05]  /*1040*/  FFMA.FTZ R6, R31, R19, R6 ;  /* 0x000000131f067223 */ /* 0x000fca0000010006 */
[----:B------:R-:W1:Y:S01]  /*1050*/  SHFL.BFLY PT, R7, R6, 0x4, 0x1f ;  /* 0x0c801f0006077f89 */ /* 0x000e6200000e0000 */
[----:B0-----:R-:W-:-:S05]  /*1060*/  FADD.FTZ R5, R2, R5 ;  /* 0x0000000502057221 */ /* 0x001fca0000010000 */
[----:B------:R-:W0:Y:S01]  /*1070*/  SHFL.BFLY PT, R4, R5, 0x2, 0x1f ;  /* 0x0c401f0005047f89 */ /* 0x000e2200000e0000 */
[----:B-1----:R-:W-:-:S05]  /*1080*/  FADD.FTZ R7, R6, R7 ;  /* 0x0000000706077221 */ /* 0x002fca0000010000 */
[----:B------:R-:W1:Y:S01]  /*1090*/  SHFL.BFLY PT, R8, R7, 0x2, 0x1f ;  /* 0x0c401f0007087f89 */ /* 0x000e6200000e0000 */
[----:B0-----:R-:W-:Y:S01]  /*10a0*/  FADD.FTZ R10, R5, R4 ;  /* 0x00000004050a7221 */ /* 0x001fe20000010000 */
[----:B------:R-:W-:Y:S02]  /*10b0*/  LEA.HI R4, P1, R0, R3, RZ, 0x1d ;  /* 0x0000000300047211 */ /* 0x000fe4000783e8ff */
[----:B------:R-:W-:Y:S02]  /*10c0*/  SHF.R.S32.HI R3, RZ, 0x1f, R3 ;  /* 0x0000001fff037819 */ /* 0x000fe40000011403 */
[----:B------:R-:W0:Y:S01]  /*10d0*/  SHFL.BFLY PT, R11, R10, 0x1, 0x1f ;  /* 0x0c201f000a0b7f89 */ /* 0x000e2200000e0000 */
[----:B-1----:R-:W-:Y:S01]  /*10e0*/  FADD.FTZ R8, R7, R8 ;  /* 0x0000000807087221 */ /* 0x002fe20000010000 */
[----:B------:R-:W-:Y:S02]  /*10f0*/  IADD3.X R3, RZ, R3, RZ, P1, !PT ;  /* 0x00000003ff037210 */ /* 0x000fe40000ffe4ff */
[----:B------:R-:W-:-:S02]  /*1100*/  LEA R2, P1, R4, c[0x0][0x3c8], 0x2 ;  /* 0x0000f20004027a11 */ /* 0x000fc400078210ff */
[----:B------:R-:W1:Y:S02]  /*1110*/  SHFL.BFLY PT, R9, R8, 0x1, 0x1f ;  /* 0x0c201f0008097f89 */ /* 0x000e6400000e0000 */
[----:B------:R-:W-:Y:S01]  /*1120*/  LEA.HI.X R3, R4, c[0x0][0x3cc], R3, 0x2, P1 ;  /* 0x0000f30004037a11 */ /* 0x000fe200008f1403 */
[----:B0-----:R-:W-:-:S04]  /*1130*/  @!P0 FADD.FTZ R0, R10, R11 ;  /* 0x0000000b0a008221 */ /* 0x001fc80000010000 */
[----:B------:R-:W-:Y:S02]  /*1140*/  @!P0 FMUL.FTZ R5, R0, c[0x0][0x2d4] ;  /* 0x0000b50000058a20 */ /* 0x000fe40000410000 */
[----:B-1----:R-:W-:-:S03]  /*1150*/  FADD.FTZ R9, R8, R9 ;  /* 0x0000000908097221 */ /* 0x002fc60000010000 */
[----:B------:R0:W-:Y:S01]  /*1160*/  @!P0 STG.E [R2.64], R5 ;  /* 0x0000000502008986 */ /* 0x0001e2000c101904 */
[----:B------:R-:W-:Y:S05]  /*1170*/  @P0 EXIT ;  /* 0x000000000000094d */ /* 0x000fea0003800000 */
[----:B------:R-:W-:-:S05]  /*1180*/  FMUL.FTZ R9, R9, c[0x0][0x2d4] ;  /* 0x0000b50009097a20 */ /* 0x000fca0000410000 */
[----:B------:R-:W-:Y:S01]  /*1190*/  STG.E [R2.64+0x80], R9 ;  /* 0x0000800902007986 */ /* 0x000fe2000c101904 */
[----:B------:R-:W-:Y:S05]  /*11a0*/  EXIT ;  /* 0x000000000000794d */ /* 0x000fea0003800000 */
.L_x_623:
        /* <DEDUP_REMOVED lines=13> */
.L_x_1079:


//--------------------- .text._ZN5flash25flash_bwd_dot_do_o_kernelILb1E23Flash_bwd_kernel_traitsILi128ELi64ELi64ELi8ELi4ELi2ELi2ELb1ELb0EN7cutlass10bfloat16_tE19Flash_kernel_traitsILi128ELi64ELi64ELi8ES3_EEEEvNS_16Flash_bwd_paramsE --------------------------
	.section	.text._ZN5flash25flash_bwd_dot_do_o_kernelILb1E23Flash_bwd_kernel_traitsILi128ELi64ELi64ELi8ELi4ELi2ELi2ELb1ELb0EN7cutlass10bfloat16_tE19Flash_kernel_traitsILi128ELi64ELi64ELi8ES3_EEEEvNS_16Flash_bwd_paramsE,"ax",@progbits
	.sectioninfo	@"SHI_REGISTERS=49"
	.align	128
        .global         _ZN5flash25flash_bwd_dot_do_o_kernelILb1E23Flash_bwd_kernel_traitsILi128ELi64ELi64ELi8ELi4ELi2ELi2ELb1ELb0EN7cutlass10bfloat16_tE19Flash_kernel_traitsILi128ELi64ELi64ELi8ES3_EEEEvNS_16Flash_bwd_paramsE
        .type           _ZN5flash25flash_bwd_dot_do_o_kernelILb1E23Flash_bwd_kernel_traitsILi128ELi64ELi64ELi8ELi4ELi2ELi2ELb1ELb0EN7cutlass10bfloat16_tE19Flash_kernel_traitsILi128ELi64ELi64ELi8ES3_EEEEvNS_16Flash_bwd_paramsE,@function
        .size           _ZN5flash25flash_bwd_dot_do_o_kernelILb1E23Flash_bwd_kernel_traitsILi128ELi64ELi64ELi8ELi4ELi2ELi2ELb1ELb0EN7cutlass10bfloat16_tE19Flash_kernel_traitsILi128ELi64ELi64ELi8ES3_EEEEvNS_16Flash_bwd_paramsE,(.L_x_1080 - _ZN5flash25flash_bwd_dot_do_o_kernelILb1E23Flash_bwd_kernel_traitsILi128ELi64ELi64ELi8ELi4ELi2ELi2ELb1ELb0EN7cutlass10bfloat16_tE19Flash_kernel_traitsILi128ELi64ELi64ELi8ES3_EEEEvNS_16Flash_bwd_paramsE)
        .other          _ZN5flash25flash_bwd_dot_do_o_kernelILb1E23Flash_bwd_kernel_traitsILi128ELi64ELi64ELi8ELi4ELi2ELi2ELb1ELb0EN7cutlass10bfloat16_tE19Flash_kernel_traitsILi128ELi64ELi64ELi8ES3_EEEEvNS_16Flash_bwd_paramsE,@"STO_CUDA_ENTRY STV_DEFAULT"
_ZN5flash25flash_bwd_dot_do_o_kernelILb1E23Flash_bwd_kernel_traitsILi128ELi64ELi64ELi8ELi4ELi2ELi2ELb1ELb0EN7cutlass10bfloat16_tE19Flash_kernel_traitsILi128ELi64ELi64ELi8ES3_EEEEvNS_16Flash_bwd_paramsE:
.text._ZN5flash25flash_bwd_dot_do_o_kernelILb1E23Flash_bwd_kernel_traitsILi128ELi64ELi64ELi8ELi4ELi2ELi2ELb1ELb0EN7cutlass10bfloat16_tE19Flash_kernel_traitsILi128ELi64ELi64ELi8ES3_EEEEvNS_16Flash_bwd_paramsE:
        /* <DEDUP_REMOVED lines=19> */
[----:B------:R-:W-:Y:S01]  /*0130*/  ISETP.NE.AND P1, PT, R12, -0x1, PT ;  /* 0xffffffff0c00780c */ /* 0x000fe20003f25270 */
[----:B------:R-:W-:Y:S01]  /*0140*/  IMAD.WIDE R2, R9, 0x80, RZ ;  /* 0x0000008009027825 */ /* 0x000fe200078e02ff */
[----:B------:R-:W-:Y:S01]  /*0150*/  MOV R38, c[0x0][0x1c0] ;  /* 0x0000700000267a02 */ /* 0x000fe20000000f00 */
[----:B------:R-:W0:Y:S01]  /*0160*/  S2R R42, SR_CTAID.Z ;  /* 0x00000000002a7919 */ /* 0x000e220000002700 */
[----:B------:R-:W-:Y:S02]  /*0170*/  ULDC.U8 UR6, c[0x0][0x328] ;  /* 0x0000ca0000067ab9 */ /* 0x000fe40000000000 */
[----:B------:R-:W-:Y:S02]  /*0180*/  SEL R18, R2, RZ, P0 ;  /* 0x000000ff02127207 */ /* 0x000fe40000000000 */
[----:B------:R-:W-:Y:S01]  /*0190*/  SEL R20, R3, RZ, P0 ;  /* 0x000000ff03147207 */ /* 0x000fe20000000000 */
[----:B------:R-:W-:Y:S01]  /*01a0*/  IMAD.WIDE R2, R9, c[0x0][0x224], RZ ;  /* 0x0000890009027a25 */ /* 0x000fe200078e02ff */
[----:B------:R-:W-:-:S03]  /*01b0*/  SHF.R.S32.HI R11, RZ, 0x1f, R38 ;  /* 0x0000001fff0b7819 */ /* 0x000fc60000011426 */
[--C-:B------:R-:W-:Y:S01]  /*01c0*/  @!P1 SHF.R.S32.HI R0, RZ, 0x1f, R9.reuse ;  /* 0x0000001fff009819 */ /* 0x100fe20000011409 */
[----:B------:R-:W-:Y:S01]  /*01d0*/  @P1 IMAD.WIDE.U32 R4, R12, c[0x0][0x370], RZ ;  /* 0x0000dc000c041a25 */ /* 0x000fe200078e00ff */
[----:B------:R-:W-:-:S03]  /*01e0*/  @!P1 SHF.R.S32.HI R19, RZ, 0x1f, R9 ;  /* 0x0000001fff139819 */ /* 0x000fc60000011409 */
[----:B------:R-:W-:Y:S02]  /*01f0*/  @!P1 IMAD R0, R0, c[0x0][0x368], RZ ;  /* 0x0000da0000009a24 */ /* 0x000fe400078e02ff */
[----:B------:R-:W-:Y:S02]  /*0200*/  IMAD R13, R3, c[0x0][0x1c0], RZ ;  /* 0x00007000030d7a24 */ /* 0x000fe400078e02ff */
[----:B------:R-:W-:-:S04]  /*0210*/  @!P1 IMAD.WIDE.U32 R14, R9, c[0x0][0x368], RZ ;  /* 0x0000da00090e9a25 */ /* 0x000fc800078e00ff */
[----:B------:R-:W-:Y:S02]  /*0220*/  @!P1 IMAD R3, R9, c[0x0][0x36c], R0 ;  /* 0x0000db0009039a24 */ /* 0x000fe400078e0200 */
[C---:B------:R-:W-:Y:S02]  /*0230*/  @P1 IMAD R5, R12.reuse, c[0x0][0x374], R5 ;  /* 0x0000dd000c051a24 */ /* 0x040fe400078e0205 */
[----:B------:R-:W-:-:S04]  /*0240*/  @P1 IMAD.WIDE.U32 R16, R12, c[0x0][0x1e8], RZ ;  /* 0x00007a000c101a25 */ /* 0x000fc800078e00ff */
[C---:B------:R-:W-:Y:S02]  /*0250*/  IMAD R13, R2.reuse, R11, R13 ;  /* 0x0000000b020d7224 */ /* 0x040fe400078e020d */
[----:B------:R-:W-:Y:S01]  /*0260*/  @!P1 IMAD R0, R19, c[0x0][0x1e0], RZ ;  /* 0x0000780013009a24 */ /* 0x000fe200078e02ff */
[----:B------:R-:W-:Y:S01]  /*0270*/  @P1 MOV R19, R12 ;  /* 0x0000000c00131202 */ /* 0x000fe20000000f00 */
[----:B------:R-:W-:Y:S01]  /*0280*/  @!P1 IMAD.IADD R5, R15, 0x1, R3 ;  /* 0x000000010f059824 */ /* 0x000fe200078e0203 */
[----:B------:R-:W-:Y:S01]  /*0290*/  @!P1 MOV R19, 0xffffffff ;  /* 0xffffffff00139802 */ /* 0x000fe20000000f00 */
[----:B------:R-:W-:-:S04]  /*02a0*/  IMAD.WIDE.U32 R2, R2, c[0x0][0x1c0], RZ ;  /* 0x0000700002027a25 */ /* 0x000fc800078e00ff */
[----:B------:R-:W-:Y:S01]  /*02b0*/  @P1 IMAD.MOV.U32 R6, RZ, RZ, R4 ;  /* 0x000000ffff061224 */ /* 0x000fe200078e0004 */
[----:B------:R-:W-:Y:S01]  /*02c0*/  @!P1 MOV R6, R14 ;  /* 0x0000000e00069202 */ /* 0x000fe20000000f00 */
[----:B------:R-:W-:Y:S02]  /*02d0*/  @P1 IMAD.MOV.U32 R8, RZ, RZ, R16 ;  /* 0x000000ffff081224 */ /* 0x000fe400078e0010 */
[----:B------:R-:W-:-:S04]  /*02e0*/  @!P1 IMAD.WIDE.U32 R14, R9, c[0x0][0x1e0], RZ ;  /* 0x00007800090e9a25 */ /* 0x000fc800078e00ff */
[----:B------:R-:W-:Y:S02]  /*02f0*/  @!P1 IMAD R11, R9, c[0x0][0x1e4], R0 ;  /* 0x00007900090b9a24 */ /* 0x000fe400078e0200 */
[----:B------:R-:W-:Y:S02]  /*0300*/  IMAD.MOV.U32 R16, RZ, RZ, c[0x0][0x22c] ;  /* 0x00008b00ff107624 */ /* 0x000fe400078e00ff */
[----:B------:R-:W-:Y:S01]  /*0310*/  IMAD.IADD R0, R3, 0x1, R13 ;  /* 0x0000000103007824 */ /* 0x000fe200078e020d */
[----:B------:R-:W-:Y:S01]  /*0320*/  IADD3 R13, P0, R7, R18, RZ ;  /* 0x00000012070d7210 */ /* 0x000fe20007f1e0ff */
[----:B------:R-:W-:Y:S01]  /*0330*/  @P1 IMAD R4, R12, c[0x0][0x1ec], R17 ;  /* 0x00007b000c041a24 */ /* 0x000fe200078e0211 */
[----:B------:R-:W-:Y:S01]  /*0340*/  @!P1 IADD3 R4, R15, R11, RZ ;  /* 0x0000000b0f049210 */ /* 0x000fe20007ffe0ff */
[----:B------:R-:W-:Y:S01]  /*0350*/  HFMA2.MMA R17, -RZ, RZ, 0, 0 ;  /* 0x00000000ff117435 */ /* 0x000fe200000001ff */
[----:B------:R-:W-:Y:S01]  /*0360*/  SHF.R.S32.HI R3, RZ, 0x1f, R16 ;  /* 0x0000001fff037819 */ /* 0x000fe20000011410 */
[----:B------:R-:W-:Y:S01]  /*0370*/  @!P1 IMAD.MOV.U32 R8, RZ, RZ, R14 ;  /* 0x000000ffff089224 */ /* 0x000fe200078e000e */
[----:B------:R-:W-:Y:S01]  /*0380*/  SHF.R.S32.HI R11, RZ, 0x1f, R7 ;  /* 0x0000001fff0b7819 */ /* 0x000fe20000011407 */
[----:B------:R-:W-:-:S02]  /*0390*/  IMAD R16, R0, c[0x0][0x22c], RZ ;  /* 0x00008b0000107a24 */ /* 0x000fc400078e02ff */
[----:B------:R-:W-:Y:S01]  /*03a0*/  IMAD.WIDE R14, R38, c[0x0][0x22c], RZ ;  /* 0x00008b00260e7a25 */ /* 0x000fe200078e02ff */
[----:B------:R-:W1:Y:S03]  /*03b0*/  S2R R0, SR_TID.X ;  /* 0x0000000000007919 */ /* 0x000e660000002100 */
[----:B------:R-:W-:Y:S02]  /*03c0*/  IMAD R23, R3, R2, R16 ;  /* 0x0000000203177224 */ /* 0x000fe400078e0210 */
[----:B------:R-:W-:Y:S02]  /*03d0*/  IMAD R21, R15, R19, RZ ;  /* 0x000000130f157224 */ /* 0x000fe400078e02ff */
[----:B------:R-:W-:Y:S01]  /*03e0*/  IMAD.X R3, R11, 0x1, R20, P0 ;  /* 0x000000010b037824 */ /* 0x000fe200000e0614 */
[----:B------:R-:W-:Y:S01]  /*03f0*/  ISETP.NE.AND P0, PT, RZ, UR6, PT ;  /* 0x00000006ff007c0c */ /* 0x000fe2000bf05270 */
[----:B------:R-:W-:-:S02]  /*0400*/  IMAD R25, R14, R17, R21 ;  /* 0x000000110e197224 */ /* 0x000fc400078e0215 */
[----:B------:R-:W-:-:S04]  /*0410*/  IMAD.WIDE.U32 R16, R2, c[0x0][0x22c], RZ ;  /* 0x00008b0002107a25 */ /* 0x000fc800078e00ff */
[----:B------:R-:W-:Y:S01]  /*0420*/  IMAD R20, R3, R14, RZ ;  /* 0x0000000e03147224 */ /* 0x000fe200078e02ff */
[----:B------:R-:W-:Y:S01]  /*0430*/  IADD3 R23, R17, R23, RZ ;  /* 0x0000001711177210 */ /* 0x000fe20007ffe0ff */
[----:B------:R-:W-:-:S04]  /*0440*/  IMAD.WIDE.U32 R18, R14, R19, RZ ;  /* 0x000000130e127225 */ /* 0x000fc800078e00ff */
[----:B0-----:R-:W-:Y:S01]  /*0450*/  IMAD R21, R42, c[0x0][0x22c], RZ ;  /* 0x00008b002a157a24 */ /* 0x001fe200078e02ff */
[----:B------:R-:W-:Y:S01]  /*0460*/  SEL R18, R16, R18, !P1 ;  /* 0x0000001210127207 */ /* 0x000fe20004800000 */
[----:B------:R-:W-:-:S03]  /*0470*/  IMAD.WIDE.U32 R2, R13, R14, RZ ;  /* 0x0000000e0d027225 */ /* 0x000fc600078e00ff */
[----:B------:R-:W-:Y:S01]  /*0480*/  SHF.R.S32.HI R14, RZ, 0x1f, R21 ;  /* 0x0000001fff0e7819 */ /* 0x000fe20000011415 */
[----:B------:R-:W-:Y:S01]  /*0490*/  IMAD R17, R15, R13, R20 ;  /* 0x0000000d0f117224 */ /* 0x000fe200078e0214 */
[----:B------:R-:W-:Y:S01]  /*04a0*/  SHF.R.S32.HI R13, RZ, 0x1f, R42 ;  /* 0x0000001fff0d7819 */ /* 0x000fe2000001142a */
[----:B------:R-:W-:-:S03]  /*04b0*/  @P1 IMAD.IADD R23, R19, 0x1, R25 ;  /* 0x0000000113171824 */ /* 0x000fc600078e0219 */
[----:B------:R-:W-:Y:S01]  /*04c0*/  IADD3 R17, R3, R17, RZ ;  /* 0x0000001103117210 */ /* 0x000fe20007ffe0ff */
[----:B------:R-:W-:Y:S05]  /*04d0*/  @!P0 BRA `(.L_x_624) ;  /* 0x0000007000008947 */ /* 0x000fea0003800000 */
[C---:B-1----:R-:W-:Y:S01]  /*04e0*/  @!P1 IMAD R12, R9.reuse, c[0x0][0x224], RZ ;  /* 0x00008900090c9a24 */ /* 0x042fe200078e02ff */
[----:B------:R-:W-:Y:S01]  /*04f0*/  MOV R16, c[0x0][0x210] ;  /* 0x0000840000107a02 */ /* 0x000fe20000000f00 */
[----:B------:R-:W-:Y:S02]  /*0500*/  IMAD.MOV.U32 R15, RZ, RZ, 0x80 ;  /* 0x00000080ff0f7424 */ /* 0x000fe400078e00ff */
[----:B------:R-:W-:Y:S02]  /*0510*/  IMAD R12, R9, 0x80, R12 ;  /* 0x00000080090c7824 */ /* 0x000fe400078e020c */
[----:B------:R-:W-:-:S04]  /*0520*/  IMAD R9, R15, R16, c[0x0][0x234] ;  /* 0x00008d000f097624 */ /* 0x000fc800078e0210 */
[----:B------:R-:W-:Y:S01]  /*0530*/  IMAD R12, R9, R42, R12 ;  /* 0x0000002a090c7224 */ /* 0x000fe200078e020c */
[----:B------:R-:W-:Y:S05]  /*0540*/  BRA `(.L_x_625) ;  /* 0x0000002000007947 */ /* 0x000fea0003800000 */
.L_x_624:
[----:B-1----:R-:W-:-:S04]  /*0550*/  IMAD R9, R9, c[0x0][0x1c0], R42 ;  /* 0x0000700009097a24 */ /* 0x002fc800078e022a */
[----:B------:R-:W-:Y:S02]  /*0560*/  IMAD R12, R9, c[0x0][0x224], RZ ;  /* 0x00008900090c7a24 */ /* 0x000fe400078e02ff */
.L_x_625:
[----:B------:R-:W-:Y:S01]  /*0570*/  SHF.R.S32.HI R3, RZ, 0x1f, R0 ;  /* 0x0000001fff037819 */ /* 0x000fe20000011400 */
[----:B------:R-:W-:Y:S01]  /*0580*/  IMAD R38, R38, c[0x0][0x22c], RZ ;  /* 0x00008b0026267a24 */ /* 0x000fe200078e02ff */
[----:B------:R-:W-:Y:S01]  /*0590*/  IADD3 R16, P0, P1, R2, R18, R21 ;  /* 0x0000001202107210 */ /* 0x000fe2000791e015 */
[----:B------:R-:W-:Y:S01]  /*05a0*/  IMAD.IADD R21, R10, 0x1, -R7 ;  /* 0x000000010a157824 */ /* 0x000fe200078e0a07 */
[-C--:B------:R-:W-:Y:S01]  /*05b0*/  LEA.HI R40, R3, R0.reuse, RZ, 0x3 ;  /* 0x0000000003287211 */ /* 0x080fe200078f18ff */
[----:B------:R-:W-:Y:S01]  /*05c0*/  IMAD R45, R13, c[0x0][0x1f0], RZ ;  /* 0x00007c000d2d7a24 */ /* 0x000fe200078e02ff */
[----:B------:R-:W-:Y:S01]  /*05d0*/  LEA.HI R9, R3, R0, RZ, 0x4 ;  /* 0x0000000003097211 */ /* 0x000fe200078f20ff */
[----:B------:R-:W-:Y:S01]  /*05e0*/  BSSY B0, `(.L_x_626) ;  /* 0x000003a000007945 */ /* 0x000fe20003800000 */
[----:B------:R-:W-:Y:S01]  /*05f0*/  LOP3.LUT R3, R40, 0x1ffffff8, RZ, 0xc0, !PT ;  /* 0x1ffffff828037812 */ /* 0x000fe200078ec0ff */
[----:B------:R-:W-:Y:S01]  /*0600*/  IMAD R45, R42, c[0x0][0x1f4], R45 ;  /* 0x00007d002a2d7a24 */ /* 0x000fe200078e022d */
[----:B------:R-:W-:-:S02]  /*0610*/  LOP3.LUT R15, R9, 0x3ffffff0, RZ, 0xc0, !PT ;  /* 0x3ffffff0090f7812 */ /* 0x000fc400078ec0ff */
[----:B------:R-:W-:Y:S01]  /*0620*/  SHF.R.S32.HI R9, RZ, 0x4, R9 ;  /* 0x00000004ff097819 */ /* 0x000fe20000011409 */
[----:B------:R-:W-:Y:S01]  /*0630*/  IMAD.IADD R3, R0, 0x1, -R3 ;  /* 0x0000000100037824 */ /* 0x000fe200078e0a03 */
[----:B------:R-:W-:Y:S02]  /*0640*/  IADD3 R15, -R15, R0, RZ ;  /* 0x000000000f0f7210 */ /* 0x000fe40007ffe1ff */
[----:B------:R-:W-:Y:S01]  /*0650*/  IADD3.X R18, R17, R23, R14, P0, P1 ;  /* 0x0000001711127210 */ /* 0x000fe200007e240e */
[----:B------:R-:W-:Y:S01]  /*0660*/  IMAD.SHL.U32 R2, R3, 0x8, RZ ;  /* 0x0000000803027824 */ /* 0x000fe200078e00ff */
[----:B------:R-:W-:Y:S01]  /*0670*/  SHF.L.U32 R15, R15, 0x2, RZ ;  /* 0x000000020f0f7819 */ /* 0x000fe200000006ff */
[----:B------:R-:W-:Y:S01]  /*0680*/  IMAD R14, R11, c[0x0][0x1e8], RZ ;  /* 0x00007a000b0e7a24 */ /* 0x000fe200078e02ff */
[----:B------:R-:W-:Y:S01]  /*0690*/  IADD3 R39, R7, R12, RZ ;  /* 0x0000000c07277210 */ /* 0x000fe20007ffe0ff */
[----:B------:R-:W-:Y:S01]  /*06a0*/  IMAD R12, R11, c[0x0][0x370], RZ ;  /* 0x0000dc000b0c7a24 */ /* 0x000fe200078e02ff */
[----:B------:R-:W-:Y:S01]  /*06b0*/  SHF.R.S32.HI R3, RZ, 0x1f, R2 ;  /* 0x0000001fff037819 */ /* 0x000fe20000011402 */
[----:B------:R-:W-:Y:S01]  /*06c0*/  IMAD R9, R9, R38, R15 ;  /* 0x0000002609097224 */ /* 0x000fe200078e020f */
[----:B------:R-:W-:Y:S01]  /*06d0*/  SHF.R.S32.HI R40, RZ, 0x3, R40 ;  /* 0x00000003ff287819 */ /* 0x000fe20000011428 */
[C---:B------:R-:W-:Y:S01]  /*06e0*/  IMAD R19, R7.reuse, c[0x0][0x1ec], R14 ;  /* 0x00007b0007137a24 */ /* 0x040fe200078e020e */
[----:B------:R-:W-:Y:S01]  /*06f0*/  IADD3 R46, R2, 0x40, RZ ;  /* 0x00000040022e7810 */ /* 0x000fe20007ffe0ff */
[----:B------:R-:W-:Y:S01]  /*0700*/  IMAD.WIDE.U32 R10, R7, c[0x0][0x370], R2 ;  /* 0x0000dc00070a7a25 */ /* 0x000fe200078e0002 */
[----:B------:R-:W-:-:S02]  /*0710*/  ISETP.GE.AND P0, PT, R40, R21, PT ;  /* 0x000000152800720c */ /* 0x000fc40003f06270 */
[----:B------:R-:W-:Y:S01]  /*0720*/  SHF.R.S32.HI R41, RZ, 0x1f, R40 ;  /* 0x0000001fff297819 */ /* 0x000fe20000011428 */
[C---:B------:R-:W-:Y:S01]  /*0730*/  IMAD R17, R7.reuse, c[0x0][0x374], R12 ;  /* 0x0000dd0007117a24 */ /* 0x040fe200078e020c */
[----:B------:R-:W-:Y:S01]  /*0740*/  IADD3 R20, P3, R6, R10, RZ ;  /* 0x0000000a06147210 */ /* 0x000fe20007f7e0ff */
[----:B------:R-:W-:Y:S01]  /*0750*/  IMAD.WIDE.U32 R14, R7, c[0x0][0x1e8], R2 ;  /* 0x00007a00070e7a25 */ /* 0x000fe200078e0002 */
[----:B------:R-:W-:Y:S02]  /*0760*/  IADD3 R7, R40, 0x20, RZ ;  /* 0x0000002028077810 */ /* 0x000fe40007ffe0ff */
[----:B------:R-:W-:Y:S02]  /*0770*/  IADD3 R12, P2, R9, R16, RZ ;  /* 0x00000010090c7210 */ /* 0x000fe40007f5e0ff */
[----:B------:R-:W-:Y:S02]  /*0780*/  ISETP.GE.AND P1, PT, R7, R21, PT ;  /* 0x000000150700720c */ /* 0x000fe40003f26270 */
[----:B------:R-:W-:Y:S01]  /*0790*/  IADD3.X R21, R5, R11, R17, P3, !PT ;  /* 0x0000000b05157210 */ /* 0x000fe20001ffe411 */
[----:B------:R-:W-:Y:S01]  /*07a0*/  IMAD R5, R13, c[0x0][0x378], RZ ;  /* 0x0000de000d057a24 */ /* 0x000fe200078e02ff */
[----:B------:R-:W-:Y:S01]  /*07b0*/  IADD3 R8, P3, R8, R14, RZ ;  /* 0x0000000e08087210 */ /* 0x000fe20007f7e0ff */
[----:B------:R-:W-:Y:S01]  /*07c0*/  CS2R R10, SRZ ;  /* 0x00000000000a7805 */ /* 0x000fe2000001ff00 */
[----:B------:R-:W-:Y:S01]  /*07d0*/  LEA.HI.X.SX32 R7, R9, R18, 0x1, P2 ;  /* 0x0000001209077211 */ /* 0x000fe200010f0eff */
[----:B------:R-:W-:Y:S01]  /*07e0*/  IMAD R23, R42, c[0x0][0x37c], R5 ;  /* 0x0000df002a177a24 */ /* 0x000fe200078e0205 */
[----:B------:R-:W-:Y:S01]  /*07f0*/  IADD3.X R9, R4, R15, R19, P3, !PT ;  /* 0x0000000f04097210 */ /* 0x000fe20001ffe413 */
[----:B------:R-:W-:Y:S01]  /*0800*/  IMAD.WIDE.U32 R20, R42, c[0x0][0x378], R20 ;  /* 0x0000de002a147a25 */ /* 0x000fe200078e0014 */
[----:B------:R-:W-:Y:S01]  /*0810*/  LEA R36, P2, R12, c[0x0][0x350], 0x2 ;  /* 0x0000d4000c247a11 */ /* 0x000fe200078410ff */
[----:B------:R-:W-:Y:S01]  /*0820*/  CS2R R4, SRZ ;  /* 0x0000000000047805 */ /* 0x000fe2000001ff00 */
[----:B------:R-:W-:Y:S01]  /*0830*/  CS2R R16, SRZ ;  /* 0x0000000000107805 */ /* 0x000fe2000001ff00 */
[----:B------:R-:W-:Y:S01]  /*0840*/  IMAD.WIDE.U32 R42, R42, c[0x0][0x1f0], R8 ;  /* 0x00007c002a2a7a25 */ /* 0x000fe200078e0008 */
[----:B------:R-:W-:Y:S01]  /*0850*/  LEA.HI.X R37, R12, c[0x0][0x354], R7, 0x2, P2 ;  /* 0x0000d5000c257a11 */ /* 0x000fe200010f1407 */
[----:B------:R-:W-:Y:S01]  /*0860*/  CS2R R8, SRZ ;  /* 0x0000000000087805 */ /* 0x000fe2000001ff00 */
        /* <DEDUP_REMOVED lines=17> */
.L_x_627:
[----:B------:R-:W-:Y:S05]  /*0980*/  BSYNC B0 ;  /* 0x0000000000007941 */ /* 0x000fea0003800000 */
.L_x_626:
        /* <DEDUP_REMOVED lines=15> */
.L_x_629:
[----:B------:R-:W-:Y:S05]  /*0a80*/  BSYNC B0 ;  /* 0x0000000000007941 */ /* 0x000fea0003800000 */
.L_x_628:
[----:B------:R-:W-:Y:S01]  /*0a90*/  BSSY B0, `(.L_x_630) ;  /* 0x0000014000007945 */ /* 0x000fe20003800000 */
[----:B------:R-:W-:Y:S01]  /*0aa0*/  HFMA2.MMA R28, -RZ, RZ, 0, 0 ;  /* 0x00000000ff1c7435 */ /* 0x000fe200000001ff */
[----:B------:R-:W-:Y:S01]  /*0ab0*/  CS2R R32, SRZ ;  /* 0x0000000000207805 */ /* 0x000fe2000001ff00 */
[----:B------:R-:W-:Y:S01]  /*0ac0*/  CS2R R20, SRZ ;  /* 0x0000000000147805 */ /* 0x000fe2000001ff00 */
[----:B-1----:R-:W-:Y:S01]  /*0ad0*/  CS2R R22, SRZ ;  /* 0x0000000000167805 */ /* 0x002fe2000001ff00 */
[----:B------:R-:W-:Y:S01]  /*0ae0*/  CS2R R24, SRZ ;  /* 0x0000000000187805 */ /* 0x000fe2000001ff00 */
[----:B0-----:R-:W-:Y:S01]  /*0af0*/  CS2R R26, SRZ ;  /* 0x00000000001a7805 */ /* 0x001fe2000001ff00 */
        /* <DEDUP_REMOVED lines=13> */
.L_x_631:
[----:B------:R-:W-:Y:S05]  /*0bd0*/  BSYNC B0 ;  /* 0x0000000000007941 */ /* 0x000fea0003800000 */
.L_x_630:
[----:B------:R-:W-:Y:S01]  /*0be0*/  BSSY B0, `(.L_x_632) ;  /* 0x0000013000007945 */ /* 0x000fe20003800000 */
[----:B------:R-:W-:Y:S01]  /*0bf0*/  MOV R29, RZ ;  /* 0x000000ff001d7202 */ /* 0x000fe20000000f00 */
[----:B------:R-:W-:Y:S01]  /*0c00*/  CS2R R30, SRZ ;  /* 0x00000000001e7805 */ /* 0x000fe2000001ff00 */
[----:B0-----:R-:W-:Y:S01]  /*0c10*/  CS2R R34, SRZ ;  /* 0x0000000000227805 */ /* 0x001fe2000001ff00 */
[----:B------:R-:W-:Y:S05]  /*0c20*/  @P1 BRA `(.L_x_633) ;  /* 0x000000e000001947 */ /* 0x000fea0003800000 */
[----:B------:R-:W-:Y:S01]  /*0c30*/  IADD3 R43, P0, R40, 0x20, RZ ;  /* 0x00000020282b7810 */ /* 0x000fe20007f1e0ff */
[----:B------:R-:W-:Y:S01]  /*0c40*/  IMAD.MOV.U32 R3, RZ, RZ, R45 ;  /* 0x000000ffff037224 */ /* 0x000fe200078e002d */
[----:B------:R-:W-:-:S02]  /*0c50*/  ISETP.GE.AND P1, PT, R2, c[0x0][0x220], PT ;  /* 0x0000880002007a0c */ /* 0x000fc40003f26270 */
[----:B------:R-:W-:Y:S01]  /*0c60*/  MOV R2, R42 ;  /* 0x0000002a00027202 */ /* 0x000fe20000000f00 */
[----:B------:R-:W-:Y:S01]  /*0c70*/  IMAD.X R40, RZ, RZ, R41, P0 ;  /* 0x000000ffff287224 */ /* 0x000fe200000e0629 */
[----:B------:R-:W-:-:S03]  /*0c80*/  ISETP.GE.AND P2, PT, R46, c[0x0][0x220], PT ;  /* 0x000088002e007a0c */ /* 0x000fc60003f46270 */
[----:B------:R-:W-:Y:S02]  /*0c90*/  IMAD R40, R40, c[0x0][0x1e8], RZ ;  /* 0x00007a0028287a24 */ /* 0x000fe400078e02ff */
[----:B------:R-:W-:-:S04]  /*0ca0*/  IMAD.WIDE.U32 R2, R43, c[0x0][0x1e8], R2 ;  /* 0x00007a002b027a25 */ /* 0x000fc800078e0002 */
[----:B------:R-:W-:Y:S01]  /*0cb0*/  IMAD R41, R43, c[0x0][0x1ec], R40 ;  /* 0x00007b002b297a24 */ /* 0x000fe200078e0228 */
[----:B------:R-:W-:-:S04]  /*0cc0*/  LEA R40, P0, R2, c[0x0][0x1d0], 0x1 ;  /* 0x0000740002287a11 */ /* 0x000fc800078008ff */
[----:B------:R-:W-:-:S04]  /*0cd0*/  IADD3 R3, R3, R41, RZ ;  /* 0x0000002903037210 */ /* 0x000fc80007ffe0ff */
[----:B------:R-:W-:-:S05]  /*0ce0*/  LEA.HI.X R41, R2, c[0x0][0x1d4], R3, 0x1, P0 ;  /* 0x0000750002297a11 */ /* 0x000fca00000f0c03 */
[----:B------:R0:W5:Y:S04]  /*0cf0*/  @!P1 LDG.E.128 R32, [R40.64] ;  /* 0x0000000428209981 */ /* 0x000168000c1e1d00 */
[----:B------:R0:W5:Y:S02]  /*0d00*/  @!P2 LDG.E.128 R28, [R40.64+0x80] ;  /* 0x00008004281ca981 */ /* 0x000164000c1e1d00 */
.L_x_633:
[----:B------:R-:W-:Y:S05]  /*0d10*/  BSYNC B0 ;  /* 0x0000000000007941 */ /* 0x000fea0003800000 */
.L_x_632:
[----:B-----5:R-:W-:Y:S02]  /*0d20*/  LOP3.LUT R2, R4, 0xffff0000, RZ, 0xc0, !PT ;  /* 0xffff000004027812 */ /* 0x020fe400078ec0ff */
[----:B------:R-:W-:Y:S02]  /*0d30*/  LOP3.LUT R3, R20, 0xffff0000, RZ, 0xc0, !PT ;  /* 0xffff000014037812 */ /* 0x000fe400078ec0ff */
[----:B------:R-:W-:-:S03]  /*0d40*/  LOP3.LUT P0, RZ, R0, 0x7, RZ, 0xc0, !PT ;  /* 0x0000000700ff7812 */ /* 0x000fc6000780c0ff */
[----:B0-----:R-:W-:Y:S01]  /*0d50*/  FMUL.FTZ R40, R2, R3 ;  /* 0x0000000302287220 */ /* 0x001fe20000410000 */
[----:B------:R-:W-:Y:S01]  /*0d60*/  SHF.L.U32 R3, R20, 0x10, RZ ;  /* 0x0000001014037819 */ /* 0x000fe200000006ff */
[----:B------:R-:W-:Y:S01]  /*0d70*/  IMAD.U32 R2, R4, 0x10000, RZ ;  /* 0x0001000004027824 */ /* 0x000fe200078e00ff */
[----:B------:R-:W-:Y:S02]  /*0d80*/  SHF.L.U32 R4, R8, 0x10, RZ ;  /* 0x0000001008047819 */ /* 0x000fe400000006ff */
[C---:B------:R-:W-:Y:S01]  /*0d90*/  SHF.L.U32 R20, R9.reuse, 0x10, RZ ;  /* 0x0000001009147819 */ /* 0x040fe200000006ff */
[----:B------:R-:W-:Y:S01]  /*0da0*/  FFMA.FTZ R40, R2, R3, R40 ;  /* 0x0000000302287223 */ /* 0x000fe20000010028 */
[----:B------:R-:W-:Y:S02]  /*0db0*/  LOP3.LUT R2, R32, 0xffff0000, RZ, 0xc0, !PT ;  /* 0xffff000020027812 */ /* 0x000fe400078ec0ff */
[----:B------:R-:W-:Y:S02]  /*0dc0*/  LOP3.LUT R3, R8, 0xffff0000, RZ, 0xc0, !PT ;  /* 0xffff000008037812 */ /* 0x000fe400078ec0ff */
[----:B------:R-:W-:-:S03]  /*0dd0*/  LOP3.LUT R9, R9, 0xffff0000, RZ, 0xc0, !PT ;  /* 0xffff000009097812 */ /* 0x000fc600078ec0ff */
[----:B------:R-:W-:Y:S02]  /*0de0*/  FMUL.FTZ R2, R2, R3 ;  /* 0x0000000302027220 */ /* 0x000fe40000410000 */
[----:B------:R-:W-:Y:S02]  /*0df0*/  IMAD.U32 R3, R32, 0x10000, RZ ;  /* 0x0001000020037824 */ /* 0x000fe400078e00ff */
[----:B------:R-:W-:Y:S02]  /*0e00*/  IMAD.U32 R32, R35, 0x10000, RZ ;  /* 0x0001000023207824 */ /* 0x000fe400078e00ff */
[----:B------:R-:W-:Y:S01]  /*0e10*/  FFMA.FTZ R8, R3, R4, R2 ;  /* 0x0000000403087223 */ /* 0x000fe20000010002 */
[----:B------:R-:W-:Y:S01]  /*0e20*/  SHF.L.U32 R3, R21, 0x10, RZ ;  /* 0x0000001015037819 */ /* 0x000fe200000006ff */
[C---:B------:R-:W-:Y:S01]  /*0e30*/  IMAD.U32 R2, R5.reuse, 0x10000, RZ ;  /* 0x0001000005027824 */ /* 0x040fe200078e00ff */
[----:B------:R-:W-:Y:S01]  /*0e40*/  LOP3.LUT R4, R5, 0xffff0000, RZ, 0xc0, !PT ;  /* 0xffff000005047812 */ /* 0x000fe200078ec0ff */
[----:B------:R-:W-:Y:S01]  /*0e50*/  IMAD.U32 R5, R6, 0x10000, RZ ;  /* 0x0001000006057824 */ /* 0x000fe200078e00ff */
[----:B------:R-:W-:Y:S01]  /*0e60*/  LOP3.LUT R21, R21, 0xffff0000, RZ, 0xc0, !PT ;  /* 0xffff000015157812 */ /* 0x000fe200078ec0ff */
[----:B------:R-:W-:Y:S01]  /*0e70*/  FFMA.FTZ R40, R2, R3, R40 ;  /* 0x0000000302287223 */ /* 0x000fe20000010028 */
[----:B------:R-:W-:-:S02]  /*0e80*/  LOP3.LUT R3, R6, 0xffff0000, RZ, 0xc0, !PT ;  /* 0xffff000006037812 */ /* 0x000fc400078ec0ff */
[C---:B------:R-:W-:Y:S01]  /*0e90*/  SHF.L.U32 R2, R7.reuse, 0x10, RZ ;  /* 0x0000001007027819 */ /* 0x040fe200000006ff */
[----:B------:R-:W-:Y:S01]  /*0ea0*/  FFMA.FTZ R21, R4, R21, R40 ;  /* 0x0000001504157223 */ /* 0x000fe20000010028 */
[----:B------:R-:W-:Y:S01]  /*0eb0*/  LOP3.LUT R6, R7, 0xffff0000, RZ, 0xc0, !PT ;  /* 0xffff000007067812 */ /* 0x000fe200078ec0ff */
[C---:B------:R-:W-:Y:S01]  /*0ec0*/  IMAD.U32 R7, R33.reuse, 0x10000, RZ ;  /* 0x0001000021077824 */ /* 0x040fe200078e00ff */
[----:B------:R-:W-:Y:S01]  /*0ed0*/  LOP3.LUT R33, R33, 0xffff0000, RZ, 0xc0, !PT ;  /* 0xffff000021217812 */ /* 0x000fe200078ec0ff */
[C---:B------:R-:W-:Y:S02]  /*0ee0*/  IMAD.U32 R4, R22.reuse, 0x10000, RZ ;  /* 0x0001000016047824 */ /* 0x040fe400078e00ff */
[----:B------:R-:W-:Y:S01]  /*0ef0*/  FFMA.FTZ R20, R7, R20, R8 ;  /* 0x0000001407147223 */ /* 0x000fe20000010008 */
[----:B------:R-:W-:Y:S01]  /*0f00*/  LOP3.LUT R8, R22, 0xffff0000, RZ, 0xc0, !PT ;  /* 0xffff000016087812 */ /* 0x000fe200078ec0ff */
[----:B------:R-:W-:Y:S01]  /*0f10*/  FFMA.FTZ R4, R5, R4, R21 ;  /* 0x0000000405047223 */ /* 0x000fe20000010015 */
[----:B------:R-:W-:Y:S01]  /*0f20*/  SHF.L.U32 R5, R10, 0x10, RZ ;  /* 0x000000100a057819 */ /* 0x000fe200000006ff */
[----:B------:R-:W-:Y:S01]  /*0f30*/  FFMA.FTZ R9, R33, R9, R20 ;  /* 0x0000000921097223 */ /* 0x000fe20000010014 */
[C---:B------:R-:W-:Y:S01]  /*0f40*/  LOP3.LUT R22, R34.reuse, 0xffff0000, RZ, 0xc0, !PT ;  /* 0xffff000022167812 */ /* 0x040fe200078ec0ff */
[----:B------:R-:W-:Y:S01]  /*0f50*/  IMAD.U32 R20, R34, 0x10000, RZ ;  /* 0x0001000022147824 */ /* 0x000fe200078e00ff */
[----:B------:R-:W-:Y:S01]  /*0f60*/  LOP3.LUT R10, R10, 0xffff0000, RZ, 0xc0, !PT ;  /* 0xffff00000a0a7812 */ /* 0x000fe200078ec0ff */
[----:B------:R-:W-:Y:S01]  /*0f70*/  FFMA.FTZ R3, R3, R8, R4 ;  /* 0x0000000803037223 */ /* 0x000fe20000010004 */
[----:B------:R-:W-:Y:S01]  /*0f80*/  SHF.L.U32 R7, R23, 0x10, RZ ;  /* 0x0000001017077819 */ /* 0x000fe200000006ff */
        /* <DEDUP_REMOVED lines=8> */
[----:B------:R-:W-:Y:S01]  /*1010*/  FFMA.FTZ R32, R32, R8, R5 ;  /* 0x0000000820207223 */ /* 0x000fe20000010005 */
[----:B------:R-:W-:Y:S01]  /*1020*/  SHF.L.U32 R9, R12, 0x10, RZ ;  /* 0x000000100c097819 */ /* 0x000fe200000006ff */
[----:B------:R-:W-:Y:S01]  /*1030*/  FFMA.FTZ R22, R6, R23, R7 ;  /* 0x0000001706167223 */ /* 0x000fe20000010007 */
[C---:B------:R-:W-:Y:S01]  /*1040*/  LOP3.LUT R21, R24.reuse, 0xffff0000, RZ, 0xc0, !PT ;  /* 0xffff000018157812 */ /* 0x040fe200078ec0ff */
[----:B------:R-:W-:Y:S01]  /*1050*/  IMAD.U32 R10, R24, 0x10000, RZ ;  /* 0x00010000180a7824 */ /* 0x000fe200078e00ff */
[C---:B------:R-:W-:Y:S01]  /*1060*/  SHF.L.U32 R23, R25.reuse, 0x10, RZ ;  /* 0x0000001019177819 */ /* 0x040fe200000006ff */
[----:B------:R-:W-:Y:S01]  /*1070*/  FFMA.FTZ R11, R34, R11, R32 ;  /* 0x0000000b220b7223 */ /* 0x000fe20000010020 */
[----:B------:R-:W-:Y:S01]  /*1080*/  LOP3.LUT R20, R25, 0xffff0000, RZ, 0xc0, !PT ;  /* 0xffff000019147812 */ /* 0x000fe200078ec0ff */
[----:B------:R-:W-:Y:S01]  /*1090*/  FFMA.FTZ R9, R9, R10, R22 ;  /* 0x0000000a09097223 */ /* 0x000fe20000010016 */
[----:B------:R-:W-:Y:S01]  /*10a0*/  SHF.L.U32 R24, R28, 0x10, RZ ;  /* 0x000000101c187819 */ /* 0x000fe200000006ff */
[----:B------:R-:W-:Y:S01]  /*10b0*/  IMAD.U32 R10, R29, 0x10000, RZ ;  /* 0x000100001d0a7824 */ /* 0x000fe200078e00ff */
[----:B------:R-:W-:Y:S01]  /*10c0*/  SHF.L.U32 R25, R16, 0x10, RZ ;  /* 0x0000001010197819 */ /* 0x000fe200000006ff */
[----:B------:R-:W-:Y:S01]  /*10d0*/  IMAD.U32 R5, R27, 0x10000, RZ ;  /* 0x000100001b057824 */ /* 0x000fe200078e00ff */
[----:B------:R-:W-:-:S02]  /*10e0*/  LOP3.LUT R12, R12, 0xffff0000, RZ, 0xc0, !PT ;  /* 0xffff00000c0c7812 */ /* 0x000fc400078ec0ff */
[----:B------:R-:W-:Y:S01]  /*10f0*/  LOP3.LUT R28, R28, 0xffff0000, RZ, 0xc0, !PT ;  /* 0xffff00001c1c7812 */ /* 0x000fe200078ec0ff */
[----:B------:R-:W-:Y:S01]  /*1100*/  FFMA.FTZ R11, R24, R25, R11 ;  /* 0x00000019180b7223 */ /* 0x000fe2000001000b */
[----:B------:R-:W-:Y:S01]  /*1110*/  LOP3.LUT R16, R16, 0xffff0000, RZ, 0xc0, !PT ;  /* 0xffff000010107812 */ /* 0x000fe200078ec0ff */
[----:B------:R-:W-:Y:S01]  /*1120*/  FFMA.FTZ R9, R12, R21, R9 ;  /* 0x000000150c097223 */ /* 0x000fe20000010009 */
[----:B------:R-:W-:Y:S02]  /*1130*/  SHF.L.U32 R12, R17, 0x10, RZ ;  /* 0x00000010110c7819 */ /* 0x000fe400000006ff */
        /* <DEDUP_REMOVED lines=16> */
[----:B------:R-:W-:-:S02]  /*1240*/  LOP3.LUT R30, R30, 0xffff0000, RZ, 0xc0, !PT ;  /* 0xffff00001e1e7812 */ /* 0x000fc400078ec0ff */
[----:B------:R-:W-:Y:S01]  /*1250*/  LOP3.LUT R18, R18, 0xffff0000, RZ, 0xc0, !PT ;  /* 0xffff000012127812 */ /* 0x000fe200078ec0ff */
[----:B------:R-:W-:Y:S01]  /*1260*/  FFMA.FTZ R3, R14, R7, R3 ;  /* 0x000000070e037223 */ /* 0x000fe20000010003 */
[----:B------:R-:W-:Y:S02]  /*1270*/  SHF.L.U32 R2, R15, 0x10, RZ ;  /* 0x000000100f027819 */ /* 0x000fe400000006ff */
[----:B------:R-:W-:Y:S01]  /*1280*/  SHF.L.U32 R4, R31, 0x10, RZ ;  /* 0x000000101f047819 */ /* 0x000fe200000006ff */
[----:B------:R-:W-:Y:S01]  /*1290*/  FFMA.FTZ R9, R30, R18, R9 ;  /* 0x000000121e097223 */ /* 0x000fe20000010009 */
[----:B------:R-:W-:Y:S01]  /*12a0*/  SHF.L.U32 R7, R19, 0x10, RZ ;  /* 0x0000001013077819 */ /* 0x000fe200000006ff */
[----:B------:R-:W-:Y:S01]  /*12b0*/  FFMA.FTZ R2, R2, R5, R3 ;  /* 0x0000000502027223 */ /* 0x000fe20000010003 */
[----:B------:R-:W-:Y:S02]  /*12c0*/  LOP3.LUT R15, R15, 0xffff0000, RZ, 0xc0, !PT ;  /* 0xffff00000f0f7812 */ /* 0x000fe400078ec0ff */
[----:B------:R-:W-:Y:S01]  /*12d0*/  LOP3.LUT R6, R27, 0xffff0000, RZ, 0xc0, !PT ;  /* 0xffff00001b067812 */ /* 0x000fe200078ec0ff */
[----:B------:R-:W-:Y:S01]  /*12e0*/  FFMA.FTZ R4, R4, R7, R9 ;  /* 0x0000000704047223 */ /* 0x000fe20000010009 */
[----:B------:R-:W-:Y:S01]  /*12f0*/  LOP3.LUT R31, R31, 0xffff0000, RZ, 0xc0, !PT ;  /* 0xffff00001f1f7812 */ /* 0x000fe200078ec0ff */
[----:B------:R-:W-:Y:S01]  /*1300*/  IMAD.SHL.U32 R9, R38, 0x4, RZ ;  /* 0x0000000426097824 */ /* 0x000fe200078e00ff */
[----:B------:R-:W-:Y:S01]  /*1310*/  LOP3.LUT R19, R19, 0xffff0000, RZ, 0xc0, !PT ;  /* 0xffff000013137812 */ /* 0x000fe200078ec0ff */
[----:B------:R-:W-:Y:S01]  /*1320*/  FFMA.FTZ R2, R15, R6, R2 ;  /* 0x000000060f027223 */ /* 0x000fe20000010002 */
[----:B------:R-:W-:-:S03]  /*1330*/  SHF.R.S32.HI R11, RZ, 0x1f, R39 ;  /* 0x0000001fff0b7819 */ /* 0x000fc60000011427 */
[----:B------:R-:W-:Y:S01]  /*1340*/  FFMA.FTZ R19, R31, R19, R4 ;  /* 0x000000131f137223 */ /* 0x000fe20000010004 */
[----:B------:R-:W0:Y:S04]  /*1350*/  SHFL.BFLY PT, R3, R2, 0x4, 0x1f ;  /* 0x0c801f0002037f89 */ /* 0x000e2800000e0000 */
[----:B------:R-:W1:Y:S01]  /*1360*/  SHFL.BFLY PT, R4, R19, 0x4, 0x1f ;  /* 0x0c801f0013047f89 */ /* 0x000e6200000e0000 */
[----:B0-----:R-:W-:Y:S02]  /*1370*/  FADD.FTZ R3, R2, R3 ;  /* 0x0000000302037221 */ /* 0x001fe40000010000 */
[----:B-1----:R-:W-:-:S03]  /*1380*/  FADD.FTZ R5, R19, R4 ;  /* 0x0000000413057221 */ /* 0x002fc60000010000 */
[----:B------:R-:W0:Y:S04]  /*1390*/  SHFL.BFLY PT, R4, R3, 0x2, 0x1f ;  /* 0x0c401f0003047f89 */ /* 0x000e2800000e0000 */
[----:B------:R-:W1:Y:S01]  /*13a0*/  SHFL.BFLY PT, R6, R5, 0x2, 0x1f ;  /* 0x0c401f0005067f89 */ /* 0x000e6200000e0000 */
[----:B0-----:R-:W-:Y:S01]  /*13b0*/  FADD.FTZ R8, R3, R4 ;  /* 0x0000000403087221 */ /* 0x001fe20000010000 */
[----:B------:R-:W-:Y:S01]  /*13c0*/  LEA.HI R4, P1, R0, R39, RZ, 0x1d ;  /* 0x0000002700047211 */ /* 0x000fe2000783e8ff */
[----:B------:R-:W-:-:S03]  /*13d0*/  IMAD.WIDE R2, R9, 0x10, R36 ;  /* 0x0000001009027825 */ /* 0x000fc600078e0224 */
[----:B------:R-:W0:Y:S01]  /*13e0*/  SHFL.BFLY PT, R13, R8, 0x1, 0x1f ;  /* 0x0c201f00080d7f89 */ /* 0x000e2200000e0000 */
[----:B-1----:R-:W-:Y:S01]  /*13f0*/  FADD.FTZ R6, R5, R6 ;  /* 0x0000000605067221 */ /* 0x002fe20000010000 */
[----:B------:R-:W-:Y:S02]  /*1400*/  IADD3.X R11, RZ, R11, RZ, P1, !PT ;  /* 0x0000000bff0b7210 */ /* 0x000fe40000ffe4ff */
[C---:B------:R-:W-:Y:S02]  /*1410*/  LEA R10, P1, R4.reuse, c[0x0][0x3c8], 0x2 ;  /* 0x0000f200040a7a11 */ /* 0x040fe400078210ff */
[----:B------:R-:W1:Y:S02]  /*1420*/  SHFL.BFLY PT, R7, R6, 0x1, 0x1f ;  /* 0x0c201f0006077f89 */ /* 0x000e6400000e0000 */
[----:B------:R-:W-:Y:S01]  /*1430*/  LEA.HI.X R11, R4, c[0x0][0x3cc], R11, 0x2, P1 ;  /* 0x0000f300040b7a11 */ /* 0x000fe200008f140b */
[----:B------:R-:W-:-:S06]  /*1440*/  IMAD.WIDE R4, R38, 0x40, R2 ;  /* 0x0000004026047825 */ /* 0x000fcc00078e0202 */
[----:B------:R-:W-:-:S04]  /*1450*/  IMAD.WIDE R38, R38, 0x40, R4 ;  /* 0x0000004026267825 */ /* 0x000fc800078e0204 */
[----:B0-----:R-:W-:-:S04]  /*1460*/  @!P0 FADD.FTZ R0, R8, R13 ;  /* 0x0000000d08008221 */ /* 0x001fc80000010000 */
[----:B------:R-:W-:Y:S02]  /*1470*/  @!P0 FMUL.FTZ R13, R0, c[0x0][0x2d4] ;  /* 0x0000b500000d8a20 */ /* 0x000fe40000410000 */
[----:B-1----:R-:W-:Y:S01]  /*1480*/  FADD.FTZ R7, R6, R7 ;  /* 0x0000000706077221 */ /* 0x002fe20000010000 */
[----:B------:R-:W-:Y:S02]  /*1490*/  IADD3 R6, R9, 0x10, R9 ;  /* 0x0000001009067810 */ /* 0x000fe40007ffe009 */
[----:B------:R-:W-:Y:S01]  /*14a0*/  @!P0 STG.E [R10.64], R13 ;  /* 0x0000000d0a008986 */ /* 0x000fe2000c101904 */
[----:B------:R-:W-:Y:S01]  /*14b0*/  FMUL.FTZ R15, R7, c[0x0][0x2d4] ;  /* 0x0000b500070f7a20 */ /* 0x000fe20000410000 */
[----:B------:R-:W-:Y:S01]  /*14c0*/  IADD3 R9, R9, R6, RZ ;  /* 0x0000000609097210 */ /* 0x000fe20007ffe0ff */
[----:B------:R-:W-:-:S03]  /*14d0*/  IMAD.WIDE R6, R6, 0x10, R36 ;  /* 0x0000001006067825 */ /* 0x000fc600078e0224 */
[----:B------:R-:W-:Y:S01]  /*14e0*/  @!P0 STG.E [R10.64+0x80], R15 ;  /* 0x0000800f0a008986 */ /* 0x000fe2000c101904 */
[----:B------:R-:W-:-:S03]  /*14f0*/  IMAD.WIDE R8, R9, 0x10, R36 ;  /* 0x0000001009087825 */ /* 0x000fc600078e0224 */
[----:B------:R-:W-:Y:S04]  /*1500*/  STG.E.128 [R36.64], RZ ;  /* 0x000000ff24007986 */ /* 0x000fe8000c101d04 */
[----:B------:R-:W-:Y:S04]  /*1510*/  STG.E.128 [R2.64], RZ ;  /* 0x000000ff02007986 */ /* 0x000fe8000c101d04 */
[----:B------:R-:W-:Y:S04]  /*1520*/  STG.E.128 [R4.64], RZ ;  /* 0x000000ff04007986 */ /* 0x000fe8000c101d04 */
[----:B------:R-:W-:Y:S04]  /*1530*/  STG.E.128 [R38.64], RZ ;  /* 0x000000ff26007986 */ /* 0x000fe8000c101d04 */
[----:B------:R-:W-:Y:S04]  /*1540*/  STG.E.128 [R36.64+0x100], RZ ;  /* 0x000100ff24007986 */ /* 0x000fe8000c101d04 */
[----:B------:R-:W-:Y:S04]  /*1550*/  STG.E.128 [R2.64+0x100], RZ ;  /* 0x000100ff02007986 */ /* 0x000fe8000c101d04 */
[----:B------:R-:W-:Y:S04]  /*1560*/  STG.E.128 [R6.64], RZ ;  /* 0x000000ff06007986 */ /* 0x000fe8000c101d04 */
[----:B------:R-:W-:Y:S01]  /*1570*/  STG.E.128 [R8.64], RZ ;  /* 0x000000ff08007986 */ /* 0x000fe2000c101d04 */
[----:B------:R-:W-:Y:S05]  /*1580*/  EXIT ;  /* 0x000000000000794d */ /* 0x000fea0003800000 */
.L_x_634:
        /* <DEDUP_REMOVED lines=15> */
.L_x_1080:


//--------------------- .text._ZN5flash27flash_bwd_convert_dq_kernelI23Flash_bwd_kernel_traitsILi128ELi64ELi128ELi8ELi2ELi4ELi2ELb0ELb0EN7cutlass10bfloat16_tE19Flash_kernel_traitsILi128ELi64ELi128ELi8ES3_EEEEvNS_16Flash_bwd_paramsEi --------------------------
	.section	.text._ZN5flash27flash_bwd_convert_dq_kernelI23Flash_bwd_kernel_traitsILi128ELi64ELi128ELi8ELi2ELi4ELi2ELb0ELb0EN7cutlass10bfloat16_tE19Flash_kernel_traitsILi128ELi64ELi128ELi8ES3_EEEEvNS_16Flash_bwd_paramsEi,"ax",@progbits
	.sectioninfo	@"SHI_REGISTERS=80"
	.align	128
        .global         _ZN5flash27flash_bwd_convert_dq_kernelI23Flash_bwd_kernel_traitsILi128ELi64ELi128ELi8ELi2ELi4ELi2ELb0ELb0EN7cutlass10bfloat16_tE19Flash_kernel_traitsILi128ELi64ELi128ELi8ES3_EEEEvNS_16Flash_bwd_paramsEi
        .type           _ZN5flash27flash_bwd_convert_dq_kernelI23Flash_bwd_kernel_traitsILi128ELi64ELi128ELi8ELi2ELi4ELi2ELb0ELb0EN7cutlass10bfloat16_tE19Flash_kernel_traitsILi128ELi64ELi128ELi8ES3_EEEEvNS_16Flash_bwd_paramsEi,@function
        .size           _ZN5flash27flash_bwd_convert_dq_kernelI23Flash_bwd_kernel_traitsILi128ELi64ELi128ELi8ELi2ELi4ELi2ELb0ELb0EN7cutlass10bfloat16_tE19Flash_kernel_traitsILi128ELi64ELi128ELi8ES3_EEEEvNS_16Flash_bwd_paramsEi,(.L_x_1081 - _ZN5flash27flash_bwd_convert_dq_kernelI23Flash_bwd_kernel_traitsILi128ELi64ELi128ELi8ELi2ELi4ELi2ELb0ELb0EN7cutlass10bfloat16_tE19Flash_kernel_traitsILi128ELi64ELi128ELi8ES3_EEEEvNS_16Flash_bwd_paramsEi)
        .other          _ZN5flash27flash_bwd_convert_dq_kernelI23Flash_bwd_kernel_traitsILi128ELi64ELi128ELi8ELi2ELi4ELi2ELb0ELb0EN7cutlass10bfloat16_tE19Flash_kernel_traitsILi128ELi64ELi128ELi8ES3_EEEEvNS_16Flash_bwd_paramsEi,@"STO_CUDA_ENTRY STV_DEFAULT"
_ZN5flash27flash_bwd_convert_dq_kernelI23Flash_bwd_kernel_traitsILi128ELi64ELi128ELi8ELi2ELi4ELi2ELb0ELb0EN7cutlass10bfloat16_tE19Flash_kernel_traitsILi128ELi64ELi128ELi8ES3_EEEEvNS_16Flash_bwd_paramsEi:
.text._ZN5flash27flash_bwd_convert_dq_kernelI23Flash_bwd_kernel_traitsILi128ELi64ELi128ELi8ELi2ELi4ELi2ELb0ELb0EN7cutlass10bfloat16_tE19Flash_kernel_traitsILi128ELi64ELi128ELi8ES3_EEEEvNS_16Flash_bwd_paramsEi:
        /* <DEDUP_REMOVED lines=136> */
.L_x_636:
        /* <DEDUP_REMOVED lines=92> */
.L_x_635:
        /* <DEDUP_REMOVED lines=134> */
.L_x_638:
[----:B------:R-:W-:Y:S05]  /*16a0*/  BSYNC B0 ;  /* 0x0000000000007941 */ /* 0x000fea0003800000 */
.L_x_637:
        /* <DEDUP_REMOVED lines=18> */
.L_x_639:
        /* <DEDUP_REMOVED lines=11> */
.L_x_1081:


//--------------------- .text._ZN5flash44flash_bwd_dq_dk_dv_loop_seqk_parallel_kernelI23Flash_bwd_kernel_traitsILi128ELi64ELi128ELi8ELi2ELi4ELi2ELb0ELb0EN7cutlass10bfloat16_tE19Flash_kernel_traitsILi128ELi64ELi128ELi8ES3_EELb1ELb1ELb0ELb0ELb0ELb0ELb0EEEvNS_16Flash_bwd_paramsE --------------------------
	.section	.text._ZN5flash44flash_bwd_dq_dk_dv_loop_seqk_parallel_kernelI23Flash_bwd_kernel_traitsILi128ELi64ELi128ELi8ELi2ELi4ELi2ELb0ELb0EN7cutlass10bfloat16_tE19Flash_kernel_traitsILi128ELi64ELi128ELi8ES3_EELb1ELb1ELb0ELb0ELb0ELb0ELb0EEEvNS_16Flash_bwd_paramsE,"ax",@progbits
	.sectioninfo	@"SHI_REGISTERS=255"
	.align	128
        .global         _ZN5flash44flash_bwd_dq_dk_dv_loop_seqk_parallel_kernelI23Flash_bwd_kernel_traitsILi128ELi64ELi128ELi8ELi2ELi4ELi2ELb0ELb0EN7cutlass10bfloat16_tE19Flash_kernel_traitsILi128ELi64ELi128ELi8ES3_EELb1ELb1ELb0ELb0ELb0ELb0ELb0EEEvNS_16Flash_bwd_paramsE
        .type           _ZN5flash44flash_bwd_dq_dk_dv_loop_seqk_parallel_kernelI23Flash_bwd_kernel_traitsILi128ELi64ELi128ELi8ELi2ELi4ELi2ELb0ELb0EN7cutlass10bfloat16_tE19Flash_kernel_traitsILi128ELi64ELi128ELi8ES3_EELb1ELb1ELb0ELb0ELb0ELb0ELb0EEEvNS_16Flash_bwd_paramsE,@function
        .size           _ZN5flash44flash_bwd_dq_dk_dv_loop_seqk_parallel_kernelI23Flash_bwd_kernel_traitsILi128ELi64ELi128ELi8ELi2ELi4ELi2ELb0ELb0EN7cutlass10bfloat16_tE19Flash_kernel_traitsILi128ELi64ELi128ELi8ES3_EELb1ELb1ELb0ELb0ELb0ELb0ELb0EEEvNS_16Flash_bwd_paramsE,(.L_x_1082 - _ZN5flash44flash_bwd_dq_dk_dv_loop_seqk_parallel_kernelI23Flash_bwd_kernel_traitsILi128ELi64ELi128ELi8ELi2ELi4ELi2ELb0ELb0EN7cutlass10bfloat16_tE19Flash_kernel_traitsILi128ELi64ELi128ELi8ES3_EELb1ELb1ELb0ELb0ELb0ELb0ELb0EEEvNS_16Flash_bwd_paramsE)
        .other          _ZN5flash44flash_bwd_dq_dk_dv_loop_seqk_parallel_kernelI23Flash_bwd_kernel_traitsILi128ELi64ELi128ELi8ELi2ELi4ELi2ELb0ELb0EN7cutlass10bfloat16_tE19Flash_kernel_traitsILi128ELi64ELi128ELi8ES3_EELb1ELb1ELb0ELb0ELb0ELb0ELb0EEEvNS_16Flash_bwd_paramsE,@"STO_CUDA_ENTRY STV_DEFAULT"
_ZN5flash44flash_bwd_dq_dk_dv_loop_seqk_parallel_kernelI23Flash_bwd_kernel_traitsILi128ELi64ELi128ELi8ELi2ELi4ELi2ELb0ELb0EN7cutlass10bfloat16_tE19Flash_kernel_traitsILi128ELi64ELi128ELi8ES3_EELb1ELb1ELb0ELb0ELb0ELb0ELb0EEEvNS_16Flash_bwd_paramsE:
.text._ZN5flash44flash_bwd_dq_dk_dv_loop_seqk_parallel_kernelI23Flash_bwd_kernel_traitsILi128ELi64ELi128ELi8ELi2ELi4ELi2ELb0ELb0EN7cutlass10bfloat16_tE19Flash_kernel_traitsILi128ELi64ELi128ELi8ES3_EELb1ELb1ELb0ELb0ELb0ELb0ELb0EEEvNS_16Flash_bwd_paramsE:
        /* <DEDUP_REMOVED lines=21> */
[----:B------:R-:W-:Y:S02]  /*0150*/  UMOV UR5, 0x80 ;  /* 0x0000008000057882 */ /* 0x000fe40000000000 */
[----:B------:R-:W-:Y:S01]  /*0160*/  ULDC UR4, c[0x0][0x210] ;  /* 0x0000840000047ab9 */ /* 0x000fe20000000800 */
[----:B------:R-:W4:Y:S01]  /*0170*/  S2UR UR61, SR_CTAID.X ;  /* 0x00000000003d79c3 */ /* 0x000f220000002500 */
        /* <DEDUP_REMOVED lines=8> */
[CC--:B------:R-:W-:Y:S01]  /*0200*/  LEA.HI R3, R0.reuse, R8.reuse, RZ, 0x2 ;  /* 0x0000000800037211 */ /* 0x0c0fe200078f10ff */
[----:B------:R-:W-:Y:S01]  /*0210*/  UIMAD UR56, UR5, UR4, UR56 ;  /* 0x00000004053872a4 */ /* 0x000fe2000f8e0238 */
[CC--:B------:R-:W-:Y:S01]  /*0220*/  LEA.HI R235, R0.reuse, R8.reuse, RZ, 0x3 ;  /* 0x0000000800eb7211 */ /* 0x0c0fe200078f18ff */
[----:B---3--:R-:W-:Y:S01]  /*0230*/  UIMAD UR47, UR34, UR46, URZ ;  /* 0x0000002e222f72a4 */ /* 0x008fe2000f8e023f */
[CC--:B------:R-:W-:Y:S01]  /*0240*/  LEA.HI R250, R0.reuse, R8.reuse, RZ, 0x6 ;  /* 0x0000000800fa7211 */ /* 0x0c0fe200078f30ff */
[----:B------:R-:W-:Y:S01]  /*0250*/  UIMAD UR46, UR46, UR10, URZ ;  /* 0x0000000a2e2e72a4 */ /* 0x000fe2000f8e023f */
[CC--:B------:R-:W-:Y:S01]  /*0260*/  LEA.HI R6, R0.reuse, R8.reuse, RZ, 0x4 ;  /* 0x0000000800067211 */ /* 0x0c0fe200078f20ff */
[----:B------:R-:W-:Y:S01]  /*0270*/  UIMAD UR4, UR31, UR11, UR34 ;  /* 0x0000000b1f0472a4 */ /* 0x000fe2000f8e0222 */
[----:B------:R-:W-:Y:S01]  /*0280*/  LEA.HI R14, R0, R8, RZ, 0x7 ;  /* 0x00000008000e7211 */ /* 0x000fe200078f38ff */
[----:B------:R-:W-:Y:S01]  /*0290*/  ULDC UR14, c[0x0][0x1c0] ;  /* 0x00007000000e7ab9 */ /* 0x000fe20000000800 */
[--C-:B------:R-:W-:Y:S01]  /*02a0*/  SHF.R.S32.HI R0, RZ, 0x5, R5.reuse ;  /* 0x00000005ff007819 */ /* 0x100fe20000011405 */
[----:B------:R-:W-:Y:S01]  /*02b0*/  ULDC UR9, c[0x0][0x1c0] ;  /* 0x0000700000097ab9 */ /* 0x000fe20000000800 */
[----:B------:R-:W-:Y:S01]  /*02c0*/  SHF.R.S32.HI R2, RZ, 0x1f, R5 ;  /* 0x0000001fff027819 */ /* 0x000fe20000011405 */
[----:B------:R-:W-:Y:S01]  /*02d0*/  UIMAD UR53, UR6, UR31, URZ ;  /* 0x0000001f063572a4 */ /* 0x000fe2000f8e023f */
[C---:B------:R-:W-:Y:S01]  /*02e0*/  LOP3.LUT R4, R5.reuse, 0xffffffe0, RZ, 0xc0, !PT ;  /* 0xffffffe005047812 */ /* 0x040fe200078ec0ff */
[----:B------:R-:W-:Y:S01]  /*02f0*/  UIMAD UR5, UR31, UR9, UR34 ;  /* 0x000000091f0572a4 */ /* 0x000fe2000f8e0222 */
[-C--:B------:R-:W-:Y:S01]  /*0300*/  LEA.HI R5, R5, R0.reuse, RZ, 0x1 ;  /* 0x0000000005057211 */ /* 0x080fe200078f08ff */
[----:B------:R-:W-:Y:S01]  /*0310*/  @!UP5 UIMAD UR6, UR31, UR14, UR34 ;  /* 0x0000000e1f06d2a4 */ /* 0x000fe2000f8e0222 */
[----:B------:R-:W-:Y:S01]  /*0320*/  LEA.HI R2, R2, R0, RZ, 0x2 ;  /* 0x0000000002027211 */ /* 0x000fe200078f10ff */
[----:B------:R-:W-:Y:S01]  /*0330*/  IMAD.IADD R7, R8, 0x1, -R4 ;  /* 0x0000000108077824 */ /* 0x000fe200078e0a04 */
[----:B------:R-:W-:Y:S01]  /*0340*/  LOP3.LUT R9, R3, 0x7ffffffc, RZ, 0xc0, !PT ;  /* 0x7ffffffc03097812 */ /* 0x000fe200078ec0ff */
[----:B------:R-:W-:Y:S01]  /*0350*/  USHF.L.U32 UR45, UR46, 0x6, URZ ;  /* 0x000000062e2d7899 */ /* 0x000fe2000800063f */
[----:B------:R-:W-:Y:S01]  /*0360*/  LOP3.LUT R4, R5, 0xfffffffe, RZ, 0xc0, !PT ;  /* 0xfffffffe05047812 */ /* 0x000fe200078ec0ff */
[----:B------:R-:W-:Y:S01]  /*0370*/  USHF.L.U32 UR44, UR4, 0x5, URZ ;  /* 0x00000005042c7899 */ /* 0x000fe2000800063f */
[----:B------:R-:W-:Y:S01]  /*0380*/  LOP3.LUT R2, R2, 0xfffffffc, RZ, 0xc0, !PT ;  /* 0xfffffffc02027812 */ /* 0x000fe200078ec0ff */
[----:B------:R-:W-:Y:S01]  /*0390*/  IMAD.IADD R12, R8, 0x1, -R9 ;  /* 0x00000001080c7824 */ /* 0x000fe200078e0a09 */
[----:B------:R-:W-:Y:S01]  /*03a0*/  LOP3.LUT R11, R6, 0xfffffff0, RZ, 0xc0, !PT ;  /* 0xfffffff0060b7812 */ /* 0x000fe200078ec0ff */
[C---:B------:R-:W-:Y:S01]  /*03b0*/  IMAD.IADD R15, R0.reuse, 0x1, -R4 ;  /* 0x00000001000f7824 */ /* 0x040fe200078e0a04 */
[--C-:B------:R-:W-:Y:S01]  /*03c0*/  SHF.R.S32.HI R4, RZ, 0x2, R3.reuse ;  /* 0x00000002ff047819 */ /* 0x100fe20000011403 */
[----:B------:R-:W-:Y:S01]  /*03d0*/  IMAD.IADD R9, R0, 0x1, -R2 ;  /* 0x0000000100097824 */ /* 0x000fe200078e0a02 */
[----:B------:R-:W-:Y:S01]  /*03e0*/  SHF.R.S32.HI R0, RZ, 0x1f, R3 ;  /* 0x0000001fff007819 */ /* 0x000fe20000011403 */
[----:B------:R-:W-:Y:S01]  /*03f0*/  IMAD.IADD R5, R8, 0x1, -R11 ;  /* 0x0000000108057824 */ /* 0x000fe200078e0a0b */
[----:B------:R-:W-:Y:S01]  /*0400*/  SHF.R.S32.HI R3, RZ, 0x4, R6 ;  /* 0x00000004ff037819 */ /* 0x000fe20000011406 */
[----:B------:R-:W-:Y:S01]  /*0410*/  STL [R1+0x8], R15 ;  /* 0x0000080f01007387 */ /* 0x000fe20000100800 */
[----:B------:R-:W-:Y:S01]  /*0420*/  LOP3.LUT R10, R235, 0xfffffff8, RZ, 0xc0, !PT ;  /* 0xfffffff8eb0a7812 */ /* 0x000fe200078ec0ff */
[----:B------:R-:W-:Y:S01]  /*0430*/  ULDC UR50, c[0x0][0x214] ;  /* 0x0000850000327ab9 */ /* 0x000fe20000000800 */
[----:B------:R-:W-:Y:S01]  /*0440*/  LEA.HI R2, R6, R3, RZ, 0x1 ;  /* 0x0000000306027211 */ /* 0x000fe200078f08ff */
[----:B------:R-:W-:Y:S01]  /*0450*/  ULDC UR57, c[0x0][0x1c8] ;  /* 0x0000720000397ab9 */ /* 0x000fe20000000800 */
[----:B------:R-:W-:Y:S01]  /*0460*/  LEA.HI R0, R0, R4, RZ, 0x3 ;  /* 0x0000000400007211 */ /* 0x000fe200078f18ff */
[----:B------:R-:W-:Y:S01]  /*0470*/  IMAD.IADD R10, R8, 0x1, -R10 ;  /* 0x00000001080a7824 */ /* 0x000fe200078e0a0a */
[----:B------:R-:W-:Y:S01]  /*0480*/  LOP3.LUT R2, R2, 0xfffffffe, RZ, 0xc0, !PT ;  /* 0xfffffffe02027812 */ /* 0x000fe200078ec0ff */
[----:B------:R-:W-:Y:S01]  /*0490*/  ULDC.U8 UR8, c[0x0][0x3d0] ;  /* 0x0000f40000087ab9 */ /* 0x000fe20000000000 */
[----:B------:R-:W-:Y:S01]  /*04a0*/  LOP3.LUT R0, R0, 0xfffffff8, RZ, 0xc0, !PT ;  /* 0xfffffff800007812 */ /* 0x000fe200078ec0ff */
[----:B------:R-:W-:Y:S01]  /*04b0*/  IMAD.SHL.U32 R236, R10, 0x8, RZ ;  /* 0x000000080aec7824 */ /* 0x000fe200078e00ff */
[----:B------:R-:W-:Y:S01]  /*04c0*/  SHF.R.S32.HI R250, RZ, 0x6, R250 ;  /* 0x00000006fffa7819 */ /* 0x000fe200000114fa */
[----:B------:R-:W-:Y:S01]  /*04d0*/  IMAD.IADD R8, R3, 0x1, -R2 ;  /* 0x0000000103087824 */ /* 0x000fe200078e0a02 */
[----:B------:R-:W-:Y:S01]  /*04e0*/  SHF.R.S32.HI R2, RZ, 0x1f, R5 ;  /* 0x0000001fff027819 */ /* 0x000fe20000011405 */
[----:B------:R-:W-:Y:S01]  /*04f0*/  IMAD.IADD R6, R4, 0x1, -R0 ;  /* 0x0000000104067824 */ /* 0x000fe200078e0a00 */
[----:B------:R-:W-:Y:S01]  /*0500*/  SHF.R.S32.HI R0, RZ, 0x1f, R7 ;  /* 0x0000001fff007819 */ /* 0x000fe20000011407 */
[----:B------:R-:W-:Y:S01]  /*0510*/  IMAD.U32 R3, RZ, RZ, UR15 ;  /* 0x0000000fff037e24 */ /* 0x000fe2000f8e00ff */
[----:B------:R-:W-:Y:S01]  /*0520*/  LEA.HI R11, R2, R5, RZ, 0x3 ;  /* 0x00000005020b7211 */ /* 0x000fe200078f18ff */
[----:B------:R-:W-:Y:S01]  /*0530*/  IMAD.SHL.U32 R2, R10, 0x40, RZ ;  /* 0x000000400a027824 */ /* 0x000fe200078e00ff */
[----:B------:R-:W-:Y:S01]  /*0540*/  LEA.HI R243, R0, R7, RZ, 0x2 ;  /* 0x0000000700f37211 */ /* 0x000fe200078f10ff */
[----:B------:R-:W-:Y:S01]  /*0550*/  IMAD.SHL.U32 R4, R8, 0x200, RZ ;  /* 0x0000020008047824 */ /* 0x000fe200078e00ff */
[----:B------:R-:W-:Y:S01]  /*0560*/  LOP3.LUT R0, R11, 0xfffffff8, RZ, 0xc0, !PT ;  /* 0xfffffff80b007812 */ /* 0x000fe200078ec0ff */
[----:B------:R-:W-:Y:S01]  /*0570*/  ULDC UR51, c[0x0][0x224] ;  /* 0x0000890000337ab9 */ /* 0x000fe20000000800 */
[----:B------:R-:W-:Y:S01]  /*0580*/  SHF.R.S32.HI R243, RZ, 0x2, R243 ;  /* 0x00000002fff37819 */ /* 0x000fe200000114f3 */
[----:B------:R-:W-:Y:S01]  /*0590*/  @UP5 UIMAD UR55, UR31, UR50, URZ ;  /* 0x000000321f3752a4 */ /* 0x000fe2000f8e023f */
[----:B------:R-:W-:Y:S01]  /*05a0*/  IADD3 R242, R236, 0x40, RZ ;  /* 0x00000040ecf27810 */ /* 0x000fe20007ffe0ff */
[----:B------:R-:W-:Y:S01]  /*05b0*/  IMAD.IADD R13, R5, 0x1, -R0 ;  /* 0x00000001050d7824 */ /* 0x000fe200078e0a00 */
[----:B------:R-:W-:Y:S01]  /*05c0*/  LOP3.LUT R0, R2, 0x1c0, RZ, 0xc0, !PT ;  /* 0x000001c002007812 */ /* 0x000fe200078ec0ff */
[----:B------:R-:W-:Y:S01]  /*05d0*/  IMAD.SHL.U32 R2, R9, 0x10, RZ ;  /* 0x0000001009027824 */ /* 0x000fe200078e00ff */
[----:B------:R-:W-:Y:S01]  /*05e0*/  ULDC.64 UR12, c[0x0][0x118] ;  /* 0x00004600000c7ab9 */ /* 0x000fe20000000a00 */
[----:B------:R-:W-:Y:S01]  /*05f0*/  IMAD.SHL.U32 R5, R250, 0x20, RZ ;  /* 0x00000020fa057824 */ /* 0x000fe200078e00ff */
[C---:B------:R-:W-:Y:S01]  /*0600*/  LOP3.LUT R217, R0.reuse, 0x8, R235, 0xf8, !PT ;  /* 0x0000000800d97812 */ /* 0x040fe200078ef8eb */
[----:B------:R-:W-:Y:S01]  /*0610*/  IMAD R243, R15, 0x10, R243 ;  /* 0x000000100ff37824 */ /* 0x000fe200078e02f3 */
[----:B------:R-:W-:Y:S01]  /*0620*/  LOP3.LUT R209, R0, 0x30, R2, 0xf8, !PT ;  /* 0x0000003000d17812 */ /* 0x000fe200078ef802 */
[----:B------:R-:W-:Y:S01]  /*0630*/  IMAD R2, R250, 0x800, R4 ;  /* 0x00000800fa027824 */ /* 0x000fe200078e0204 */
[----:B------:R-:W-:Y:S01]  /*0640*/  SHF.R.U32.HI R3, RZ, 0x3, R0 ;  /* 0x00000003ff037819 */ /* 0x000fe20000011600 */
[----:B------:R-:W-:Y:S01]  /*0650*/  ULOP3.LUT UR57, UR34, UR57, URZ, 0x3c, !UPT ;  /* 0x0000003922397292 */ /* 0x000fe2000f8e3c3f */
[----:B------:R-:W-:Y:S01]  /*0660*/  LOP3.LUT R0, R6, 0x1, RZ, 0xc0, !PT ;  /* 0x0000000106007812 */ /* 0x000fe200078ec0ff */
[----:B------:R-:W-:Y:S01]  /*0670*/  USHF.R.S32.HI UR58, URZ, 0x1f, UR34 ;  /* 0x0000001f3f3a7899 */ /* 0x000fe20008011422 */
[----:B------:R-:W-:Y:S01]  /*0680*/  LOP3.LUT R217, R217, R3, RZ, 0x3c, !PT ;  /* 0x00000003d9d97212 */ /* 0x000fe200078e3cff */
[----:B------:R-:W-:Y:S01]  /*0690*/  UISETP.NE.AND UP6, UPT, UR8, URZ, UPT ;  /* 0x0000003f0800728c */ /* 0x000fe2000bfc5270 */
[----:B------:R-:W-:Y:S01]  /*06a0*/  ISETP.NE.U32.AND P0, PT, R0, 0x1, PT ;  /* 0x000000010000780c */ /* 0x000fe20003f05070 */
[----:B------:R-:W-:Y:S01]  /*06b0*/  IMAD.SHL.U32 R0, R8, 0x20, RZ ;  /* 0x0000002008007824 */ /* 0x000fe200078e00ff */
[----:B------:R-:W-:Y:S01]  /*06c0*/  LOP3.LUT R209, R209, 0x8, R235, 0xf8, !PT ;  /* 0x00000008d1d17812 */ /* 0x000fe200078ef8eb */
[----:B------:R-:W-:Y:S01]  /*06d0*/  IMAD.IADD R217, R2, 0x1, R217 ;  /* 0x0000000102d97824 */ /* 0x000fe200078e02d9 */
[----:B------:R-:W-:Y:S01]  /*06e0*/  R2P PR, R6, 0x6 ;  /* 0x0000000606007804 */ /* 0x000fe20000000000 */
[----:B------:R-:W-:Y:S01]  /*06f0*/  IMAD.SHL.U32 R2, R250, 0x8, RZ ;  /* 0x00000008fa027824 */ /* 0x000fe200078e00ff */
[----:B------:R-:W-:Y:S01]  /*0700*/  LOP3.LUT R0, R0, 0x20, RZ, 0xc0, !PT ;  /* 0x0000002000007812 */ /* 0x000fe200078ec0ff */
[----:B------:R-:W-:Y:S01]  /*0710*/  IMAD.SHL.U32 R218, R217, 0x2, RZ ;  /* 0x00000002d9da7824 */ /* 0x000fe200078e00ff */
[----:B------:R-:W-:Y:S01]  /*0720*/  LOP3.LUT R209, R4, R209, R3, 0xf6, !PT ;  /* 0x000000d104d17212 */ /* 0x000fe200078ef603 */
[----:B------:R-:W-:Y:S01]  /*0730*/  IMAD.SHL.U32 R3, R6, 0x40, RZ ;  /* 0x0000004006037824 */ /* 0x000fe200078e00ff */
[----:B------:R-:W-:Y:S01]  /*0740*/  LOP3.LUT R208, R0, 0x18, R2, 0xf8, !PT ;  /* 0x0000001800d07812 */ /* 0x000fe200078ef802 */
[----:B------:R-:W-:Y:S01]  /*0750*/  IMAD.SHL.U32 R2, R12, 0x2, RZ ;  /* 0x000000020c027824 */ /* 0x000fe200078e00ff */
[----:B------:R-:W-:Y:S01]  /*0760*/  SHF.R.S32.HI R0, RZ, 0x7, R14 ;  /* 0x00000007ff007819 */ /* 0x000fe2000001140e */
[----:B------:R-:W-:Y:S01]  /*0770*/  IMAD.SHL.U32 R4, R8, 0x10, RZ ;  /* 0x0000001008047824 */ /* 0x000fe200078e00ff */
[C---:B------:R-:W-:Y:S01]  /*0780*/  LOP3.LUT P4, RZ, R10.reuse, 0x2, RZ, 0xc0, !PT ;  /* 0x000000020aff7812 */ /* 0x040fe2000788c0ff */
[--C-:B------:R-:W-:Y:S01]  /*0790*/  IMAD R12, R9, 0x400, R2.reuse ;  /* 0x00000400090c7824 */ /* 0x100fe200078e0202 */
[----:B------:R-:W-:Y:S01]  /*07a0*/  LOP3.LUT P3, RZ, R10, 0x4, RZ, 0xc0, !PT ;  /* 0x000000040aff7812 */ /* 0x000fe2000786c0ff */
[C---:B------:R-:W-:Y:S01]  /*07b0*/  IMAD R7, R0.reuse, 0x1000, R2 ;  /* 0x0000100000077824 */ /* 0x040fe200078e0202 */
[----:B------:R-:W-:Y:S01]  /*07c0*/  SEL R231, R231, 0x10, !P0 ;  /* 0x00000010e7e77807 */ /* 0x000fe20004000000 */
[----:B------:R-:W-:Y:S01]  /*07d0*/  IMAD.SHL.U32 R2, R0, 0x8, RZ ;  /* 0x0000000800027824 */ /* 0x000fe200078e00ff */
[----:B------:R-:W-:Y:S01]  /*07e0*/  LOP3.LUT R0, R3, 0x1c0, RZ, 0xc0, !PT ;  /* 0x000001c003007812 */ /* 0x000fe200078ec0ff */
[----:B------:R-:W-:Y:S01]  /*07f0*/  IMAD.SHL.U32 R209, R209, 0x2, RZ ;  /* 0x00000002d1d17824 */ /* 0x000fe200078e00ff */
[----:B------:R-:W-:Y:S01]  /*0800*/  SHF.R.S32.HI R235, RZ, 0x3, R235 ;  /* 0x00000003ffeb7819 */ /* 0x000fe200000114eb */
[----:B------:R-:W-:Y:S01]  /*0810*/  USHF.R.S32.HI UR60, URZ, 0x1f, UR31 ;  /* 0x0000001f3f3c7899 */ /* 0x000fe2000801141f */
[----:B------:R-:W-:Y:S01]  /*0820*/  LOP3.LUT R2, R2, 0x8, RZ, 0xc0, !PT ;  /* 0x0000000802027812 */ /* 0x000fe200078ec0ff */
[----:B------:R-:W-:Y:S01]  /*0830*/  USHF.R.S32.HI UR59, URZ, 0x1f, UR34 ;  /* 0x0000001f3f3b7899 */ /* 0x000fe20008011422 */
[----:B------:R-:W-:Y:S01]  /*0840*/  SHF.R.U32.HI R3, RZ, 0x3, R0 ;  /* 0x00000003ff037819 */ /* 0x000fe20000011600 */
[----:B------:R-:W-:Y:S01]  /*0850*/  UIMAD.WIDE.U32 UR40, UR36, UR42, URZ ;  /* 0x0000002a242872a5 */ /* 0x000fe2000f8e003f */
[----:B------:R-:W-:Y:S01]  /*0860*/  LOP3.LUT R5, R0, 0x20, R5, 0xf8, !PT ;  /* 0x0000002000057812 */ /* 0x000fe200078ef805 */
[----:B------:R-:W-:Y:S01]  /*0870*/  UIMAD UR52, UR37, UR42, URZ ;  /* 0x0000002a253472a4 */ /* 0x000fe2000f8e023f */
[----:B------:R-:W-:Y:S01]  /*0880*/  LOP3.LUT R9, R2, 0x10, R4, 0xf8, !PT ;  /* 0x0000001002097812 */ /* 0x000fe200078ef804 */
[----:B------:R-:W-:Y:S01]  /*0890*/  IMAD.SHL.U32 R4, R11, 0x40, RZ ;  /* 0x000000400b047824 */ /* 0x000fe200078e00ff */
[----:B------:R-:W-:Y:S01]  /*08a0*/  LOP3.LUT R6, R3, R0, R2, 0x1e, !PT ;  /* 0x0000000003067212 */ /* 0x000fe200078e1e02 */
[----:B------:R-:W-:Y:S01]  /*08b0*/  IMAD R0, R15, 0x400, R7 ;  /* 0x000004000f007824 */ /* 0x000fe200078e0207 */
[----:B------:R-:W-:Y:S01]  /*08c0*/  LOP3.LUT R2, R5, R3, RZ, 0x3c, !PT ;  /* 0x0000000305027212 */ /* 0x000fe200078e3cff */
[----:B------:R-:W-:Y:S01]  /*08d0*/  IMAD.SHL.U32 R3, R13, 0x40, RZ ;  /* 0x000000400d037824 */ /* 0x000fe200078e00ff */
[----:B------:R-:W-:Y:S01]  /*08e0*/  USHF.R.S32.HI UR54, URZ, 0x1f, UR47 ;  /* 0x0000001f3f367899 */ /* 0x000fe2000801142f */
[----:B------:R-:W-:Y:S01]  /*08f0*/  IMAD.SHL.U32 R5, R8, 0x8, RZ ;  /* 0x0000000808057824 */ /* 0x000fe200078e00ff */
[----:B------:R-:W-:Y:S01]  /*0900*/  UIMAD UR51, UR5, UR51, URZ ;  /* 0x00000033053372a4 */ /* 0x000fe2000f8e023f */
[----:B------:R-:W-:Y:S01]  /*0910*/  IMAD.IADD R232, R2, 0x1, R0 ;  /* 0x0000000102e87824 */ /* 0x000fe200078e0200 */
[----:B------:R-:W-:Y:S01]  /*0920*/  LOP3.LUT R3, R3, 0x1c0, RZ, 0xc0, !PT ;  /* 0x000001c003037812 */ /* 0x000fe200078ec0ff */
[----:B------:R-:W-:Y:S01]  /*0930*/  IMAD.IADD R6, R12, 0x1, R6 ;  /* 0x000000010c067824 */ /* 0x000fe200078e0206 */
[----:B------:R-:W-:Y:S01]  /*0940*/  LOP3.LUT R0, R4, 0xfffffe00, RZ, 0xc0, !PT ;  /* 0xfffffe0004007812 */ /* 0x000fe200078ec0ff */
[----:B------:R-:W-:Y:S01]  /*0950*/  IMAD.SHL.U32 R232, R232, 0x2, RZ ;  /* 0x00000002e8e87824 */ /* 0x000fe200078e00ff */
[----:B------:R-:W-:Y:S01]  /*0960*/  LOP3.LUT R2, R3, 0x8, R5, 0xf8, !PT ;  /* 0x0000000803027812 */ /* 0x000fe200078ef805 */
[----:B------:R-:W-:Y:S01]  /*0970*/  @!UP5 UIMAD UR50, UR6, UR50, URZ ;  /* 0x000000320632d2a4 */ /* 0x000fe2000f8e023f */
[----:B------:R-:W-:Y:S01]  /*0980*/  SHF.R.U32.HI R4, RZ, 0x3, R3 ;  /* 0x00000003ff047819 */ /* 0x000fe20000011603 */
[----:B------:R-:W-:Y:S01]  /*0990*/  IMAD R5, R15, 0x400, R0 ;  /* 0x000004000f057824 */ /* 0x000fe200078e0200 */
[----:B------:R-:W-:Y:S01]  /*09a0*/  LEA R6, R6, 0xc000, 0x1 ;  /* 0x0000c00006067811 */ /* 0x000fe200078e08ff */
[----:B------:R-:W-:Y:S01]  /*09b0*/  IMAD.IADD R233, R232, 0x1, R231 ;  /* 0x00000001e8e97824 */ /* 0x000fe200078e02e7 */
[----:B------:R-:W-:Y:S01]  /*09c0*/  LOP3.LUT R221, R2, R4, RZ, 0x3c, !PT ;  /* 0x0000000402dd7212 */ /* 0x000fe200078e3cff */
[----:B------:R-:W-:Y:S01]  /*09d0*/  USHF.R.S32.HI UR49, URZ, 0x1f, UR45 ;  /* 0x0000001f3f317899 */ /* 0x000fe2000801142d */
[C-C-:B------:R-:W-:Y:S01]  /*09e0*/  LOP3.LUT R2, R4.reuse, R9, R3.reuse, 0x1e, !PT ;  /* 0x0000000904027212 */ /* 0x140fe200078e1e03 */
[----:B------:R-:W-:Y:S01]  /*09f0*/  STL [R1], R6 ;  /* 0x0000000601007387 */ /* 0x000fe20000100800 */
[----:B------:R-:W-:Y:S01]  /*0a00*/  LOP3.LUT R208, R4, R208, R3, 0x1e, !PT ;  /* 0x000000d004d07212 */ /* 0x000fe200078e1e03 */
[----:B------:R-:W-:Y:S01]  /*0a10*/  IMAD.MOV.U32 R3, RZ, RZ, 0x20 ;  /* 0x00000020ff037424 */ /* 0x000fe200078e00ff */
[-C--:B------:R-:W-:Y:S01]  /*0a20*/  LOP3.LUT R219, R2, R0.reuse, RZ, 0xfc, !PT ;  /* 0x0000000002db7212 */ /* 0x080fe200078efcff */
[----:B------:R-:W-:Y:S01]  /*0a30*/  IMAD.MOV.U32 R2, RZ, RZ, 0x40 ;  /* 0x00000040ff027424 */ /* 0x000fe200078e00ff */
[----:B------:R-:W-:Y:S01]  /*0a40*/  LOP3.LUT R208, R208, R0, RZ, 0xfc, !PT ;  /* 0x00000000d0d07212 */ /* 0x000fe200078efcff */
[----:B------:R-:W-:Y:S01]  /*0a50*/  IMAD.IADD R221, R5, 0x1, R221 ;  /* 0x0000000105dd7824 */ /* 0x000fe200078e02dd */
[C---:B------:R-:W-:Y:S01]  /*0a60*/  SEL R0, R3.reuse, 0xffffffe0, !P4 ;  /* 0xffffffe003007807 */ /* 0x040fe20006000000 */
[----:B------:R-:W-:Y:S01]  /*0a70*/  USHF.R.S32.HI UR48, URZ, 0x1f, UR44 ;  /* 0x0000001f3f307899 */ /* 0x000fe2000801142c */
[C---:B------:R-:W-:Y:S01]  /*0a80*/  SEL R216, R2.reuse, 0xffffffc0, !P3 ;  /* 0xffffffc002d87807 */ /* 0x040fe20005800000 */
[----:B------:R-:W-:Y:S01]  /*0a90*/  UMOV UR39, 0xffffc000 ;  /* 0xffffc00000277882 */ /* 0x000fe20000000000 */
[----:B------:R-:W-:Y:S01]  /*0aa0*/  SEL R3, R3, 0xffffffe0, !P1 ;  /* 0xffffffe003037807 */ /* 0x000fe20004800000 */
[C---:B------:R-:W-:Y:S01]  /*0ab0*/  IMAD R215, R217.reuse, 0x2, R0 ;  /* 0x00000002d9d77824 */ /* 0x040fe200078e0200 */
[----:B------:R-:W-:Y:S01]  /*0ac0*/  SEL R2, R2, 0xffffffc0, !P2 ;  /* 0xffffffc002027807 */ /* 0x000fe20005000000 */
[----:B------:R-:W-:Y:S01]  /*0ad0*/  IMAD R217, R217, 0x2, R216 ;  /* 0x00000002d9d97824 */ /* 0x000fe200078e02d8 */
[C---:B------:R-:W-:Y:S01]  /*0ae0*/  IADD3 R4, R6.reuse, 0x420, RZ ;  /* 0x0000042006047810 */ /* 0x040fe20007ffe0ff */
[----:B------:R-:W-:Y:S01]  /*0af0*/  IMAD.IADD R5, R3, 0x1, R6 ;  /* 0x0000000103057824 */ /* 0x000fe200078e0206 */
[C---:B------:R-:W-:Y:S01]  /*0b00*/  @P1 IADD3 R4, R6.reuse, 0x3e0, RZ ;  /* 0x000003e006041810 */ /* 0x040fe20007ffe0ff */
[--C-:B------:R-:W-:Y:S01]  /*0b10*/  IMAD.IADD R0, R6, 0x1, R2.reuse ;  /* 0x0000000106007824 */ /* 0x100fe200078e0202 */
[----:B------:R-:W-:Y:S01]  /*0b20*/  LEA R208, R208, 0xc000, 0x1 ;  /* 0x0000c000d0d07811 */ /* 0x000fe200078e08ff */
[----:B------:R-:W-:Y:S01]  /*0b30*/  IMAD.IADD R230, R232, 0x1, R3 ;  /* 0x00000001e8e67824 */ /* 0x000fe200078e0203 */
[----:B------:R-:W-:Y:S01]  /*0b40*/  STL [R1+0xc], R5 ;  /* 0x00000c0501007387 */ /* 0x000fe20000100800 */
[----:B------:R-:W-:-:S02]  /*0b50*/  IMAD.IADD R3, R5, 0x1, R2 ;  /* 0x0000000105037824 */ /* 0x000fc400078e0202 */
[----:B------:R-:W-:Y:S01]  /*0b60*/  IMAD.IADD R216, R216, 0x1, R215 ;  /* 0x00000001d8d87824 */ /* 0x000fe200078e02d7 */
[----:B------:R1:W-:Y:S01]  /*0b70*/  STL [R1+0x4], R0 ;  /* 0x0000040001007387 */ /* 0x0003e20000100800 */
[----:B------:R-:W-:-:S03]  /*0b80*/  IMAD.IADD R231, R231, 0x1, R230 ;  /* 0x00000001e7e77824 */ /* 0x000fc600078e02e6 */
[----:B------:R2:W-:Y:S04]  /*0b90*/  STL [R1+0x18], R4 ;  /* 0x0000180401007387 */ /* 0x0005e80000100800 */
[----:B------:R2:W-:Y:S01]  /*0ba0*/  STL [R1+0x10], R3 ;  /* 0x0000100301007387 */ /* 0x0005e20000100800 */
[----:B-1----:R-:W-:-:S05]  /*0bb0*/  IMAD.IADD R0, R2, 0x1, R4 ;  /* 0x0000000102007824 */ /* 0x002fca00078e0204 */
[----:B----4-:R2:W-:Y:S02]  /*0bc0*/  STL [R1+0x14], R0 ;  /* 0x0000140001007387 */ /* 0x0105e40000100800 */
.L_x_710:
        /* <DEDUP_REMOVED lines=12> */
[----:B-12---:R-:W-:Y:S01]  /*0c90*/  IMAD.U32 R2, RZ, RZ, UR4 ;  /* 0x00000004ff027e24 */ /* 0x006fe2000f8e00ff */
        /* <DEDUP_REMOVED lines=40> */
.L_x_640:
        /* <DEDUP_REMOVED lines=59> */
.L_x_642:
        /* <DEDUP_REMOVED lines=18> */
.L_x_643:
        /* <DEDUP_REMOVED lines=39> */
[----:B------:R-:W-:Y:S02]  /*1660*/  IMAD.MOV.U32 R2, RZ, RZ, R4 ;  /* 0x000000ffff027224 */ /* 0x000fe400078e0004 */
[----:B------:R-:W-:Y:S02]  /*1670*/  ULDC UR8, c[0x0][0x234] ;  /* 0x00008d0000087ab9 */ /* 0x000fe40000000800 */
        /* <DEDUP_REMOVED lines=30> */
.L_x_644:
[----:B------:R-:W-:Y:S02]  /*1860*/  UMOV UR6, UR51 ;  /* 0x0000003300067c82 */ /* 0x000fe40008000000 */
.L_x_645:
[----:B------:R-:W-:Y:S01]  /*1870*/  UIADD3 UR4, UP4, UP3, UR4, UR45, UR47 ;  /* 0x0000002d04047290 */ /* 0x000fe2000fb9e02f */
[----:B------:R-:W1:Y:S01]  /*1880*/  S2R R17, SR_TID.X ;  /* 0x0000000000117919 */ /* 0x000e620000002100 */
[----:B------:R-:W-:Y:S01]  /*1890*/  SHF.R.S32.HI R16, RZ, 0x1f, R235 ;  /* 0x0000001fff107819 */ /* 0x000fe200000114eb */
[----:B------:R-:W-:Y:S01]  /*18a0*/  IMAD.U32 R8, RZ, RZ, UR13 ;  /* 0x0000000dff087e24 */ /* 0x000fe2000f8e00ff */
[----:B------:R-:W-:Y:S01]  /*18b0*/  UIADD3 UR15, UP2, UP1, UR15, UR4, UR17 ;  /* 0x000000040f0f7290 */ /* 0x000fe2000f95e011 */
[----:B------:R-:W-:Y:S01]  /*18c0*/  IADD3 R0, P0, R235, UR10, RZ ;  /* 0x0000000aeb007c10 */ /* 0x000fe2000ff1e0ff */
[----:B------:R-:W-:Y:S01]  /*18d0*/  UIADD3.X UR4, UR7, UR49, UR54, UP4, UP3 ;  /* 0x0000003107047290 */ /* 0x000fe2000a7e6436 */
[--C-:B------:R-:W-:Y:S01]  /*18e0*/  SHF.R.S32.HI R237, RZ, 0x1f, R236.reuse ;  /* 0x0000001fffed7819 */ /* 0x100fe200000114ec */
[----:B------:R-:W-:Y:S01]  /*18f0*/  IMAD.U32 R6, RZ, RZ, UR12 ;  /* 0x0000000cff067e24 */ /* 0x000fe2000f8e00ff */
[----:B------:R-:W-:Y:S01]  /*1900*/  IADD3.X R5, R16, UR30, RZ, P0, !PT ;  /* 0x0000001e10057c10 */ /* 0x000fe200087fe4ff */
[----:B------:R-:W-:Y:S01]  /*1910*/  UIADD3.X UR9, UR8, UR4, UR9, UP2, UP1 ;  /* 0x0000000408097290 */ /* 0x000fe200097e2409 */
[----:B------:R-:W-:Y:S01]  /*1920*/  IMAD.U32 R7, RZ, RZ, UR10 ;  /* 0x0000000aff077e24 */ /* 0x000fe2000f8e00ff */
[----:B------:R-:W-:Y:S01]  /*1930*/  ULDC.64 UR12, c[0x0][0x3c8] ;  /* 0x0000f200000c7ab9 */ /* 0x000fe20000000a00 */
[----:B------:R-:W-:Y:S01]  /*1940*/  IMAD.WIDE.U32 R2, R0, c[0x0][0x190], R236 ;  /* 0x0000640000027a25 */ /* 0x000fe200078e00ec */
[----:B------:R-:W-:Y:S01]  /*1950*/  ULDC.64 UR4, c[0x0][0x1a8] ;  /* 0x00006a0000047ab9 */ /* 0x000fe20000000a00 */
[----:B------:R-:W-:Y:S01]  /*1960*/  BSSY B1, `(.L_x_641) ;  /* 0x0000a2b000017945 */ /* 0x000fe20003800000 */
[----:B------:R-:W-:Y:S01]  /*1970*/  UIMAD UR4, UR58, UR4, URZ ;  /* 0x000000043a0472a4 */ /* 0x000fe2000f8e023f */
[----:B------:R-:W-:Y:S01]  /*1980*/  IMAD R5, R5, c[0x0][0x190], RZ ;  /* 0x0000640005057a24 */ /* 0x000fe200078e02ff */
[----:B------:R-:W-:Y:S01]  /*1990*/  IADD3 R4, P0, R2, UR35, RZ ;  /* 0x0000002302047c10 */ /* 0x000fe2000ff1e0ff */
[----:B------:R-:W-:Y:S01]  /*19a0*/  ULDC UR35, c[0x0][0x2e8] ;  /* 0x0000ba0000237ab9 */ /* 0x000fe20000000800 */
[----:B------:R-:W-:Y:S01]  /*19b0*/  IMAD R9, R16, c[0x0][0x370], RZ ;  /* 0x0000dc0010097a24 */ /* 0x000fe200078e02ff */
[----:B------:R-:W-:Y:S01]  /*19c0*/  UIMAD UR11, UR34, UR5, UR4 ;  /* 0x00000005220b72a4 */ /* 0x000fe2000f8e0204 */
[----:B------:R-:W-:Y:S01]  /*19d0*/  IMAD R0, R0, c[0x0][0x194], R5 ;  /* 0x0000650000007a24 */ /* 0x000fe200078e0205 */
[----:B------:R-:W-:Y:S01]  /*19e0*/  UIADD3 UR14, UR10, UR14, URZ ;  /* 0x0000000e0a0e7290 */ /* 0x000fe2000fffe03f */
[----:B------:R-:W-:Y:S01]  /*19f0*/  IMAD R9, R235, c[0x0][0x374], R9 ;  /* 0x0000dd00eb097a24 */ /* 0x000fe200078e0209 */
[----:B------:R-:W-:Y:S01]  /*1a00*/  ULDC.64 UR4, c[0x0][0x378] ;  /* 0x0000de0000047ab9 */ /* 0x000fe20000000a00 */
[----:B-1----:R-:W-:Y:S01]  /*1a10*/  SHF.R.S32.HI R18, RZ, 0x1f, R17 ;  /* 0x0000001fff127819 */ /* 0x002fe20000011411 */
[----:B------:R-:W-:Y:S01]  /*1a20*/  UIMAD UR4, UR58, UR4, URZ ;  /* 0x000000043a0472a4 */ /* 0x000fe2000f8e023f */
[----:B------:R-:W-:-:S02]  /*1a30*/  IADD3.X R5, R3, UR32, R0, P0, !PT ;  /* 0x0000002003057c10 */ /* 0x000fc400087fe400 */
[----:B------:R-:W-:Y:S01]  /*1a40*/  IADD3 R2, P0, R236, UR18, RZ ;  /* 0x00000012ec027c10 */ /* 0x000fe2000ff1e0ff */
[----:B------:R-:W-:-:S03]  /*1a50*/  UIMAD UR8, UR34, UR5, UR4 ;  /* 0x00000005220872a4 */ /* 0x000fc6000f8e0204 */
[----:B------:R-:W-:Y:S01]  /*1a60*/  ULDC.64 UR4, c[0x0][0x370] ;  /* 0x0000dc0000047ab9 */ /* 0x000fe20000000a00 */
[----:B------:R-:W-:Y:S01]  /*1a70*/  IADD3.X R3, R237, UR19, RZ, P0, !PT ;  /* 0x00000013ed037c10 */ /* 0x000fe200087fe4ff */
[----:B------:R-:W-:-:S03]  /*1a80*/  UIMAD UR4, UR30, UR4, URZ ;  /* 0x000000041e0472a4 */ /* 0x000fc6000f8e023f */
[----:B------:R-:W-:Y:S01]  /*1a90*/  UMOV UR30, 0x4 ;  /* 0x00000004001e7882 */ /* 0x000fe20000000000 */
[----:B------:R-:W-:Y:S01]  /*1aa0*/  IMAD.WIDE.U32 R2, R7, c[0x0][0x370], R2 ;  /* 0x0000dc0007027a25 */ /* 0x000fe200078e0002 */
[----:B------:R-:W-:Y:S02]  /*1ab0*/  UIMAD UR7, UR10, UR5, UR4 ;  /* 0x000000050a0772a4 */ /* 0x000fe4000f8e0204 */
[----:B------:R-:W-:Y:S01]  /*1ac0*/  UIADD3 UR4, UR10, UR6, URZ ;  /* 0x000000060a047290 */ /* 0x000fe2000fffe03f */
[----:B------:R-:W-:-:S03]  /*1ad0*/  IMAD.U32 R7, RZ, RZ, UR34 ;  /* 0x00000022ff077e24 */ /* 0x000fc6000f8e00ff */
[----:B------:R-:W-:Y:S01]  /*1ae0*/  UIMAD.WIDE UR4, UR4, UR30, UR12 ;  /* 0x0000001e040472a5 */ /* 0x000fe2000f8e020c */
[----:B------:R1:W2:Y:S01]  /*1af0*/  R2UR UR12, R6 ;  /* 0x00000000060c73c2 */ /* 0x0002a200000e0000 */
[----:B------:R-:W-:Y:S01]  /*1b00*/  IADD3 R3, R3, UR7, RZ ;  /* 0x0000000703037c10 */ /* 0x000fe2000fffe0ff */
[----:B------:R-:W-:Y:S01]  /*1b10*/  IMAD.WIDE.U32 R4, R7, c[0x0][0x1a8], R4 ;  /* 0x00006a0007047a25 */ /* 0x000fe200078e0004 */
[----:B------:R-:W-:-:S03]  /*1b20*/  ULDC.64 UR6, c[0x0][0x200] ;  /* 0x0000800000067ab9 */ /* 0x000fc60000000a00 */
[----:B------:R-:W-:Y:S01]  /*1b30*/  UMOV UR18, UR4 ;  /* 0x0000000400127c82 */ /* 0x000fe20008000000 */
[----:B------:R-:W-:Y:S01]  /*1b40*/  IMAD.WIDE.U32 R2, R7, c[0x0][0x378], R2 ;  /* 0x0000de0007027a25 */ /* 0x000fe200078e0002 */
[----:B------:R-:W-:Y:S01]  /*1b50*/  UIADD3 UR4, -UR16, UR22, UR24 ;  /* 0x0000001610047290 */ /* 0x000fe2000fffe118 */
[----:B------:R-:W-:Y:S01]  /*1b60*/  IADD3 R10, R5, UR11, RZ ;  /* 0x0000000b050a7c10 */ /* 0x000fe2000fffe0ff */
[----:B------:R-:W-:Y:S01]  /*1b70*/  UMOV UR17, UR5 ;  /* 0x0000000500117c82 */ /* 0x000fe20008000000 */
[C---:B------:R-:W-:Y:S01]  /*1b80*/  LEA R240, P3, R4.reuse, c[0x0][0x160], 0x1 ;  /* 0x0000580004f07a11 */ /* 0x040fe200078608ff */
[----:B------:R-:W-:Y:S01]  /*1b90*/  UIADD3 UR4, UR4, -UR35, URZ ;  /* 0x8000002304047290 */ /* 0x000fe2000fffe03f */
[----:B------:R-:W-:Y:S01]  /*1ba0*/  IADD3 R3, R3, UR8, RZ ;  /* 0x0000000803037c10 */ /* 0x000fe2000fffe0ff */
[----:B------:R3:W4:Y:S01]  /*1bb0*/  R2UR UR13, R8 ;  /* 0x00000000080d73c2 */ /* 0x00072200000e0000 */
[----:B------:R-:W-:Y:S01]  /*1bc0*/  LEA.HI.X R241, R4, c[0x0][0x164], R10, 0x1, P3 ;  /* 0x0000590004f17a11 */ /* 0x000fe200018f0c0a */
[----:B------:R-:W-:-:S02]  /*1bd0*/  USHF.R.S32.HI UR5, URZ, 0x1f, UR4 ;  /* 0x0000001f3f057899 */ /* 0x000fc40008011404 */
[----:B------:R-:W-:Y:S02]  /*1be0*/  IMAD.WIDE.U32 R2, R235, c[0x0][0x370], R2 ;  /* 0x0000dc00eb027a25 */ /* 0x000fe400078e0002 */
[----:B------:R-:W-:Y:S02]  /*1bf0*/  ULEA.HI UR4, UR5, UR4, URZ, 0x6 ;  /* 0x0000000405047291 */ /* 0x000fe4000f8f303f */
[----:B------:R-:W-:Y:S01]  /*1c00*/  IMAD.IADD R9, R3, 0x1, R9 ;  /* 0x0000000103097824 */ /* 0x000fe200078e0209 */
[----:B-1----:R-:W-:Y:S01]  /*1c10*/  LEA.HI R6, R18, R17, RZ, 0x5 ;  /* 0x0000001112067211 */ /* 0x002fe200078f28ff */
[----:B------:R-:W-:Y:S01]  /*1c20*/  USHF.R.S32.HI UR4, URZ, 0x6, UR4 ;  /* 0x000000063f047899 */ /* 0x000fe20008011404 */
[----:B------:R-:W-:Y:S02]  /*1c30*/  LEA R238, P2, R2, c[0x0][0x330], 0x1 ;  /* 0x0000cc0002ee7a11 */ /* 0x000fe400078408ff */
[----:B------:R-:W-:Y:S01]  /*1c40*/  LOP3.LUT R0, R6, 0xffffffe0, RZ, 0xc0, !PT ;  /* 0xffffffe006007812 */ /* 0x000fe200078ec0ff */
[----:B------:R-:W-:Y:S01]  /*1c50*/  UISETP.LT.AND UP1, UPT, URZ, UR4, UPT ;  /* 0x000000043f00728c */ /* 0x000fe2000bf21270 */
[----:B------:R-:W-:-:S02]  /*1c60*/  SHF.R.S32.HI R6, RZ, 0x5, R6 ;  /* 0x00000005ff067819 */ /* 0x000fc40000011406 */
[----:B------:R-:W-:Y:S01]  /*1c70*/  LEA.HI.X R239, R2, c[0x0][0x334], R9, 0x1, P2 ;  /* 0x0000cd0002ef7a11 */ /* 0x000fe200010f0c09 */
[----:B------:R-:W-:Y:S01]  /*1c80*/  IMAD.IADD R13, R17, 0x1, -R0 ;  /* 0x00000001110d7824 */ /* 0x000fe200078e0a00 */
[----:B------:R-:W-:-:S03]  /*1c90*/  USEL UR19, URZ, UR4, !UP1 ;  /* 0x000000043f137287 */ /* 0x000fc6000c800000 */
[----:B------:R-:W-:Y:S01]  /*1ca0*/  IMAD R0, R6, UR46, R13 ;  /* 0x0000002e06007c24 */ /* 0x000fe2000f8e020d */
[----:B------:R-:W-:-:S04]  /*1cb0*/  UISETP.GT.AND UP1, UPT, UR33, UR19, UPT ;  /* 0x000000132100728c */ /* 0x000fc8000bf24270 */
[----:B------:R-:W-:Y:S01]  /*1cc0*/  IADD3 R6, P0, R0, UR15, RZ ;  /* 0x0000000f00067c10 */ /* 0x000fe2000ff1e0ff */
[----:B------:R-:W-:-:S03]  /*1cd0*/  UIMAD.WIDE UR14, UR14, UR30, UR6 ;  /* 0x0000001e0e0e72a5 */ /* 0x000fc6000f8e0206 */
[----:B------:R-:W-:Y:S01]  /*1ce0*/  LEA.HI.X.SX32 R0, R0, UR9, 0x1, P0 ;  /* 0x0000000900007c11 */ /* 0x000fe200080f0eff */
[----:B------:R-:W-:Y:S01]  /*1cf0*/  UIADD3 UR9, UR33, -0x1, URZ ;  /* 0xffffffff21097890 */ /* 0x000fe2000fffe03f */
[----:B------:R-:W-:-:S04]  /*1d00*/  LEA R222, P0, R6, c[0x0][0x350], 0x2 ;  /* 0x0000d40006de7a11 */ /* 0x000fc800078010ff */
[----:B------:R-:W-:Y:S02]  /*1d10*/  LEA.HI.X R223, R6, c[0x0][0x354], R0, 0x2, P0 ;  /* 0x0000d50006df7a11 */ /* 0x000fe400000f1400 */
[----:B------:R-:W-:-:S13]  /*1d20*/  PLOP3.LUT P0, PT, PT, PT, UP1, 0x80, 0x0 ;  /* 0x000000000000781c */ /* 0x000fda0003f0f018 */
[----:B--234-:R-:W-:Y:S05]  /*1d30*/  @P0 BRA `(.L_x_646) ;  /* 0x00000c9000000947 */ /* 0x01cfea0003800000 */
        /* <DEDUP_REMOVED lines=18> */
.L_x_647:
        /* <DEDUP_REMOVED lines=18> */
.L_x_648:
        /* <DEDUP_REMOVED lines=30> */
.L_x_650:
[----:B------:R-:W-:Y:S05]  /*2160*/  BSYNC B0 ;  /* 0x0000000000007941 */ /* 0x000fea0003800000 */
.L_x_649:
        /* <DEDUP_REMOVED lines=18> */
.L_x_652:
[----:B------:R-:W-:Y:S05]  /*2290*/  BSYNC B0 ;  /* 0x0000000000007941 */ /* 0x000fea0003800000 */
.L_x_651:
        /* <DEDUP_REMOVED lines=18> */
.L_x_654:
[----:B------:R-:W-:Y:S05]  /*23c0*/  BSYNC B0 ;  /* 0x0000000000007941 */ /* 0x000fea0003800000 */
.L_x_653:
        /* <DEDUP_REMOVED lines=17> */
.L_x_656:
[----:B------:R-:W-:Y:S05]  /*24e0*/  BSYNC B0 ;  /* 0x0000000000007941 */ /* 0x000fea0003800000 */
.L_x_655:
        /* <DEDUP_REMOVED lines=27> */
.L_x_658:
[----:B------:R-:W-:Y:S05]  /*26a0*/  BSYNC B0 ;  /* 0x0000000000007941 */ /* 0x000fea0003800000 */
.L_x_657:
        /* <DEDUP_REMOVED lines=16> */
.L_x_660:
[----:B------:R-:W-:Y:S05]  /*27b0*/  BSYNC B0 ;  /* 0x0000000000007941 */ /* 0x000fea0003800000 */
.L_x_659:
        /* <DEDUP_REMOVED lines=16> */
.L_x_662:
[----:B------:R-:W-:Y:S05]  /*28c0*/  BSYNC B0 ;  /* 0x0000000000007941 */ /* 0x000fea0003800000 */
.L_x_661:
        /* <DEDUP_REMOVED lines=16> */
.L_x_646:
[----:B------:R-:W-:Y:S01]  /*29d0*/  PLOP3.LUT P0, PT, PT, PT, UP6, 0x80, 0x0 ;  /* 0x000000000000781c */ /* 0x000fe20003f0f068 */
[----:B------:R-:W-:Y:S01]  /*29e0*/  ULEA.HI UR4, UR9, UR9, URZ, 0x1 ;  /* 0x0000000909047291 */ /* 0x000fe2000f8f083f */
[----:B------:R-:W-:Y:S01]  /*29f0*/  IMAD.SHL.U32 R0, R235, 0x40, RZ ;  /* 0x00000040eb007824 */ /* 0x000fe200078e00ff */
[----:B------:R-:W-:Y:S02]  /*2a00*/  BSSY B0, `(.L_x_664) ;  /* 0x000001d000007945 */ /* 0x000fe40003800000 */
[----:B------:R-:W-:Y:S02]  /*2a10*/  ULOP3.LUT UR4, UR4, 0xfffffffe, URZ, 0xc0, !UPT ;  /* 0xfffffffe04047892 */ /* 0x000fe4000f8ec03f */
[----:B------:R-:W-:Y:S02]  /*2a20*/  LOP3.LUT R0, R0, 0x1c0, RZ, 0xc0, !PT ;  /* 0x000001c000007812 */ /* 0x000fe400078ec0ff */
[----:B------:R-:W-:-:S02]  /*2a30*/  UIADD3 UR4, UR9, -UR4, URZ ;  /* 0x8000000409047290 */ /* 0x000fc4000fffe03f */
[----:B------:R-:W-:Y:S02]  /*2a40*/  LOP3.LUT R6, R0, 0x38, R236, 0xf8, !PT ;  /* 0x0000003800067812 */ /* 0x000fe400078ef8ec */
[----:B------:R-:W-:Y:S01]  /*2a50*/  @P0 BAR.SYNC.DEFER_BLOCKING 0x0 ;  /* 0x0000000000000b1d */ /* 0x000fe20000010000 */
[----:B------:R-:W-:Y:S01]  /*2a60*/  UISETP.NE.AND UP0, UPT, UR4, 0x1, UPT ;  /* 0x000000010400788c */ /* 0x000fe2000bf05270 */
[----:B------:R-:W-:Y:S01]  /*2a70*/  SHF.R.U32.HI R8, RZ, 0x3, R0 ;  /* 0x00000003ff087819 */ /* 0x000fe20000011600 */
[----:B------:R-:W-:-:S03]  /*2a80*/  UIMAD UR4, UR9, -0x40, UR22 ;  /* 0xffffffc0090478a4 */ /* 0x000fc6000f8e0216 */
[----:B------:R-:W-:-:S03]  /*2a90*/  LOP3.LUT R8, R6, R8, RZ, 0x3c, !PT ;  /* 0x0000000806087212 */ /* 0x000fc600078e3cff */
[----:B------:R-:W-:Y:S02]  /*2aa0*/  ISETP.GE.AND P2, PT, R235, UR4, PT ;  /* 0x00000004eb007c0c */ /* 0x000fe4000bf46270 */
[----:B------:R-:W-:-:S04]  /*2ab0*/  IMAD R8, R250, 0x200, R8 ;  /* 0x00000200fa087824 */ /* 0x000fc800078e0208 */
[----:B------:R-:W-:-:S07]  /*2ac0*/  IMAD.SHL.U32 R0, R8, 0x2, RZ ;  /* 0x0000000208007824 */ /* 0x000fce00078e00ff */
        /* <DEDUP_REMOVED lines=16> */
.L_x_665:
[----:B------:R-:W-:Y:S05]  /*2bd0*/  BSYNC B0 ;  /* 0x0000000000007941 */ /* 0x000fea0003800000 */
.L_x_664:
        /* <DEDUP_REMOVED lines=29> */
.L_x_667:
[----:B------:R-:W-:Y:S05]  /*2db0*/  BSYNC B0 ;  /* 0x0000000000007941 */ /* 0x000fea0003800000 */
.L_x_666:
[----:B------:R-:W-:Y:S01]  /*2dc0*/  PLOP3.LUT P1, PT, PT, PT, UP0, 0x80, 0x0 ;  /* 0x000000000000781c */ /* 0x000fe20003f2f008 */
[----:B------:R-:W-:Y:S01]  /*2dd0*/  BSSY B0, `(.L_x_668) ;  /* 0x0000021000007945 */ /* 0x000fe20003800000 */
[----:B-1----:R-:W-:-:S04]  /*2de0*/  IADD3 R2, R8, 0x2000, RZ ;  /* 0x0000200008027810 */ /* 0x002fc80007ffe0ff */
        /* <DEDUP_REMOVED lines=12> */
.L_x_669:
        /* <DEDUP_REMOVED lines=19> */
.L_x_670:
[----:B------:R-:W-:Y:S05]  /*2fe0*/  BSYNC B0 ;  /* 0x0000000000007941 */ /* 0x000fea0003800000 */
.L_x_668:
        /* <DEDUP_REMOVED lines=14> */
.L_x_672:
        /* <DEDUP_REMOVED lines=27> */
.L_x_673:
[----:B------:R-:W-:Y:S05]  /*3280*/  BSYNC B0 ;  /* 0x0000000000007941 */ /* 0x000fea0003800000 */
.L_x_671:
[C---:B------:R-:W-:Y:S01]  /*3290*/  IADD3 R4, R243.reuse, 0x28, RZ ;  /* 0x00000028f3047810 */ /* 0x040fe20007ffe0ff */
[----:B------:R-:W-:Y:S01]  /*32a0*/  IMAD.MOV.U32 R5, RZ, RZ, 0x4 ;  /* 0x00000004ff057424 */ /* 0x000fe200078e00ff */
[C---:B-1----:R-:W-:Y:S01]  /*32b0*/  IADD3 R3, R243.reuse, 0x8, RZ ;  /* 0x00000008f3037810 */ /* 0x042fe20007ffe0ff */
[----:B------:R-:W-:Y:S01]  /*32c0*/  IMAD.MOV.U32 R246, RZ, RZ, 0x7f800000 ;  /* 0x7f800000fff67424 */ /* 0x000fe200078e00ff */
[----:B------:R-:W-:Y:S01]  /*32d0*/  ISETP.GE.AND P0, PT, R4, UR4, PT ;  /* 0x0000000404007c0c */ /* 0x000fe2000bf06270 */
[----:B------:R-:W-:Y:S01]  /*32e0*/  IMAD.MOV.U32 R244, RZ, RZ, 0x7f800000 ;  /* 0x7f800000fff47424 */ /* 0x000fe200078e00ff */
[----:B------:R-:W-:Y:S02]  /*32f0*/  IADD3 R2, R243, 0x20, RZ ;  /* 0x00000020f3027810 */ /* 0x000fe40007ffe0ff */
[----:B------:R-:W-:Y:S02]  /*3300*/  ISETP.GE.AND P3, PT, R3, UR4, PT ;  /* 0x0000000403007c0c */ /* 0x000fe4000bf66270 */
[----:B------:R-:W-:Y:S01]  /*3310*/  ISETP.GE.AND P2, PT, R2, UR4, PT ;  /* 0x0000000402007c0c */ /* 0x000fe2000bf46270 */
[----:B------:R-:W-:Y:S01]  /*3320*/  IMAD.MOV.U32 R2, RZ, RZ, 0x4 ;  /* 0x00000004ff027424 */ /* 0x000fe200078e00ff */
[----:B------:R-:W-:Y:S01]  /*3330*/  ISETP.GE.AND P4, PT, R243, UR4, PT ;  /* 0x00000004f3007c0c */ /* 0x000fe2000bf86270 */
[----:B------:R-:W-:Y:S01]  /*3340*/  ULDC.64 UR4, c[0x0][0x198] ;  /* 0x0000660000047ab9 */ /* 0x000fe20000000a00 */
[----:B------:R-:W-:Y:S01]  /*3350*/  MOV R245, 0x7f800000 ;  /* 0x7f80000000f57802 */ /* 0x000fe20000000f00 */
[----:B------:R-:W-:Y:S01]  /*3360*/  UIMAD UR4, UR20, UR4, URZ ;  /* 0x00000004140472a4 */ /* 0x000fe2000f8e023f */
[----:B------:R-:W-:Y:S01]  /*3370*/  MOV R247, 0x7f800000 ;  /* 0x7f80000000f77802 */ /* 0x000fe20000000f00 */
[----:B------:R-:W-:-:S02]  /*3380*/  @!P0 IMAD.WIDE R4, R4, R5, UR14 ;  /* 0x0000000e04048e25 */ /* 0x000fc4000f8e0205 */
[----:B------:R-:W-:Y:S02]  /*3390*/  UIMAD UR4, UR24, UR5, UR4 ;  /* 0x00000005180472a4 */ /* 0x000fe4000f8e0204 */
[----:B------:R-:W-:Y:S01]  /*33a0*/  IMAD.WIDE R2, R243, R2, UR14 ;  /* 0x0000000ef3027e25 */ /* 0x000fe2000f8e0202 */
[----:B------:R1:W5:Y:S03]  /*33b0*/  @!P0 LDG.E R245, [R4.64] ;  /* 0x0000000c04f58981 */ /* 0x000366000c1e1900 */
[----:B------:R-:W-:Y:S01]  /*33c0*/  IMAD.U32 R10, RZ, RZ, UR24 ;  /* 0x00000018ff0a7e24 */ /* 0x000fe2000f8e00ff */
[----:B------:R2:W5:Y:S04]  /*33d0*/  @!P4 LDG.E R246, [R2.64] ;  /* 0x0000000c02f6c981 */ /* 0x000568000c1e1900 */
[----:B------:R2:W5:Y:S04]  /*33e0*/  @!P3 LDG.E R247, [R2.64+0x20] ;  /* 0x0000200c02f7b981 */ /* 0x000568000c1e1900 */
[----:B------:R2:W5:Y:S01]  /*33f0*/  @!P2 LDG.E R244, [R2.64+0x80] ;  /* 0x0000800c02f4a981 */ /* 0x000562000c1e1900 */
[----:B-1----:R-:W-:Y:S01]  /*3400*/  MOV R5, UR4 ;  /* 0x0000000400057c02 */ /* 0x002fe20008000f00 */
[----:B------:R-:W-:-:S06]  /*3410*/  UIMAD UR4, UR21, -0x80, UR16 ;  /* 0xffffff80150478a4 */ /* 0x000fcc000f8e0210 */
[----:B------:R-:W-:Y:S01]  /*3420*/  ISETP.GE.AND P6, PT, R235, UR4, PT ;  /* 0x00000004eb007c0c */ /* 0x000fe2000bfc6270 */
[----:B--2---:R-:W-:-:S12]  /*3430*/  IMAD.WIDE.U32 R2, R10, c[0x0][0x198], R236 ;  /* 0x000066000a027a25 */ /* 0x004fd800078e00ec */
[----:B------:R1:W-:Y:S04]  /*3440*/  @P6 STS.128 [R0+0xc000], RZ ;  /* 0x00c000ff00006388 */ /* 0x0003e80000000c00 */
[----:B------:R1:W-:Y:S01]  /*3450*/  @P6 STS.128 [R0+0x10000], RZ ;  /* 0x010000ff00006388 */ /* 0x0003e20000000c00 */
[----:B------:R-:W-:Y:S01]  /*3460*/  IADD3 R4, P0, R2, UR25, RZ ;  /* 0x0000001902047c10 */ /* 0x000fe2000ff1e0ff */
[----:B------:R-:W-:-:S03]  /*3470*/  IMAD R2, R14, c[0x0][0x1b0], RZ ;  /* 0x00006c000e027a24 */ /* 0x000fc600078e02ff */
[----:B------:R-:W-:Y:S01]  /*3480*/  IADD3.X R5, R3, UR29, R5, P0, !PT ;  /* 0x0000001d03057c10 */ /* 0x000fe200087fe405 */
[C---:B------:R-:W-:Y:S01]  /*3490*/  IMAD R2, R11.reuse, c[0x0][0x1b4], R2 ;  /* 0x00006d000b027a24 */ /* 0x040fe200078e0202 */
[----:B------:R-:W-:Y:S03]  /*34a0*/  BSSY B0, `(.L_x_674) ;  /* 0x000001b000007945 */ /* 0x000fe60003800000 */
[----:B------:R-:W-:-:S05]  /*34b0*/  IMAD.WIDE.U32 R4, R11, c[0x0][0x1b0], R4 ;  /* 0x00006c000b047a25 */ /* 0x000fca00078e0004 */
[----:B------:R-:W-:Y:S01]  /*34c0*/  IADD3 R9, R5, R2, RZ ;  /* 0x0000000205097210 */ /* 0x000fe20007ffe0ff */
        /* <DEDUP_REMOVED lines=24> */
.L_x_675:
[----:B------:R-:W-:Y:S05]  /*3650*/  BSYNC B0 ;  /* 0x0000000000007941 */ /* 0x000fea0003800000 */
.L_x_674:
[----:B------:R-:W-:Y:S01]  /*3660*/  ISETP.GE.AND P5, PT, R15, UR4, PT ;  /* 0x000000040f007c0c */ /* 0x000fe2000bfa6270 */
[----:B------:R-:W-:-:S12]  /*3670*/  BSSY B0, `(.L_x_676) ;  /* 0x000001d000007945 */ /* 0x000fd80003800000 */
[----:B------:R1:W-:Y:S04]  /*3680*/  @P5 STS.128 [R0+0xd000], RZ ;  /* 0x00d000ff00005388 */ /* 0x0003e80000000c00 */
[----:B------:R1:W-:Y:S01]  /*3690*/  @P5 STS.128 [R0+0x11000], RZ ;  /* 0x011000ff00005388 */ /* 0x0003e20000000c00 */
[----:B------:R-:W-:Y:S05]  /*36a0*/  @P5 BRA `(.L_x_677) ;  /* 0x0000019000005947 */ /* 0x000fea0003800000 */
[----:B--2---:R-:W-:Y:S02]  /*36b0*/  IADD3 R6, P0, R235, 0x20, RZ ;  /* 0x00000020eb067810 */ /* 0x004fe40007f1e0ff */
[----:B------:R-:W-:Y:S02]  /*36c0*/  ISETP.GE.AND P2, PT, R236, c[0x0][0x220], PT ;  /* 0x00008800ec007a0c */ /* 0x000fe40003f46270 */
[----:B------:R-:W-:Y:S01]  /*36d0*/  MOV R3, R9 ;  /* 0x0000000900037202 */ /* 0x000fe20000000f00 */
[----:B------:R-:W-:Y:S01]  /*36e0*/  IMAD.X R2, RZ, RZ, R16, P0 ;  /* 0x000000ffff027224 */ /* 0x000fe200000e0610 */
[----:B------:R-:W-:-:S03]  /*36f0*/  ISETP.GE.AND P0, PT, R242, c[0x0][0x220], PT ;  /* 0x00008800f2007a0c */ /* 0x000fc60003f06270 */
[----:B------:R-:W-:Y:S02]  /*3700*/  IMAD R8, R2, c[0x0][0x198], RZ ;  /* 0x0000660002087a24 */ /* 0x000fe400078e02ff */
[----:B------:R-:W-:Y:S02]  /*3710*/  IMAD.MOV.U32 R2, RZ, RZ, R4 ;  /* 0x000000ffff027224 */ /* 0x000fe400078e0004 */
[C---:B------:R-:W-:Y:S02]  /*3720*/  IMAD R8, R6.reuse, c[0x0][0x19c], R8 ;  /* 0x0000670006087a24 */ /* 0x040fe400078e0208 */
[----:B------:R-:W-:Y:S01]  /*3730*/  IMAD.WIDE.U32 R2, R6, c[0x0][0x198], R2 ;  /* 0x0000660006027a25 */ /* 0x000fe200078e0002 */
[----:B------:R2:W-:Y:S03]  /*3740*/  @P2 STS.128 [R0+0xd000], RZ ;  /* 0x00d000ff00002388 */ /* 0x0005e60000000c00 */
[----:B------:R-:W-:Y:S01]  /*3750*/  IMAD.IADD R8, R3, 0x1, R8 ;  /* 0x0000000103087824 */ /* 0x000fe200078e0208 */
[----:B------:R-:W-:-:S04]  /*3760*/  @!P2 LEA R6, P3, R2, c[0x0][0x168], 0x1 ;  /* 0x00005a000206aa11 */ /* 0x000fc800078608ff */
        /* <DEDUP_REMOVED lines=13> */
.L_x_677:
[----:B------:R-:W-:Y:S05]  /*3840*/  BSYNC B0 ;  /* 0x0000000000007941 */ /* 0x000fea0003800000 */
.L_x_676:
[----:B------:R-:W-:Y:S01]  /*3850*/  IADD3 R2, R235, 0x40, RZ ;  /* 0x00000040eb027810 */ /* 0x000fe20007ffe0ff */
[----:B------:R-:W-:Y:S03]  /*3860*/  BSSY B0, `(.L_x_678) ;  /* 0x000001e000007945 */ /* 0x000fe60003800000 */
[----:B------:R-:W-:-:S13]  /*3870*/  ISETP.GE.AND P4, PT, R2, UR4, PT ;  /* 0x0000000402007c0c */ /* 0x000fda000bf86270 */
        /* <DEDUP_REMOVED lines=28> */
.L_x_679:
[----:B------:R-:W-:Y:S05]  /*3a40*/  BSYNC B0 ;  /* 0x0000000000007941 */ /* 0x000fea0003800000 */
.L_x_678:
        /* <DEDUP_REMOVED lines=11> */
[----:B--2---:R-:W-:-:S04]  /*3b00*/  IMAD.WIDE.U32 R6, R2, c[0x0][0x198], R4 ;  /* 0x0000660002067a25 */ /* 0x004fc800078e0004 */
        /* <DEDUP_REMOVED lines=18> */
.L_x_681:
[----:B------:R-:W-:Y:S05]  /*3c30*/  BSYNC B0 ;  /* 0x0000000000007941 */ /* 0x000fea0003800000 */
.L_x_680:
[----:B------:R-:W-:Y:S01]  /*3c40*/  ULDC.64 UR4, c[0x0][0x1a0] ;  /* 0x0000680000047ab9 */ /* 0x000fe20000000a00 */
[----:B--2---:R-:W-:Y:S01]  /*3c50*/  IMAD.WIDE.U32 R2, R10, c[0x0][0x1a0], R236 ;  /* 0x000068000a027a25 */ /* 0x004fe200078e00ec */
[----:B------:R-:W-:Y:S01]  /*3c60*/  UIMAD UR4, UR20, UR4, URZ ;  /* 0x00000004140472a4 */ /* 0x000fe2000f8e023f */
[----:B------:R2:W-:Y:S01]  /*3c70*/  @P6 STS.128 [R0+0x14000], RZ ;  /* 0x014000ff00006388 */ /* 0x0005e20000000c00 */
[----:B------:R-:W-:Y:S02]  /*3c80*/  BSSY B0, `(.L_x_682) ;  /* 0x0000022000007945 */ /* 0x000fe40003800000 */
[----:B------:R-:W-:Y:S01]  /*3c90*/  UIMAD UR4, UR24, UR5, UR4 ;  /* 0x00000005180472a4 */ /* 0x000fe2000f8e0204 */
[----:B------:R2:W-:Y:S01]  /*3ca0*/  @P6 STS.128 [R0+0x18000], RZ ;  /* 0x018000ff00006388 */ /* 0x0005e20000000c00 */
        /* <DEDUP_REMOVED lines=31> */
.L_x_683:
[----:B------:R-:W-:Y:S05]  /*3ea0*/  BSYNC B0 ;  /* 0x0000000000007941 */ /* 0x000fea0003800000 */
.L_x_682:
[----:B------:R1:W-:Y:S01]  /*3eb0*/  @P5 STS.128 [R0+0x15000], RZ ;  /* 0x015000ff00005388 */ /* 0x0003e20000000c00 */
[----:B------:R-:W-:Y:S03]  /*3ec0*/  BSSY B0, `(.L_x_684) ;  /* 0x000001c000007945 */ /* 0x000fe60003800000 */
[----:B------:R1:W-:Y:S01]  /*3ed0*/  @P5 STS.128 [R0+0x19000], RZ ;  /* 0x019000ff00005388 */ /* 0x0003e20000000c00 */
[----:B------:R-:W-:Y:S05]  /*3ee0*/  @P5 BRA `(.L_x_685) ;  /* 0x0000019000005947 */ /* 0x000fea0003800000 */
[----:B-1----:R-:W-:Y:S02]  /*3ef0*/  IADD3 R6, P0, R235, 0x20, RZ ;  /* 0x00000020eb067810 */ /* 0x002fe40007f1e0ff */
        /* <DEDUP_REMOVED lines=24> */
.L_x_685:
[----:B------:R-:W-:Y:S05]  /*4080*/  BSYNC B0 ;  /* 0x0000000000007941 */ /* 0x000fea0003800000 */
.L_x_684:
        /* <DEDUP_REMOVED lines=29> */
.L_x_687:
[----:B------:R-:W-:Y:S05]  /*4260*/  BSYNC B0 ;  /* 0x0000000000007941 */ /* 0x000fea0003800000 */
.L_x_686:
[----:B------:R1:W-:Y:S01]  /*4270*/  @P3 STS.128 [R0+0x17000], RZ ;  /* 0x017000ff00003388 */ /* 0x0003e20000000c00 */
[----:B------:R-:W-:Y:S03]  /*4280*/  BSSY B0, `(.L_x_688) ;  /* 0x000001a000007945 */ /* 0x000fe60003800000 */
[----:B------:R1:W-:Y:S01]  /*4290*/  @P3 STS.128 [R0+0x1b000], RZ ;  /* 0x01b000ff00003388 */ /* 0x0003e20000000c00 */
[----:B------:R-:W-:Y:S05]  /*42a0*/  @P3 BRA `(.L_x_689) ;  /* 0x0000017000003947 */ /* 0x000fea0003800000 */
[----:B------:R-:W-:Y:S01]  /*42b0*/  IADD3 R2, P0, R235, 0x60, RZ ;  /* 0x00000060eb027810 */ /* 0x000fe20007f1e0ff */
[----:B------:R-:W-:Y:S01]  /*42c0*/  IMAD.MOV.U32 R5, RZ, RZ, R9 ;  /* 0x000000ffff057224 */ /* 0x000fe200078e0009 */
[----:B------:R-:W-:Y:S02]  /*42d0*/  ISETP.GE.AND P3, PT, R236, c[0x0][0x220], PT ;  /* 0x00008800ec007a0c */ /* 0x000fe40003f66270 */
[----:B------:R-:W-:Y:S01]  /*42e0*/  ISETP.GE.AND P2, PT, R242, c[0x0][0x220], PT ;  /* 0x00008800f2007a0c */ /* 0x000fe20003f46270 */
[----:B------:R-:W-:-:S02]  /*42f0*/  IMAD.X R3, RZ, RZ, R16, P0 ;  /* 0x000000ffff037224 */ /* 0x000fc400000e0610 */
[----:B-1----:R-:W-:-:S04]  /*4300*/  IMAD.WIDE.U32 R6, R2, c[0x0][0x1a0], R4 ;  /* 0x0000680002067a25 */ /* 0x002fc800078e0004 */
[----:B------:R-:W-:-:S04]  /*4310*/  IMAD R3, R3, c[0x0][0x1a0], RZ ;  /* 0x0000680003037a24 */ /* 0x000fc800078e02ff */
[----:B------:R-:W-:Y:S01]  /*4320*/  IMAD R3, R2, c[0x0][0x1a4], R3 ;  /* 0x0000690002037a24 */ /* 0x000fe200078e0203 */
[C---:B------:R-:W-:Y:S01]  /*4330*/  @!P3 LEA R4, P4, R6.reuse, c[0x0][0x170], 0x1 ;  /* 0x00005c000604ba11 */ /* 0x040fe200078808ff */
[----:B------:R1:W-:Y:S01]  /*4340*/  @P3 STS.128 [R0+0x17000], RZ ;  /* 0x017000ff00003388 */ /* 0x0003e20000000c00 */
[----:B------:R-:W-:Y:S01]  /*4350*/  @!P2 LEA R2, P0, R6, c[0x0][0x170], 0x1 ;  /* 0x00005c000602aa11 */ /* 0x000fe200078008ff */
[----:B------:R-:W-:-:S05]  /*4360*/  IMAD.IADD R3, R7, 0x1, R3 ;  /* 0x0000000107037824 */ /* 0x000fca00078e0203 */
[C-C-:B------:R-:W-:Y:S02]  /*4370*/  @!P3 LEA.HI.X R5, R6.reuse, c[0x0][0x174], R3.reuse, 0x1, P4 ;  /* 0x00005d000605ba11 */ /* 0x140fe400020f0c03 */
[----:B------:R-:W-:-:S03]  /*4380*/  @!P2 LEA.HI.X R3, R6, c[0x0][0x174], R3, 0x1, P0 ;  /* 0x00005d000603aa11 */ /* 0x000fc600000f0c03 */
        /* <DEDUP_REMOVED lines=8> */
[----:B------:R1:W-:Y:S02]  /*4410*/  @!P2 LDGSTS.E.BYPASS.LTC128B.128 [R0+0x1b000], [R2.64+0x80] ;  /* 0x1b0000800200afae */ /* 0x0003e4000b901d4c */
.L_x_689:
[----:B------:R-:W-:Y:S05]  /*4420*/  BSYNC B0 ;  /* 0x0000000000007941 */ /* 0x000fea0003800000 */
.L_x_688:
[----:B-1----:R-:W-:Y:S02]  /*4430*/  IMAD.MOV.U32 R6, RZ, RZ, c[0x0][0x308] ;  /* 0x0000c200ff067624 */ /* 0x002fe400078e00ff */
[----:B------:R-:W-:Y:S01]  /*4440*/  IMAD.MOV.U32 R7, RZ, RZ, c[0x0][0x30c] ;  /* 0x0000c300ff077624 */ /* 0x000fe200078e00ff */
[----:B--234-:R-:W-:Y:S01]  /*4450*/  LEA.HI R0, R18, R17, RZ, 0x4 ;  /* 0x0000001112007211 */ /* 0x01cfe200078f20ff */
[----:B------:R-:W0:Y:S04]  /*4460*/  LDGDEPBAR ;  /* 0x00000000000079af */ /* 0x000e280000000000 */
[----:B------:R1:W2:Y:S04]  /*4470*/  LDG.E.64 R2, [R6.64+0x8] ;  /* 0x0000080c06027981 */ /* 0x0002a8000c1e1b00 */
[----:B-1----:R-:W3:Y:S01]  /*4480*/  LDG.E.64 R6, [R6.64] ;  /* 0x0000000c06067981 */ /* 0x002ee2000c1e1b00 */
[----:B------:R-:W-:Y:S01]  /*4490*/  LOP3.LUT R0, R0, 0xfffffff0, RZ, 0xc0, !PT ;  /* 0xfffffff000007812 */ /* 0x000fe200078ec0ff */
[----:B------:R-:W-:Y:S01]  /*44a0*/  IMAD.MOV.U32 R211, RZ, RZ, 0x40 ;  /* 0x00000040ffd37424 */ /* 0x000fe200078e00ff */
[----:B------:R-:W-:Y:S01]  /*44b0*/  UIADD3 UR20, UR22, 0x80, UR24 ;  /* 0x0000008016147890 */ /* 0x000fe2000fffe018 */
[----:B------:R-:W-:Y:S01]  /*44c0*/  IMAD.MOV.U32 R251, RZ, RZ, 0x40 ;  /* 0x00000040fffb7424 */ /* 0x000fe200078e00ff */
[----:B------:R-:W-:Y:S01]  /*44d0*/  CS2R R158, SRZ ;  /* 0x00000000009e7805 */ /* 0x000fe2000001ff00 */
[----:B------:R-:W-:Y:S01]  /*44e0*/  IMAD.IADD R0, R17, 0x1, -R0 ;  /* 0x0000000111007824 */ /* 0x000fe200078e0a00 */
[----:B------:R-:W-:Y:S01]  /*44f0*/  CS2R R156, SRZ ;  /* 0x00000000009c7805 */ /* 0x000fe2000001ff00 */
[C---:B------:R-:W-:Y:S01]  /*4500*/  IMAD.SHL.U32 R212, R221.reuse, 0x2, RZ ;  /* 0x00000002ddd47824 */ /* 0x040fe200078e00ff */
[----:B------:R-:W-:Y:S01]  /*4510*/  CS2R R162, SRZ ;  /* 0x0000000000a27805 */ /* 0x000fe2000001ff00 */
[----:B------:R-:W-:Y:S01]  /*4520*/  IMAD.MOV.U32 R234, RZ, RZ, R224 ;  /* 0x000000ffffea7224 */ /* 0x000fe200078e00e0 */
        /* <DEDUP_REMOVED lines=14> */
[--C-:B------:R-:W-:Y:S01]  /*4610*/  SHF.R.S32.HI R4, RZ, 0x1f, R13.reuse ;  /* 0x0000001fff047819 */ /* 0x100fe2000001140d */
[----:B------:R-:W-:Y:S01]  /*4620*/  CS2R R136, SRZ ;  /* 0x0000000000887805 */ /* 0x000fe2000001ff00 */
[----:B------:R-:W-:Y:S01]  /*4630*/  CS2R R134, SRZ ;  /* 0x0000000000867805 */ /* 0x000fe2000001ff00 */
[----:B------:R-:W-:Y:S01]  /*4640*/  CS2R R132, SRZ ;  /* 0x0000000000847805 */ /* 0x000fe2000001ff00 */
[C---:B------:R-:W-:Y:S01]  /*4650*/  LOP3.LUT P0, RZ, R0.reuse, 0x2, RZ, 0xc0, !PT ;  /* 0x0000000200ff7812 */ /* 0x040fe2000780c0ff */
[----:B------:R-:W-:Y:S01]  /*4660*/  CS2R R126, SRZ ;  /* 0x00000000007e7805 */ /* 0x000fe2000001ff00 */
        /* <DEDUP_REMOVED lines=53> */
[----:B------:R-:W-:Y:S01]  /*49c0*/  IMAD.SHL.U32 R0, R250, 0x20, RZ ;  /* 0x00000020fa007824 */ /* 0x000fe200078e00ff */
[----:B------:R-:W-:Y:S01]  /*49d0*/  SEL R251, R251, 0xffffffc0, !P4 ;  /* 0xffffffc0fbfb7807 */ /* 0x000fe20006000000 */
[----:B------:R-:W-:Y:S01]  /*49e0*/  IMAD.IADD R213, R220, 0x1, R212 ;  /* 0x00000001dcd57824 */ /* 0x000fe200078e02d4 */
[----:B------:R-:W-:Y:S01]  /*49f0*/  UIADD3 UR20, UR20, -UR16, URZ ;  /* 0x8000001014147290 */ /* 0x000fe2000fffe03f */
[----:B--2---:R-:W-:-:S02]  /*4a00*/  IADD3 R248, P3, P2, R2, UR44, R13 ;  /* 0x0000002c02f87c10 */ /* 0x004fc4000fa7e00d */
[----:B------:R-:W-:Y:S02]  /*4a10*/  IADD3 R2, R219, 0x2000, RZ ;  /* 0x00002000db027810 */ /* 0x000fe40007ffe0ff */
[----:B------:R-:W-:Y:S01]  /*4a20*/  IADD3.X R252, R3, UR48, R4, P3, P2 ;  /* 0x0000003003fc7c10 */ /* 0x000fe20009fe4404 */
[----:B------:R-:W-:Y:S01]  /*4a30*/  IMAD.WIDE.U32 R248, R248, -0x2daee0ad, RZ ;  /* 0xd2511f53f8f87825 */ /* 0x000fe200078e00ff */
[----:B------:R-:W-:-:S05]  /*4a40*/  SEL R2, R2, R219, !P1 ;  /* 0x000000db02027207 */ /* 0x000fca0004800000 */
[----:B------:R-:W-:Y:S01]  /*4a50*/  IMAD.SHL.U32 R210, R2, 0x2, RZ ;  /* 0x0000000202d27824 */ /* 0x000fe200078e00ff */
[----:B---3--:R1:W2:Y:S08]  /*4a60*/  R2UR UR10, R7 ;  /* 0x00000000070a73c2 */ /* 0x0082b000000e0000 */
[----:B------:R1:W3:Y:S01]  /*4a70*/  R2UR UR11, R6 ;  /* 0x00000000060b73c2 */ /* 0x0002e200000e0000 */
[----:B------:R-:W-:-:S07]  /*4a80*/  DEPBAR.LE SB1, 0x0, {3,2} ;  /* 0x0000900c0000791a */ /* 0x000fce0000000000 */
.L_x_692:
        /* <DEDUP_REMOVED lines=9> */
[----:B------:R-:W-:Y:S01]  /*4b20*/  UIADD3 UR4, UR4, 0x80, URZ ;  /* 0x0000008004047890 */ /* 0x000fe2000fffe03f */
[----:B------:R-:W-:Y:S01]  /*4b30*/  FSETP.NEU.FTZ.AND P1, PT, R247, -INF , PT ;  /* 0xff800000f700780b */ /* 0x000fe20003f3d000 */
[----:B------:R-:W-:Y:S02]  /*4b40*/  UIADD3 UR6, UR10, -0x4498517b, URZ ;  /* 0xbb67ae850a067890 */ /* 0x000fe4000fffe03f */
[----:B------:R-:W-:Y:S02]  /*4b50*/  UISETP.LT.AND UP0, UPT, UR4, UR16, UP0 ;  /* 0x000000100400728c */ /* 0x000fe40008701270 */
[----:B------:R-:W-:Y:S02]  /*4b60*/  UIADD3 UR4, UR11, -0x61c88647, URZ ;  /* 0x9e3779b90b047890 */ /* 0x000fe4000fffe03f */
[----:B------:R-:W-:Y:S02]  /*4b70*/  UISETP.GT.AND UP3, UPT, UR9, UR19, UPT ;  /* 0x000000130900728c */ /* 0x000fe4000bf64270 */
[----:B------:R-:W-:Y:S01]  /*4b80*/  PLOP3.LUT P0, PT, PT, PT, UP0, 0x80, 0x0 ;  /* 0x000000000000781c */ /* 0x000fe20003f0f008 */
[----:B------:R-:W-:Y:S04]  /*4b90*/  DEPBAR.LE SB0, 0x0 ;  /* 0x000080000000791a */ /* 0x000fe80000000000 */
[----:B------:R-:W-:Y:S08]  /*4ba0*/  BAR.SYNC.DEFER_BLOCKING 0x0 ;  /* 0x0000000000007b1d */ /* 0x000ff00000010000 */
[----:B------:R-:W-:Y:S08]  /*4bb0*/  LDSM.16.M88.4 R32, [R214] ;  /* 0x00000000d620783b */ /* 0x000ff00000000200 */
[----:B------:R-:W1:Y:S08]  /*4bc0*/  LDSM.16.M88.4 R16, [R218+0xc000] ;  /* 0x00c00000da10783b */ /* 0x000e700000000200 */
[----:B------:R-:W3:Y:S08]  /*4bd0*/  LDSM.16.M88.4 R28, [R214+0x1000] ;  /* 0x00100000d61c783b */ /* 0x000ef00000000200 */
[----:B------:R-:W4:Y:S08]  /*4be0*/  LDSM.16.M88.4 R164, [R218+0xc800] ;  /* 0x00c80000daa4783b */ /* 0x000f300000000200 */
[----:B------:R-:W-:Y:S08]  /*4bf0*/  LDSM.16.M88.4 R168, [R0] ;  /* 0x0000000000a8783b */ /* 0x000ff00000000200 */
[----:B------:R-:W4:Y:S01]  /*4c00*/  LDSM.16.M88.4 R172, [R215+0xc000] ;  /* 0x00c00000d7ac783b */ /* 0x000f220000000200 */
[-C--:B-1----:R-:W-:Y:S07]  /*4c10*/  HMMA.16816.F32.BF16 R4, R32, R16.reuse, RZ ;  /* 0x000000102004723c */ /* 0x082fee00000418ff */
[----:B------:R-:W1:Y:S01]  /*4c20*/  LDSM.16.M88.4 R176, [R0+0x1000] ;  /* 0x0010000000b0783b */ /* 0x000e620000000200 */
[C---:B---3--:R-:W-:Y:S07]  /*4c30*/  HMMA.16816.F32.BF16 R8, R28.reuse, R16, RZ ;  /* 0x000000101c08723c */ /* 0x048fee00000418ff */
[----:B------:R-:W3:Y:S01]  /*4c40*/  LDSM.16.M88.4 R180, [R215+0xc800] ;  /* 0x00c80000d7b4783b */ /* 0x000ee20000000200 */
[-C--:B------:R-:W-:Y:S07]  /*4c50*/  HMMA.16816.F32.BF16 R12, R28, R18.reuse, RZ ;  /* 0x000000121c0c723c */ /* 0x080fee00000418ff */
[----:B------:R-:W-:Y:S01]  /*4c60*/  LDSM.16.M88.4 R184, [R3] ;  /* 0x0000000003b8783b */ /* 0x000fe20000000200 */
[C---:B------:R-:W-:Y:S07]  /*4c70*/  HMMA.16816.F32.BF16 R16, R32.reuse, R18, RZ ;  /* 0x000000122010723c */ /* 0x040fee00000418ff */
[----:B------:R-:W1:Y:S01]  /*4c80*/  LDSM.16.M88.4 R188, [R217+0xc000] ;  /* 0x00c00000d9bc783b */ /* 0x000e620000000200 */
[-C--:B----4-:R-:W-:Y:S07]  /*4c90*/  HMMA.16816.F32.BF16 R20, R32, R164.reuse, RZ ;  /* 0x000000a42014723c */ /* 0x090fee00000418ff */
[----:B------:R-:W4:Y:S01]  /*4ca0*/  LDSM.16.M88.4 R192, [R3+0x1000] ;  /* 0x0010000003c0783b */ /* 0x000f220000000200 */
[C---:B------:R-:W-:Y:S07]  /*4cb0*/  HMMA.16816.F32.BF16 R24, R28.reuse, R164, RZ ;  /* 0x000000a41c18723c */ /* 0x040fee00000418ff */
[----:B------:R-:W-:Y:S01]  /*4cc0*/  LDSM.16.M88.4 R196, [R2] ;  /* 0x0000000002c4783b */ /* 0x000fe20000000200 */
[-C--:B------:R-:W-:Y:S07]  /*4cd0*/  HMMA.16816.F32.BF16 R28, R28, R166.reuse, RZ ;  /* 0x000000a61c1c723c */ /* 0x080fee00000418ff */
[----:B------:R-:W-:Y:S01]  /*4ce0*/  LDSM.16.M88.4 R200, [R216+0xc000] ;  /* 0x00c00000d8c8783b */ /* 0x000fe20000000200 */
[----:B------:R-:W-:Y:S07]  /*4cf0*/  HMMA.16816.F32.BF16 R32, R32, R166, RZ ;  /* 0x000000a62020723c */ /* 0x000fee00000418ff */
[----:B------:R-:W4:Y:S01]  /*4d00*/  LDSM.16.M88.4 R164, [R217+0xc800] ;  /* 0x00c80000d9a4783b */ /* 0x000f220000000200 */
[-C--:B------:R-:W-:Y:S07]  /*4d10*/  HMMA.16816.F32.BF16 R4, R168, R172.reuse, R4 ;  /* 0x000000aca804723c */ /* 0x080fee0000041804 */
[----:B------:R-:W4:Y:S01]  /*4d20*/  LDSM.16.M88.4 R204, [R2+0x1000] ;  /* 0x0010000002cc783b */ /* 0x000f220000000200 */
[C---:B-1----:R-:W-:Y:S08]  /*4d30*/  HMMA.16816.F32.BF16 R8, R176.reuse, R172, R8 ;  /* 0x000000acb008723c */ /* 0x042ff00000041808 */
[-C--:B------:R-:W-:Y:S08]  /*4d40*/  HMMA.16816.F32.BF16 R12, R176, R174.reuse, R12 ;  /* 0x000000aeb00c723c */ /* 0x080ff0000004180c */
[C---:B------:R-:W-:Y:S01]  /*4d50*/  HMMA.16816.F32.BF16 R16, R168.reuse, R174, R16 ;  /* 0x000000aea810723c */ /* 0x040fe20000041810 */
[----:B------:R-:W-:Y:S07]  /*4d60*/  LDSM.16.M88.4 R172, [R214+0x2000] ;  /* 0x00200000d6ac783b */ /* 0x000fee0000000200 */
[-C--:B---3--:R-:W-:Y:S08]  /*4d70*/  HMMA.16816.F32.BF16 R20, R168, R180.reuse, R20 ;  /* 0x000000b4a814723c */ /* 0x088ff00000041814 */
[C---:B------:R-:W-:Y:S08]  /*4d80*/  HMMA.16816.F32.BF16 R24, R176.reuse, R180, R24 ;  /* 0x000000b4b018723c */ /* 0x040ff00000041818 */
[-C--:B------:R-:W-:Y:S01]  /*4d90*/  HMMA.16816.F32.BF16 R28, R176, R182.reuse, R28 ;  /* 0x000000b6b01c723c */ /* 0x080fe2000004181c */
[----:B------:R-:W-:Y:S07]  /*4da0*/  LDSM.16.M88.4 R176, [R218+0x10000] ;  /* 0x01000000dab0783b */ /* 0x000fee0000000200 */
[----:B------:R-:W-:Y:S01]  /*4db0*/  HMMA.16816.F32.BF16 R32, R168, R182, R32 ;  /* 0x000000b6a820723c */ /* 0x000fe20000041820 */
[----:B------:R-:W1:Y:S07]  /*4dc0*/  LDSM.16.M88.4 R168, [R216+0xc800] ;  /* 0x00c80000d8a8783b */ /* 0x000e6e0000000200 */
[-C--:B------:R-:W-:Y:S01]  /*4dd0*/  HMMA.16816.F32.BF16 R4, R184, R188.reuse, R4 ;  /* 0x000000bcb804723c */ /* 0x080fe20000041804 */
[----:B------:R-:W3:Y:S07]  /*4de0*/  LDSM.16.M88.4 R180, [R214+0x3000] ;  /* 0x00300000d6b4783b */ /* 0x000eee0000000200 */
[C---:B----4-:R-:W-:Y:S08]  /*4df0*/  HMMA.16816.F32.BF16 R8, R192.reuse, R188, R8 ;  /* 0x000000bcc008723c */ /* 0x050ff00000041808 */
        /* <DEDUP_REMOVED lines=8> */
[----:B------:R-:W4:Y:S07]  /*4e80*/  LDSM.16.M88.4 R164, [R218+0x10800] ;  /* 0x01080000daa4783b */ /* 0x000f2e0000000200 */
[-C--:B------:R-:W-:Y:S01]  /*4e90*/  HMMA.16816.F32.BF16 R4, R196, R200.reuse, R4 ;  /* 0x000000c8c404723c */ /* 0x080fe20000041804 */
[----:B------:R1:W2:Y:S07]  /*4ea0*/  LDSM.16.M88.4 R184, [R0+0x2000] ;  /* 0x0020000000b8783b */ /* 0x0002ae0000000200 */
[C---:B------:R-:W-:Y:S08]  /*4eb0*/  HMMA.16816.F32.BF16 R8, R204.reuse, R200, R8 ;  /* 0x000000c8cc08723c */ /* 0x040ff00000041808 */
[-C--:B------:R-:W-:Y:S08]  /*4ec0*/  HMMA.16816.F32.BF16 R12, R204, R202.reuse, R12 ;  /* 0x000000cacc0c723c */ /* 0x080ff0000004180c */
[C---:B------:R-:W-:Y:S01]  /*4ed0*/  HMMA.16816.F32.BF16 R16, R196.reuse, R202, R16 ;  /* 0x000000cac410723c */ /* 0x040fe20000041810 */
[----:B------:R-:W-:Y:S03]  /*4ee0*/  LDSM.16.M88.4 R200, [R217+0x10000] ;  /* 0x01000000d9c8783b */ /* 0x000fe60000000200 */
[----:B-1----:R-:W-:Y:S04]  /*4ef0*/  IMAD.U32 R0, RZ, RZ, UR21 ;  /* 0x00000015ff007e24 */ /* 0x002fe8000f8e00ff */
[-C--:B------:R-:W-:Y:S04]  /*4f00*/  HMMA.16816.F32.BF16 R20, R196, R168.reuse, R20 ;  /* 0x000000a8c414723c */ /* 0x080fe80000041814 */
[----:B------:R-:W-:Y:S04]  /*4f10*/  IMAD R0, R0, 0x4, R250 ;  /* 0x0000000400007824 */ /* 0x000fe800078e02fa */
[C---:B------:R-:W-:Y:S08]  /*4f20*/  HMMA.16816.F32.BF16 R24, R204.reuse, R168, R24 ;  /* 0x000000a8cc18723c */ /* 0x040ff00000041818 */
[-C--:B------:R-:W-:Y:S01]  /*4f30*/  HMMA.16816.F32.BF16 R28, R204, R170.reuse, R28 ;  /* 0x000000aacc1c723c */ /* 0x080fe2000004181c */
[----:B------:R-:W-:Y:S07]  /*4f40*/  LDSM.16.M88.4 R204, [R3+0x3000] ;  /* 0x0030000003cc783b */ /* 0x000fee0000000200 */
[----:B------:R-:W-:Y:S01]  /*4f50*/  HMMA.16816.F32.BF16 R32, R196, R170, R32 ;  /* 0x000000aac420723c */ /* 0x000fe20000041820 */
[----:B------:R-:W1:Y:S07]  /*4f60*/  LDSM.16.M88.4 R168, [R215+0x10800] ;  /* 0x01080000d7a8783b */ /* 0x000e6e0000000200 */
[-C--:B------:R-:W-:Y:S01]  /*4f70*/  HMMA.16816.F32.BF16 R4, R172, R176.reuse, R4 ;  /* 0x000000b0ac04723c */ /* 0x080fe20000041804 */
[----:B------:R-:W1:Y:S07]  /*4f80*/  LDSM.16.M88.4 R196, [R3+0x2000] ;  /* 0x0020000003c4783b */ /* 0x000e6e0000000200 */
[C---:B---3--:R-:W-:Y:S07]  /*4f90*/  HMMA.16816.F32.BF16 R8, R180.reuse, R176, R8 ;  /* 0x000000b0b408723c */ /* 0x048fee0000041808 */
[----:B------:R-:W-:Y:S01]  /*4fa0*/  IMAD.U32 R176, RZ, RZ, UR9 ;  /* 0x00000009ffb07e24 */ /* 0x000fe2000f8e00ff */
[-C--:B------:R-:W-:Y:S04]  /*4fb0*/  HMMA.16816.F32.BF16 R12, R180, R178.reuse, R12 ;  /* 0x000000b2b40c723c */ /* 0x080fe8000004180c */
[----:B--2---:R-:W-:Y:S02]  /*4fc0*/  IMAD R176, R176, 0x4, R225 ;  /* 0x00000004b0b07824 */ /* 0x004fe400078e02e1 */
[----:B------:R-:W-:Y:S02]  /*4fd0*/  IMAD.SHL.U32 R225, R250, 0x20, RZ ;  /* 0x00000020fae17824 */ /* 0x000fe400078e00ff */
[C---:B------:R-:W-:Y:S07]  /*4fe0*/  HMMA.16816.F32.BF16 R16, R172.reuse, R178, R16 ;  /* 0x000000b2ac10723c */ /* 0x040fee0000041810 */
[----:B------:R-:W-:Y:S01]  /*4ff0*/  IADD3 R178, R176, 0x2, RZ ;  /* 0x00000002b0b27810 */ /* 0x000fe20007ffe0ff */
[-C--:B----4-:R-:W-:Y:S04]  /*5000*/  HMMA.16816.F32.BF16 R20, R172, R164.reuse, R20 ;  /* 0x000000a4ac14723c */ /* 0x090fe80000041814 */
[----:B------:R-:W-:Y:S04]  /*5010*/  IMAD.WIDE.U32 R178, R178, -0x326172a9, RZ ;  /* 0xcd9e8d57b2b27825 */ /* 0x000fe800078e00ff */
[C---:B------:R-:W-:Y:S04]  /*5020*/  HMMA.16816.F32.BF16 R24, R180.reuse, R164, R24 ;  /* 0x000000a4b418723c */ /* 0x040fe80000041818 */
[----:B------:R-:W-:Y:S04]  /*5030*/  IMAD.WIDE.U32 R176, R176, -0x326172a9, RZ ;  /* 0xcd9e8d57b0b07825 */ /* 0x000fe800078e00ff */
[-C--:B------:R-:W-:Y:S01]  /*5040*/  HMMA.16816.F32.BF16 R28, R180, R166.reuse, R28 ;  /* 0x000000a6b41c723c */ /* 0x080fe2000004181c */
[----:B------:R-:W2:Y:S06]  /*5050*/  @!P0 S2R R182, SR_TID.X ;  /* 0x0000000000b68919 */ /* 0x000eac0000002100 */
[----:B------:R-:W-:Y:S01]  /*5060*/  IMAD.U32 R180, RZ, RZ, UR22 ;  /* 0x00000016ffb47e24 */ /* 0x000fe2000f8e00ff */
[----:B------:R-:W-:Y:S01]  /*5070*/  HMMA.16816.F32.BF16 R32, R172, R166, R32 ;  /* 0x000000a6ac20723c */ /* 0x000fe20000041820 */
[----:B------:R-:W3:Y:S03]  /*5080*/  LDSM.16.M88.4 R164, [R217+0x10800] ;  /* 0x01080000d9a4783b */ /* 0x000ee60000000200 */
[----:B------:R-:W-:Y:S04]  /*5090*/  @!P0 IADD3 R180, -R180, 0x1, R243 ;  /* 0x00000001b4b48810 */ /* 0x000fe80007ffe1f3 */
[-C--:B------:R-:W-:Y:S01]  /*50a0*/  HMMA.16816.F32.BF16 R4, R184, R188.reuse, R4 ;  /* 0x000000bcb804723c */ /* 0x080fe20000041804 */
[----:B------:R-:W-:Y:S07]  /*50b0*/  LDSM.16.M88.4 R172, [R216+0x10000] ;  /* 0x01000000d8ac783b */ /* 0x000fee0000000200 */
[C---:B------:R-:W-:Y:S08]  /*50c0*/  HMMA.16816.F32.BF16 R8, R192.reuse, R188, R8 ;  /* 0x000000bcc008723c */ /* 0x040ff00000041808 */
[-C--:B------:R-:W-:Y:S08]  /*50d0*/  HMMA.16816.F32.BF16 R12, R192, R190.reuse, R12 ;  /* 0x000000bec00c723c */ /* 0x080ff0000004180c */
[C---:B------:R-:W-:Y:S08]  /*50e0*/  HMMA.16816.F32.BF16 R16, R184.reuse, R190, R16 ;  /* 0x000000beb810723c */ /* 0x040ff00000041810 */
[-C--:B-1----:R-:W-:Y:S08]  /*50f0*/  HMMA.16816.F32.BF16 R20, R184, R168.reuse, R20 ;  /* 0x000000a8b814723c */ /* 0x082ff00000041814 */
[C---:B------:R-:W-:Y:S08]  /*5100*/  HMMA.16816.F32.BF16 R24, R192.reuse, R168, R24 ;  /* 0x000000a8c018723c */ /* 0x040ff00000041818 */
[-C--:B------:R-:W-:Y:S08]  /*5110*/  HMMA.16816.F32.BF16 R28, R192, R170.reuse, R28 ;  /* 0x000000aac01c723c */ /* 0x080ff0000004181c */
[----:B------:R-:W-:Y:S01]  /*5120*/  HMMA.16816.F32.BF16 R32, R184, R170, R32 ;  /* 0x000000aab820723c */ /* 0x000fe20000041820 */
[----:B------:R-:W1:Y:S07]  /*5130*/  LDSM.16.M88.4 R168, [R2+0x2000] ;  /* 0x0020000002a8783b */ /* 0x000e6e0000000200 */
[-C--:B------:R-:W-:Y:S08]  /*5140*/  HMMA.16816.F32.BF16 R4, R196, R200.reuse, R4 ;  /* 0x000000c8c404723c */ /* 0x080ff00000041804 */
[C---:B------:R-:W-:Y:S08]  /*5150*/  HMMA.16816.F32.BF16 R8, R204.reuse, R200, R8 ;  /* 0x000000c8cc08723c */ /* 0x040ff00000041808 */
[-C--:B------:R-:W-:Y:S08]  /*5160*/  HMMA.16816.F32.BF16 R12, R204, R202.reuse, R12 ;  /* 0x000000cacc0c723c */ /* 0x080ff0000004180c */
[C---:B------:R-:W-:Y:S08]  /*5170*/  HMMA.16816.F32.BF16 R16, R196.reuse, R202, R16 ;  /* 0x000000cac410723c */ /* 0x040ff00000041810 */
[-C--:B---3--:R-:W-:Y:S08]  /*5180*/  HMMA.16816.F32.BF16 R20, R196, R164.reuse, R20 ;  /* 0x000000a4c414723c */ /* 0x088ff00000041814 */
[C---:B------:R-:W-:Y:S08]  /*5190*/  HMMA.16816.F32.BF16 R24, R204.reuse, R164, R24 ;  /* 0x000000a4cc18723c */ /* 0x040ff00000041818 */
[-C--:B------:R-:W-:Y:S07]  /*51a0*/  HMMA.16816.F32.BF16 R28, R204, R166.reuse, R28 ;  /* 0x000000a6cc1c723c */ /* 0x080fee000004181c */
[----:B------:R-:W-:Y:S01]  /*51b0*/  IMAD.IADD R204, R211, 0x1, R212 ;  /* 0x00000001d3cc7824 */ /* 0x000fe200078e02d4 */
[----:B------:R-:W-:Y:S01]  /*51c0*/  HMMA.16816.F32.BF16 R32, R196, R166, R32 ;  /* 0x000000a6c420723c */ /* 0x000fe20000041820 */
[----:B------:R3:W4:Y:S07]  /*51d0*/  LDSM.16.M88.4 R164, [R2+0x3000] ;  /* 0x0030000002a4783b */ /* 0x00072e0000000200 */
[-C--:B-1----:R-:W-:Y:S05]  /*51e0*/  HMMA.16816.F32.BF16 R4, R168, R172.reuse, R4 ;  /* 0x000000aca804723c */ /* 0x082fea0000041804 */
[----:B---3--:R-:W-:Y:S02]  /*51f0*/  LOP3.LUT R2, R249, UR10, R0, 0x96, !PT ;  /* 0x0000000af9027c12 */ /* 0x008fe4000f8e9600 */
[----:B------:R-:W-:Y:S05]  /*5200*/  LOP3.LUT R0, R252, UR11, RZ, 0x3c, !PT ;  /* 0x0000000bfc007c12 */ /* 0x000fea000f8e3cff */
[----:B------:R-:W-:Y:S01]  /*5210*/  IMAD.WIDE.U32 R2, R2, -0x326172a9, RZ ;  /* 0xcd9e8d5702027825 */ /* 0x000fe200078e00ff */
[-C--:B------:R-:W-:Y:S02]  /*5220*/  LOP3.LUT R177, R177, R0.reuse, RZ, 0x3c, !PT ;  /* 0x00000000b1b17212 */ /* 0x080fe400078e3cff */
[----:B------:R-:W-:Y:S01]  /*5230*/  LOP3.LUT R181, R179, R0, RZ, 0x3c, !PT ;  /* 0x00000000b3b57212 */ /* 0x000fe200078e3cff */
[----:B--2---:R-:W-:Y:S01]  /*5240*/  @!P0 IMAD.SHL.U32 R0, R182, 0x2, RZ ;  /* 0x00000002b6008824 */ /* 0x004fe200078e00ff */
[C---:B------:R-:W-:Y:S01]  /*5250*/  LOP3.LUT R188, R3.reuse, UR4, R176, 0x96, !PT ;  /* 0x0000000403bc7c12 */ /* 0x040fe2000f8e96b0 */
[----:B------:R-:W-:Y:S01]  /*5260*/  IMAD.U32 R176, RZ, RZ, UR5 ;  /* 0x00000005ffb07e24 */ /* 0x000fe2000f8e00ff */
[----:B------:R-:W-:Y:S01]  /*5270*/  UIADD3 UR5, UR10, 0x76cf5d0a, URZ ;  /* 0x76cf5d0a0a057890 */ /* 0x000fe2000fffe03f */
[----:B------:R-:W-:Y:S01]  /*5280*/  LOP3.LUT R186, R3, UR4, R178, 0x96, !PT ;  /* 0x0000000403ba7c12 */ /* 0x000fe2000f8e96b2 */
[----:B------:R-:W-:Y:S01]  /*5290*/  IMAD.U32 R178, RZ, RZ, UR21 ;  /* 0x00000015ffb27e24 */ /* 0x000fe2000f8e00ff */
[----:B------:R-:W-:Y:S01]  /*52a0*/  @!P0 LOP3.LUT R0, R225, 0x6, R0, 0xf8, !PT ;  /* 0x00000006e1008812 */ /* 0x000fe200078ef800 */
[----:B------:R-:W-:Y:S01]  /*52b0*/  FMUL.FTZ R179, R246, 1.4426950216293334961 ;  /* 0x3fb8aa3bf6b37820 */ /* 0x000fe20000410000 */
[C---:B----4-:R-:W-:Y:S01]  /*52c0*/  HMMA.16816.F32.BF16 R8, R164.reuse, R172, R8 ;  /* 0x000000aca408723c */ /* 0x050fe20000041808 */
[----:B------:R-:W-:Y:S03]  /*52d0*/  UIADD3 UR4, UR11, 0x3c6ef372, URZ ;  /* 0x3c6ef3720b047890 */ /* 0x000fe6000fffe03f */
[----:B------:R-:W-:Y:S01]  /*52e0*/  @!P0 IADD3 R3, R176, UR16, R180 ;  /* 0x00000010b0038c10 */ /* 0x000fe2000fffe0b4 */
[----:B------:R-:W-:Y:S01]  /*52f0*/  IMAD.WIDE.U32 R176, R177, -0x2daee0ad, RZ ;  /* 0xd2511f53b1b07825 */ /* 0x000fe200078e00ff */
[----:B------:R-:W-:Y:S01]  /*5300*/  LOP3.LUT R182, R248, UR6, RZ, 0x3c, !PT ;  /* 0x00000006f8b67c12 */ /* 0x000fe2000f8e3cff */
[----:B------:R-:W-:Y:S01]  /*5310*/  UIADD3 UR6, UR11, 0x1715609d, URZ ;  /* 0x1715609d0b067890 */ /* 0x000fe2000fffe03f */
[-C--:B------:R-:W-:Y:S04]  /*5320*/  HMMA.16816.F32.BF16 R12, R164, R174.reuse, R12 ;  /* 0x000000aea40c723c */ /* 0x080fe8000004180c */
[----:B------:R-:W-:Y:S01]  /*5330*/  @!P0 IMAD R0, R178, 0x80, R0 ;  /* 0x00000080b2008824 */ /* 0x000fe200078e0200 */
[----:B------:R-:W-:Y:S01]  /*5340*/  @!P0 IADD3 R173, R3, 0x8, RZ ;  /* 0x0000000803ad8810 */ /* 0x000fe20007ffe0ff */
[----:B------:R-:W-:Y:S01]  /*5350*/  IMAD.WIDE.U32 R188, R188, -0x2daee0ad, RZ ;  /* 0xd2511f53bcbc7825 */ /* 0x000fe200078e00ff */
[----:B------:R-:W-:Y:S01]  /*5360*/  LOP3.LUT R183, R182, R177, RZ, 0x3c, !PT ;  /* 0x000000b1b6b77212 */ /* 0x000fe200078e3cff */
[C---:B------:R-:W-:Y:S04]  /*5370*/  HMMA.16816.F32.BF16 R16, R168.reuse, R174, R16 ;  /* 0x000000aea810723c */ /* 0x040fe80000041810 */
[----:B------:R-:W-:Y:S01]  /*5380*/  LOP3.LUT R184, R2, UR4, RZ, 0x3c, !PT ;  /* 0x0000000402b87c12 */ /* 0x000fe2000f8e3cff */
[----:B------:R-:W-:Y:S01]  /*5390*/  FMUL.FTZ R177, R247, 1.4426950216293334961 ;  /* 0x3fb8aa3bf7b17820 */ /* 0x000fe20000410000 */
[----:B------:R-:W-:Y:S01]  /*53a0*/  @!P0 IMNMX R178, R3, UR16, PT ;  /* 0x0000001003b28c17 */ /* 0x000fe2000b800200 */
[----:B------:R-:W-:Y:S01]  /*53b0*/  IMAD.WIDE.U32 R186, R186, -0x2daee0ad, RZ ;  /* 0xd2511f53baba7825 */ /* 0x000fe200078e00ff */
[----:B------:R-:W-:Y:S01]  /*53c0*/  @!P0 IMNMX R173, R173, UR16, PT ;  /* 0x00000010adad8c17 */ /* 0x000fe2000b800200 */
[----:B------:R-:W-:Y:S01]  /*53d0*/  UIADD3 UR4, UR11, -0x255992d5, URZ ;  /* 0xdaa66d2b0b047890 */ /* 0x000fe2000fffe03f */
[CC--:B------:R-:W-:Y:S02]  /*53e0*/  @!P0 ISETP.GE.AND P3, PT, R0.reuse, R178.reuse, PT ;  /* 0x000000b20000820c */ /* 0x0c0fe40003f66270 */
[C---:B------:R-:W-:Y:S01]  /*53f0*/  @!P0 IADD3 R2, R0.reuse, 0x1, RZ ;  /* 0x0000000100028810 */ /* 0x040fe20007ffe0ff */
[----:B------:R-:W-:Y:S01]  /*5400*/  IMAD.WIDE.U32 R180, R181, -0x2daee0ad, RZ ;  /* 0xd2511f53b5b47825 */ /* 0x000fe200078e00ff */
[----:B------:R-:W-:Y:S02]  /*5410*/  FSEL R179, R179, RZ, P2 ;  /* 0x000000ffb3b37208 */ /* 0x000fe40001000000 */
[-C--:B------:R-:W-:Y:S02]  /*5420*/  @!P0 ISETP.GE.AND P2, PT, R0, R173.reuse, PT ;  /* 0x000000ad0000820c */ /* 0x080fe40003f46270 */
[----:B------:R-:W-:Y:S02]  /*5430*/  FSEL R177, R177, RZ, P1 ;  /* 0x000000ffb1b17208 */ /* 0x000fe40000800000 */
[----:B------:R-:W-:Y:S02]  /*5440*/  @!P0 ISETP.GE.AND P1, PT, R2, R178, PT ;  /* 0x000000b20200820c */ /* 0x000fe40003f26270 */
[----:B------:R-:W-:Y:S02]  /*5450*/  @!P0 FSEL R4, R4, -INF , !P3 ;  /* 0xff80000004048808 */ /* 0x000fe40005800000 */
[----:B------:R-:W-:Y:S02]  /*5460*/  @!P0 FSEL R5, R5, -INF , !P1 ;  /* 0xff80000005058808 */ /* 0x000fe40004800000 */
[----:B------:R-:W-:Y:S01]  /*5470*/  @!P0 FSEL R6, R6, -INF , !P2 ;  /* 0xff80000006068808 */ /* 0x000fe20005000000 */
[--C-:B------:R-:W-:Y:S01]  /*5480*/  FFMA.FTZ R4, R4, c[0x0][0x23c], -R179.reuse ;  /* 0x00008f0004047a23 */ /* 0x100fe200000108b3 */
[----:B------:R-:W-:Y:S01]  /*5490*/  @!P0 ISETP.GE.AND P1, PT, R2, R173, PT ;  /* 0x000000ad0200820c */ /* 0x000fe20003f26270 */
[----:B------:R-:W-:Y:S01]  /*54a0*/  FFMA.FTZ R5, R5, c[0x0][0x23c], -R179 ;  /* 0x00008f0005057a23 */ /* 0x000fe200000108b3 */
[----:B------:R-:W-:Y:S01]  /*54b0*/  @!P0 IADD3 R172, R3, 0x20, RZ ;  /* 0x0000002003ac8810 */ /* 0x000fe20007ffe0ff */
[--C-:B------:R-:W-:Y:S01]  /*54c0*/  FFMA.FTZ R6, R6, c[0x0][0x23c], -R177.reuse ;  /* 0x00008f0006067a23 */ /* 0x100fe200000108b1 */
[----:B------:R-:W-:Y:S01]  /*54d0*/  MUFU.EX2 R202, R4 ;  /* 0x0000000400ca7308 */ /* 0x000fe20000000800 */
[----:B------:R-:W-:Y:S01]  /*54e0*/  LOP3.LUT R190, R189, UR5, R176, 0x96, !PT ;  /* 0x00000005bdbe7c12 */ /* 0x000fe2000f8e96b0 */
[----:B------:R-:W-:Y:S01]  /*54f0*/  FMUL.FTZ R176, R244, 1.4426950216293334961 ;  /* 0x3fb8aa3bf4b07820 */ /* 0x000fe20000410000 */
[----:B------:R-:W-:Y:S02]  /*5500*/  @!P0 FSEL R7, R7, -INF , !P1 ;  /* 0xff80000007078808 */ /* 0x000fe40004800000 */
[----:B------:R-:W-:Y:S01]  /*5510*/  @!P0 IMNMX R172, R172, UR16, PT ;  /* 0x00000010acac8c17 */ /* 0x000fe2000b800200 */
[----:B------:R-:W-:Y:S01]  /*5520*/  IMAD.WIDE.U32 R190, R190, -0x326172a9, RZ ;  /* 0xcd9e8d57bebe7825 */ /* 0x000fe200078e00ff */
[----:B------:R-:W-:Y:S02]  /*5530*/  FSETP.NEU.FTZ.AND P1, PT, R244, -INF , PT ;  /* 0xff800000f400780b */ /* 0x000fe40003f3d000 */
[----:B------:R-:W-:Y:S01]  /*5540*/  @!P0 IADD3 R3, R3, 0x28, RZ ;  /* 0x0000002803038810 */ /* 0x000fe20007ffe0ff */
[----:B------:R-:W1:Y:S01]  /*5550*/  MUFU.EX2 R201, R5 ;  /* 0x0000000500c97308 */ /* 0x000e620000000800 */
[----:B------:R-:W-:Y:S01]  /*5560*/  FSEL R176, R176, RZ, P1 ;  /* 0x000000ffb0b07208 */ /* 0x000fe20000800000 */
[--C-:B------:R-:W-:Y:S01]  /*5570*/  FFMA.FTZ R185, R7, c[0x0][0x23c], -R177.reuse ;  /* 0x00008f0007b97a23 */ /* 0x100fe200000108b1 */
[-C--:B------:R-:W-:Y:S02]  /*5580*/  @!P0 ISETP.GE.AND P1, PT, R0, R172.reuse, PT ;  /* 0x000000ac0000820c */ /* 0x080fe40003f26270 */
[-C--:B------:R-:W-:Y:S02]  /*5590*/  @!P0 ISETP.GE.AND P2, PT, R2, R172.reuse, PT ;  /* 0x000000ac0200820c */ /* 0x080fe40003f46270 */
[----:B------:R-:W-:Y:S02]  /*55a0*/  @!P0 FSEL R8, R8, -INF , !P1 ;  /* 0xff80000008088808 */ /* 0x000fe40004800000 */
[----:B------:R-:W-:Y:S01]  /*55b0*/  @!P0 IMNMX R3, R3, UR16, PT ;  /* 0x0000001003038c17 */ /* 0x000fe2000b800200 */
[----:B------:R2:W3:Y:S01]  /*55c0*/  MUFU.EX2 R200, R6 ;  /* 0x0000000600c87308 */ /* 0x0004e20000000800 */
[----:B------:R-:W-:Y:S01]  /*55d0*/  @!P0 FSEL R9, R9, -INF , !P2 ;  /* 0xff80000009098808 */ /* 0x000fe20005000000 */
[--C-:B------:R-:W-:Y:S01]  /*55e0*/  FFMA.FTZ R8, R8, c[0x0][0x23c], -R176.reuse ;  /* 0x00008f0008087a23 */ /* 0x100fe200000108b0 */
[-C--:B------:R-:W-:Y:S01]  /*55f0*/  @!P0 ISETP.GE.AND P4, PT, R2, R3.reuse, PT ;  /* 0x000000030200820c */ /* 0x080fe20003f86270 */
[C---:B------:R-:W-:Y:S01]  /*5600*/  FMUL.FTZ R2, R245.reuse, 1.4426950216293334961 ;  /* 0x3fb8aa3bf5027820 */ /* 0x040fe20000410000 */
[----:B------:R-:W-:Y:S01]  /*5610*/  FSETP.NEU.FTZ.AND P1, PT, R245, -INF , PT ;  /* 0xff800000f500780b */ /* 0x000fe20003f3d000 */
[----:B------:R-:W-:Y:S01]  /*5620*/  FFMA.FTZ R174, R9, c[0x0][0x23c], -R176 ;  /* 0x00008f0009ae7a23 */ /* 0x000fe200000108b0 */
[----:B------:R-:W-:Y:S02]  /*5630*/  @!P0 IADD3 R9, R0, 0x9, RZ ;  /* 0x0000000900098810 */ /* 0x000fe40007ffe0ff */
[----:B------:R-:W-:Y:S01]  /*5640*/  FSEL R2, R2, RZ, P1 ;  /* 0x000000ff02027208 */ /* 0x000fe20000800000 */
[----:B------:R4:W-:Y:S01]  /*5650*/  MUFU.EX2 R227, R8 ;  /* 0x0000000800e37308 */ /* 0x0009e20000000800 */
[-C--:B------:R-:W-:Y:S02]  /*5660*/  @!P0 ISETP.GE.AND P1, PT, R0, R3.reuse, PT ;  /* 0x000000030000820c */ /* 0x080fe40003f26270 */
[----:B------:R-:W-:Y:S02]  /*5670*/  @!P0 FSEL R11, R11, -INF , !P4 ;  /* 0xff8000000b0b8808 */ /* 0x000fe40006000000 */
[----:B------:R-:W-:Y:S02]  /*5680*/  @!P0 FSEL R10, R10, -INF , !P1 ;  /* 0xff8000000a0a8808 */ /* 0x000fe40004800000 */
[----:B------:R-:W-:Y:S01]  /*5690*/  @!P0 ISETP.GE.AND P4, PT, R9, R3, PT ;  /* 0x000000030900820c */ /* 0x000fe20003f86270 */
[--C-:B------:R-:W-:Y:S01]  /*56a0*/  FFMA.FTZ R11, R11, c[0x0][0x23c], -R2.reuse ;  /* 0x00008f000b0b7a23 */ /* 0x100fe20000010802 */
[----:B------:R-:W-:Y:S01]  /*56b0*/  @!P0 ISETP.GE.AND P6, PT, R9, R172, PT ;  /* 0x000000ac0900820c */ /* 0x000fe20003fc6270 */
[----:B------:R-:W-:Y:S01]  /*56c0*/  FFMA.FTZ R10, R10, c[0x0][0x23c], -R2 ;  /* 0x00008f000a0a7a23 */ /* 0x000fe20000010802 */
[----:B------:R-:W-:Y:S01]  /*56d0*/  @!P0 FSEL R15, R15, -INF , !P4 ;  /* 0xff8000000f0f8808 */ /* 0x000fe20006000000 */
[----:B------:R-:W-:Y:S01]  /*56e0*/  MUFU.EX2 R228, R11 ;  /* 0x0000000b00e47308 */ /* 0x000fe20000000800 */
[----:B------:R-:W-:Y:S01]  /*56f0*/  LOP3.LUT R187, R187, UR5, R180, 0x96, !PT ;  /* 0x00000005bbbb7c12 */ /* 0x000fe2000f8e96b4 */
[----:B--2---:R-:W2:Y:S01]  /*5700*/  LDSM.16.M88.4 R4, [R216+0x10800] ;  /* 0x01080000d804783b */ /* 0x004ea20000000200 */
[----:B------:R-:W-:Y:S01]  /*5710*/  @!P0 FSEL R13, R13, -INF , !P6 ;  /* 0xff8000000d0d8808 */ /* 0x000fe20007000000 */
[----:B------:R-:W-:Y:S01]  /*5720*/  FFMA.FTZ R15, R15, c[0x0][0x23c], -R2 ;  /* 0x00008f000f0f7a23 */ /* 0x000fe20000010802 */
[----:B------:R-:W-:Y:S01]  /*5730*/  @!P0 ISETP.GE.AND P6, PT, R9, R173, PT ;  /* 0x000000ad0900820c */ /* 0x000fe20003fc6270 */
[----:B------:R-:W-:Y:S01]  /*5740*/  UIADD3 UR5, UR10, 0x32370b8f, URZ ;  /* 0x32370b8f0a057890 */ /* 0x000fe2000fffe03f */
[----:B------:R-:W-:Y:S01]  /*5750*/  LOP3.LUT R181, R182, R181, RZ, 0x3c, !PT ;  /* 0x000000b5b6b57212 */ /* 0x000fe200078e3cff */
[----:B------:R-:W-:Y:S01]  /*5760*/  FFMA.FTZ R13, R13, c[0x0][0x23c], -R176 ;  /* 0x00008f000d0d7a23 */ /* 0x000fe200000108b0 */
[----:B------:R-:W-:Y:S01]  /*5770*/  @!P0 FSEL R19, R19, -INF , !P6 ;  /* 0xff80000013138808 */ /* 0x000fe20007000000 */
[----:B------:R-:W-:Y:S01]  /*5780*/  MUFU.EX2 R225, R174 ;  /* 0x000000ae00e17308 */ /* 0x000fe20000000800 */
[----:B------:R-:W-:Y:S01]  /*5790*/  IMAD.WIDE.U32 R182, R183, -0x326172a9, RZ ;  /* 0xcd9e8d57b7b67825 */ /* 0x000fe200078e00ff */
[----:B----4-:R-:W-:Y:S03]  /*57a0*/  @!P0 IADD3 R8, R0, 0x8, RZ ;  /* 0x0000000800088810 */ /* 0x010fe60007ffe0ff */
[----:B------:R-:W-:Y:S01]  /*57b0*/  IMAD.WIDE.U32 R180, R181, -0x326172a9, RZ ;  /* 0xcd9e8d57b5b47825 */ /* 0x000fe200078e00ff */
[C---:B------:R-:W-:Y:S02]  /*57c0*/  @!P0 ISETP.GE.AND P5, PT, R8.reuse, R3, PT ;  /* 0x000000030800820c */ /* 0x040fe40003fa6270 */
[C---:B------:R-:W-:Y:S01]  /*57d0*/  @!P0 ISETP.GE.AND P1, PT, R8.reuse, R178, PT ;  /* 0x000000b20800820c */ /* 0x040fe20003f26270 */
[--C-:B------:R-:W-:Y:S01]  /*57e0*/  FFMA.FTZ R19, R19, c[0x0][0x23c], -R177.reuse ;  /* 0x00008f0013137a23 */ /* 0x100fe200000108b1 */
[-C--:B------:R-:W-:Y:S01]  /*57f0*/  @!P0 ISETP.GE.AND P2, PT, R8, R173.reuse, PT ;  /* 0x000000ad0800820c */ /* 0x080fe20003f46270 */
[----:B------:R-:W4:Y:S01]  /*5800*/  MUFU.EX2 R226, R185 ;  /* 0x000000b900e27308 */ /* 0x000f220000000800 */
[----:B------:R-:W-:Y:S02]  /*5810*/  @!P0 FSEL R14, R14, -INF , !P5 ;  /* 0xff8000000e0e8808 */ /* 0x000fe40006800000 */
[----:B------:R-:W-:Y:S02]  /*5820*/  @!P0 ISETP.GE.AND P3, PT, R8, R172, PT ;  /* 0x000000ac0800820c */ /* 0x000fe40003f66270 */
[----:B------:R-:W-:Y:S01]  /*5830*/  @!P0 IADD3 R8, R0, 0x10, RZ ;  /* 0x0000001000088810 */ /* 0x000fe20007ffe0ff */
[----:B------:R-:W-:Y:S01]  /*5840*/  FFMA.FTZ R14, R14, c[0x0][0x23c], -R2 ;  /* 0x00008f000e0e7a23 */ /* 0x000fe20000010802 */
[----:B------:R-:W-:Y:S02]  /*5850*/  @!P0 FSEL R12, R12, -INF , !P3 ;  /* 0xff8000000c0c8808 */ /* 0x000fe40005800000 */
[-C--:B------:R-:W-:Y:S01]  /*5860*/  @!P0 ISETP.GE.AND P5, PT, R8, R178.reuse, PT ;  /* 0x000000b20800820c */ /* 0x080fe20003fa6270 */
[----:B------:R-:W-:Y:S01]  /*5870*/  MUFU.EX2 R196, R19 ;  /* 0x0000001300c47308 */ /* 0x000fe20000000800 */
[----:B------:R-:W-:Y:S01]  /*5880*/  @!P0 ISETP.GE.AND P3, PT, R9, R178, PT ;  /* 0x000000b20900820c */ /* 0x000fe20003f66270 */
[----:B------:R-:W-:Y:S01]  /*5890*/  FFMA.FTZ R12, R12, c[0x0][0x23c], -R176 ;  /* 0x00008f000c0c7a23 */ /* 0x000fe200000108b0 */
[----:B------:R-:W-:Y:S02]  /*58a0*/  @!P0 ISETP.GE.AND P4, PT, R8, R173, PT ;  /* 0x000000ad0800820c */ /* 0x000fe40003f86270 */
[----:B------:R-:W-:Y:S02]  /*58b0*/  @!P0 FSEL R18, R18, -INF , !P2 ;  /* 0xff80000012128808 */ /* 0x000fe40005000000 */
[----:B------:R-:W-:Y:S02]  /*58c0*/  @!P0 FSEL R16, R16, -INF , !P1 ;  /* 0xff80000010108808 */ /* 0x000fe40004800000 */
[----:B------:R-:W-:Y:S01]  /*58d0*/  @!P0 ISETP.GE.AND P1, PT, R8, R172, PT ;  /* 0x000000ac0800820c */ /* 0x000fe20003f26270 */
[----:B------:R-:W-:Y:S01]  /*58e0*/  FFMA.FTZ R18, R18, c[0x0][0x23c], -R177 ;  /* 0x00008f0012127a23 */ /* 0x000fe200000108b1 */
[-C--:B--2---:R-:W-:Y:S01]  /*58f0*/  HMMA.16816.F32.BF16 R20, R168, R4.reuse, R20 ;  /* 0x00000004a814723c */ /* 0x084fe20000041814 */
[----:B------:R2:W-:Y:S02]  /*5900*/  MUFU.EX2 R229, R10 ;  /* 0x0000000a00e57308 */ /* 0x0005e40000000800 */
[--C-:B------:R-:W-:Y:S01]  /*5910*/  FFMA.FTZ R16, R16, c[0x0][0x23c], -R179.reuse ;  /* 0x00008f0010107a23 */ /* 0x100fe200000108b3 */
[C---:B------:R-:W-:Y:S02]  /*5920*/  LOP3.LUT R189, R184.reuse, R183, RZ, 0x3c, !PT ;  /* 0x000000b7b8bd7212 */ /* 0x040fe400078e3cff */
[----:B------:R-:W-:Y:S02]  /*5930*/  LOP3.LUT R184, R184, R181, RZ, 0x3c, !PT ;  /* 0x000000b5b8b87212 */ /* 0x000fe400078e3cff */
[C---:B------:R-:W-:Y:S03]  /*5940*/  HMMA.16816.F32.BF16 R24, R164.reuse, R4, R24 ;  /* 0x00000004a418723c */ /* 0x040fe60000041818 */
[----:B------:R-:W-:Y:S01]  /*5950*/  MUFU.EX2 R206, R14 ;  /* 0x0000000e00ce7308 */ /* 0x000fe20000000800 */
[----:B------:R-:W-:Y:S01]  /*5960*/  LOP3.LUT R191, R191, UR4, R182, 0x96, !PT ;  /* 0x00000004bfbf7c12 */ /* 0x000fe2000f8e96b6 */
[----:B------:R-:W-:Y:S01]  /*5970*/  IMAD.WIDE.U32 R182, R187, -0x326172a9, RZ ;  /* 0xcd9e8d57bbb67825 */ /* 0x000fe200078e00ff */
[----:B------:R-:W-:Y:S02]  /*5980*/  @!P0 FSEL R17, R17, -INF , !P3 ;  /* 0xff80000011118808 */ /* 0x000fe40005800000 */
[-C--:B------:R-:W-:Y:S03]  /*5990*/  HMMA.16816.F32.BF16 R28, R164, R6.reuse, R28 ;  /* 0x00000006a41c723c */ /* 0x080fe6000004181c */
[----:B------:R-:W-:Y:S01]  /*59a0*/  @!P0 ISETP.GE.AND P3, PT, R8, R3, PT ;  /* 0x000000030800820c */ /* 0x000fe20003f66270 */
[----:B------:R-:W-:Y:S01]  /*59b0*/  IMAD.WIDE.U32 R8, R184, -0x2daee0ad, RZ ;  /* 0xd2511f53b8087825 */ /* 0x000fe200078e00ff */
[----:B------:R1:W-:Y:S01]  /*59c0*/  MUFU.EX2 R207, R15 ;  /* 0x0000000f00cf7308 */ /* 0x0003e20000000800 */
[----:B------:R-:W-:Y:S02]  /*59d0*/  @!P0 IADD3 R4, R0, 0x11, RZ ;  /* 0x0000001100048810 */ /* 0x000fe40007ffe0ff */
[----:B------:R-:W-:Y:S04]  /*59e0*/  HMMA.16816.F32.BF16 R32, R168, R6, R32 ;  /* 0x00000006a820723c */ /* 0x000fe80000041820 */
[C---:B------:R-:W-:Y:S01]  /*59f0*/  @!P0 ISETP.GE.AND P2, PT, R4.reuse, R178, PT ;  /* 0x000000b20400820c */ /* 0x040fe20003f46270 */
[----:B--2---:R-:W-:Y:S01]  /*5a00*/  IMAD.WIDE.U32 R10, R189, -0x2daee0ad, RZ ;  /* 0xd2511f53bd0a7825 */ /* 0x004fe200078e00ff */
[----:B------:R-:W-:Y:S01]  /*5a10*/  LOP3.LUT R180, R183, UR4, R180, 0x96, !PT ;  /* 0x00000004b7b47c12 */ /* 0x000fe2000f8e96b4 */
[----:B------:R-:W-:Y:S01]  /*5a20*/  MUFU.EX2 R199, R16 ;  /* 0x0000001000c77308 */ /* 0x000fe20000000800 */
[----:B------:R-:W-:Y:S01]  /*5a30*/  @!P0 ISETP.GE.AND P6, PT, R4, R173, PT ;  /* 0x000000ad0400820c */ /* 0x000fe20003fc6270 */
[----:B------:R-:W-:Y:S03]  /*5a40*/  UIADD3 UR4, UR10, -0x126145ec, URZ ;  /* 0xed9eba140a047890 */ /* 0x000fe6000fffe03f */
[----:B------:R-:W-:Y:S01]  /*5a50*/  @!P0 FSEL R20, R20, -INF , !P5 ;  /* 0xff80000014148808 */ /* 0x000fe20006800000 */
[----:B------:R-:W-:Y:S01]  /*5a60*/  IMAD.WIDE.U32 R164, R191, -0x2daee0ad, RZ ;  /* 0xd2511f53bfa47825 */ /* 0x000fe200078e00ff */
[CC--:B------:R-:W-:Y:S02]  /*5a70*/  @!P0 ISETP.GE.AND P5, PT, R4.reuse, R172.reuse, PT ;  /* 0x000000ac0400820c */ /* 0x0c0fe40003fa6270 */
[----:B------:R-:W-:Y:S01]  /*5a80*/  @!P0 FSEL R21, R21, -INF , !P2 ;  /* 0xff80000015158808 */ /* 0x000fe20005000000 */
[----:B------:R2:W2:Y:S01]  /*5a90*/  MUFU.EX2 R203, R12 ;  /* 0x0000000c00cb7308 */ /* 0x0004a20000000800 */
[-C--:B------:R-:W-:Y:S01]  /*5aa0*/  @!P0 ISETP.GE.AND P2, PT, R4, R3.reuse, PT ;  /* 0x000000030400820c */ /* 0x080fe20003f46270 */
[--C-:B------:R-:W-:Y:S01]  /*5ab0*/  FFMA.FTZ R20, R20, c[0x0][0x23c], -R179.reuse ;  /* 0x00008f0014147a23 */ /* 0x100fe200000108b3 */
[----:B------:R-:W-:Y:S01]  /*5ac0*/  @!P0 IADD3 R4, R0, 0x18, RZ ;  /* 0x0000001800048810 */ /* 0x000fe20007ffe0ff */
[----:B-1----:R-:W-:Y:S01]  /*5ad0*/  IMAD.WIDE.U32 R14, R180, -0x2daee0ad, RZ ;  /* 0xd2511f53b40e7825 */ /* 0x002fe200078e00ff */
[----:B------:R-:W-:Y:S02]  /*5ae0*/  @!P0 IADD3 R0, R0, 0x19, RZ ;  /* 0x0000001900008810 */ /* 0x000fe40007ffe0ff */
[----:B------:R-:W-:Y:S01]  /*5af0*/  LOP3.LUT R188, R11, UR5, R188, 0x96, !PT ;  /* 0x000000050bbc7c12 */ /* 0x000fe2000f8e96bc */
[----:B------:R-:W-:Y:S01]  /*5b00*/  FFMA.FTZ R21, R21, c[0x0][0x23c], -R179 ;  /* 0x00008f0015157a23 */ /* 0x000fe200000108b3 */
[----:B------:R-:W-:Y:S01]  /*5b10*/  @!P0 FSEL R22, R22, -INF , !P4 ;  /* 0xff80000016168808 */ /* 0x000fe20006000000 */
[----:B------:R1:W-:Y:S01]  /*5b20*/  MUFU.EX2 R205, R13 ;  /* 0x0000000d00cd7308 */ /* 0x0003e20000000800 */
[----:B------:R-:W-:Y:S02]  /*5b30*/  @!P0 ISETP.GE.AND P4, PT, R4, R172, PT ;  /* 0x000000ac0400820c */ /* 0x000fe40003f86270 */
[----:B------:R-:W-:Y:S01]  /*5b40*/  @!P0 FSEL R24, R24, -INF , !P1 ;  /* 0xff80000018188808 */ /* 0x000fe20004800000 */
[----:B------:R-:W-:Y:S01]  /*5b50*/  FFMA.FTZ R22, R22, c[0x0][0x23c], -R177 ;  /* 0x00008f0016167a23 */ /* 0x000fe200000108b1 */
[-C--:B------:R-:W-:Y:S02]  /*5b60*/  @!P0 ISETP.GE.AND P1, PT, R4, R3.reuse, PT ;  /* 0x000000030400820c */ /* 0x080fe40003f26270 */
[----:B------:R-:W-:Y:S01]  /*5b70*/  @!P0 FSEL R25, R25, -INF , !P5 ;  /* 0xff80000019198808 */ /* 0x000fe20006800000 */
[--C-:B------:R-:W-:Y:S01]  /*5b80*/  FFMA.FTZ R24, R24, c[0x0][0x23c], -R176.reuse ;  /* 0x00008f0018187a23 */ /* 0x100fe200000108b0 */
[----:B------:R-:W-:Y:S01]  /*5b90*/  @!P0 ISETP.GE.AND P5, PT, R0, R3, PT ;  /* 0x000000030000820c */ /* 0x000fe20003fa6270 */
[----:B------:R-:W-:Y:S01]  /*5ba0*/  FFMA.FTZ R3, R17, c[0x0][0x23c], -R179 ;  /* 0x00008f0011037a23 */ /* 0x000fe200000108b3 */
[----:B------:R-:W-:Y:S01]  /*5bb0*/  @!P0 FSEL R26, R26, -INF , !P3 ;  /* 0xff8000001a1a8808 */ /* 0x000fe20005800000 */
[----:B------:R-:W-:Y:S01]  /*5bc0*/  MUFU.EX2 R197, R18 ;  /* 0x0000001200c57308 */ /* 0x000fe20000000800 */
[----:B------:R-:W-:Y:S01]  /*5bd0*/  @!P0 ISETP.GE.AND P3, PT, R4, R178, PT ;  /* 0x000000b20400820c */ /* 0x000fe20003f66270 */
[----:B------:R-:W-:Y:S01]  /*5be0*/  FFMA.FTZ R25, R25, c[0x0][0x23c], -R176 ;  /* 0x00008f0019197a23 */ /* 0x000fe200000108b0 */
[----:B------:R-:W-:Y:S01]  /*5bf0*/  @!P0 FSEL R28, R28, -INF , !P4 ;  /* 0xff8000001c1c8808 */ /* 0x000fe20006000000 */
[----:B------:R-:W-:Y:S01]  /*5c00*/  FFMA.FTZ R26, R26, c[0x0][0x23c], -R2 ;  /* 0x00008f001a1a7a23 */ /* 0x000fe20000010802 */
[-C--:B------:R-:W-:Y:S02]  /*5c10*/  @!P0 ISETP.GE.AND P4, PT, R4, R173.reuse, PT ;  /* 0x000000ad0400820c */ /* 0x080fe40003f86270 */
[----:B------:R-:W-:Y:S01]  /*5c20*/  LOP3.LUT R4, R9, UR5, R186, 0x96, !PT ;  /* 0x0000000509047c12 */ /* 0x000fe2000f8e96ba */
[----:B------:R-:W-:Y:S01]  /*5c30*/  UIADD3 UR5, UR10, -0x56f99767, URZ ;  /* 0xa90668990a057890 */ /* 0x000fe2000fffe03f */
[----:B------:R-:W-:Y:S01]  /*5c40*/  LOP3.LUT R10, R165, UR4, R10, 0x96, !PT ;  /* 0x00000004a50a7c12 */ /* 0x000fe2000f8e960a */
[----:B------:R3:W-:Y:S01]  /*5c50*/  MUFU.EX2 R198, R3 ;  /* 0x0000000300c67308 */ /* 0x0007e20000000800 */
[----:B------:R-:W-:Y:S01]  /*5c60*/  LOP3.LUT R166, R15, UR4, R8, 0x96, !PT ;  /* 0x000000040fa67c12 */ /* 0x000fe2000f8e9608 */
[----:B------:R-:W-:Y:S01]  /*5c70*/  UIADD3 UR4, UR11, 0x78dde6e4, URZ ;  /* 0x78dde6e40b047890 */ /* 0x000fe2000fffe03f */
[----:B------:R-:W-:Y:S01]  /*5c80*/  IMAD.WIDE.U32 R8, R188, -0x326172a9, RZ ;  /* 0xcd9e8d57bc087825 */ /* 0x000fe200078e00ff */
[----:B------:R-:W-:Y:S02]  /*5c90*/  @!P0 FSEL R23, R23, -INF , !P6 ;  /* 0xff80000017178808 */ /* 0x000fe40007000000 */
[----:B------:R-:W-:Y:S01]  /*5ca0*/  @!P0 ISETP.GE.AND P6, PT, R0, R172, PT ;  /* 0x000000ac0000820c */ /* 0x000fe20003fc6270 */
[----:B------:R-:W-:Y:S01]  /*5cb0*/  IMAD.WIDE.U32 R4, R4, -0x326172a9, RZ ;  /* 0xcd9e8d5704047825 */ /* 0x000fe200078e00ff */
[----:B------:R-:W-:Y:S02]  /*5cc0*/  @!P0 FSEL R27, R27, -INF , !P2 ;  /* 0xff8000001b1b8808 */ /* 0x000fe40005000000 */
[----:B------:R3:W-:Y:S01]  /*5cd0*/  MUFU.EX2 R192, R20 ;  /* 0x0000001400c07308 */ /* 0x0007e20000000800 */
[----:B------:R-:W-:Y:S01]  /*5ce0*/  IMAD.WIDE.U32 R166, R166, -0x326172a9, RZ ;  /* 0xcd9e8d57a6a67825 */ /* 0x000fe200078e00ff */
[----:B--2---:R-:W-:Y:S02]  /*5cf0*/  LOP3.LUT R12, R5, UR4, R182, 0x96, !PT ;  /* 0x00000004050c7c12 */ /* 0x004fe4000f8e96b6 */
[----:B------:R-:W-:Y:S01]  /*5d00*/  @!P0 ISETP.GE.AND P2, PT, R0, R178, PT ;  /* 0x000000b20000820c */ /* 0x000fe20003f46270 */
[----:B------:R-:W-:Y:S01]  /*5d10*/  IMAD.WIDE.U32 R16, R10, -0x326172a9, RZ ;  /* 0xcd9e8d570a107825 */ /* 0x000fe200078e00ff */
[----:B------:R-:W-:Y:S01]  /*5d20*/  LOP3.LUT R10, R9, UR4, R190, 0x96, !PT ;  /* 0x00000004090a7c12 */ /* 0x000fe2000f8e96be */
[----:B------:R-:W-:Y:S01]  /*5d30*/  UIADD3 UR4, UR10, 0x646e171e, URZ ;  /* 0x646e171e0a047890 */ /* 0x000fe2000fffe03f */
[----:B------:R-:W-:Y:S01]  /*5d40*/  @!P0 FSEL R29, R29, -INF , !P6 ;  /* 0xff8000001d1d8808 */ /* 0x000fe20007000000 */
[----:B-1----:R-:W-:Y:S01]  /*5d50*/  IMAD.WIDE.U32 R12, R12, -0x2daee0ad, RZ ;  /* 0xd2511f530c0c7825 */ /* 0x002fe200078e00ff */
[----:B------:R-:W-:Y:S01]  /*5d60*/  LOP3.LUT R5, R17, UR6, R8, 0x96, !PT ;  /* 0x0000000611057c12 */ /* 0x000fe2000f8e9608 */
[----:B------:R-:W-:Y:S01]  /*5d70*/  MUFU.EX2 R188, R21 ;  /* 0x0000001500bc7308 */ /* 0x000fe20000000800 */
[----:B------:R-:W-:Y:S01]  /*5d80*/  LOP3.LUT R8, R167, UR6, R4, 0x96, !PT ;  /* 0x00000006a7087c12 */ /* 0x000fe2000f8e9604 */
[----:B------:R-:W-:Y:S01]  /*5d90*/  IMAD.WIDE.U32 R10, R10, -0x2daee0ad, RZ ;  /* 0xd2511f530a0a7825 */ /* 0x000fe200078e00ff */
[----:B------:R-:W-:Y:S01]  /*5da0*/  LOP3.LUT R14, R13, UR5, R14, 0x96, !PT ;  /* 0x000000050d0e7c12 */ /* 0x000fe2000f8e960e */
[----:B------:R-:W-:Y:S01]  /*5db0*/  ULDC UR6, c[0x0][0x1c0] ;  /* 0x0000700000067ab9 */ /* 0x000fe20000000800 */
[----:B------:R-:W-:Y:S01]  /*5dc0*/  @!P0 ISETP.GE.AND P6, PT, R0, R173, PT ;  /* 0x000000ad0000820c */ /* 0x000fe20003fc6270 */
[----:B------:R-:W-:Y:S01]  /*5dd0*/  IMAD.WIDE.U32 R4, R5, -0x2daee0ad, RZ ;  /* 0xd2511f5305047825 */ /* 0x000fe200078e00ff */
[----:B------:R-:W-:Y:S01]  /*5de0*/  LOP3.LUT R164, R11, UR5, R164, 0x96, !PT ;  /* 0x000000050ba47c12 */ /* 0x000fe2000f8e96a4 */
[----:B------:R-:W-:Y:S01]  /*5df0*/  UIADD3 UR5, UR11, -0x4ab325aa, URZ ;  /* 0xb54cda560b057890 */ /* 0x000fe2000fffe03f */
[----:B------:R-:W-:Y:S01]  /*5e00*/  @!P0 FSEL R31, R31, -INF , !P5 ;  /* 0xff8000001f1f8808 */ /* 0x000fe20006800000 */
[----:B------:R-:W-:Y:S01]  /*5e10*/  IMAD.WIDE.U32 R8, R8, -0x2daee0ad, RZ ;  /* 0xd2511f5308087825 */ /* 0x000fe200078e00ff */
[----:B------:R-:W-:Y:S01]  /*5e20*/  LOP3.LUT R167, R4, 0xffff, RZ, 0xc0, !PT ;  /* 0x0000ffff04a77812 */ /* 0x000fe200078ec0ff */
[----:B------:R-:W-:Y:S01]  /*5e30*/  MUFU.EX2 R191, R22 ;  /* 0x0000001600bf7308 */ /* 0x000fe20000000800 */
[----:B------:R-:W-:Y:S01]  /*5e40*/  SHF.R.U32.HI R172, RZ, 0x10, R4 ;  /* 0x00000010ffac7819 */ /* 0x000fe20000011604 */
[----:B------:R-:W-:Y:S01]  /*5e50*/  FFMA.FTZ R27, R27, c[0x0][0x23c], -R2 ;  /* 0x00008f001b1b7a23 */ /* 0x000fe20000010802 */
[----:B------:R-:W-:Y:S01]  /*5e60*/  SHF.R.U32.HI R0, RZ, 0x18, R4 ;  /* 0x00000018ff007819 */ /* 0x000fe20000011604 */
[----:B------:R-:W-:Y:S01]  /*5e70*/  FFMA.FTZ R23, R23, c[0x0][0x23c], -R177 ;  /* 0x00008f0017177a23 */ /* 0x000fe200000108b1 */
[----:B------:R-:W-:Y:S01]  /*5e80*/  LOP3.LUT R11, R5, UR4, R10, 0x96, !PT ;  /* 0x00000004050b7c12 */ /* 0x000fe2000f8e960a */
[----:B------:R-:W-:Y:S01]  /*5e90*/  FFMA.FTZ R28, R28, c[0x0][0x23c], -R176 ;  /* 0x00008f001c1c7a23 */ /* 0x000fe200000108b0 */
[----:B------:R-:W-:Y:S01]  /*5ea0*/  LOP3.LUT R10, R9, UR4, R12, 0x96, !PT ;  /* 0x00000004090a7c12 */ /* 0x000fe2000f8e960c */
[----:B------:R-:W-:Y:S01]  /*5eb0*/  ULDC.U8 UR4, c[0x0][0x2d8] ;  /* 0x0000b60000047ab9 */ /* 0x000fe20000000000 */
[----:B------:R-:W-:Y:S01]  /*5ec0*/  LOP3.LUT R12, R4, 0xff, RZ, 0xc0, !PT ;  /* 0x000000ff040c7812 */ /* 0x000fe200078ec0ff */
[----:B------:R-:W-:Y:S01]  /*5ed0*/  IMAD.WIDE.U32 R4, R164, -0x326172a9, RZ ;  /* 0xcd9e8d57a4047825 */ /* 0x000fe200078e00ff */
[----:B------:R-:W-:Y:S01]  /*5ee0*/  LOP3.LUT R19, R8, 0xff, RZ, 0xc0, !PT ;  /* 0x000000ff08137812 */ /* 0x000fe200078ec0ff */
[----:B------:R-:W-:Y:S01]  /*5ef0*/  MUFU.EX2 R193, R24 ;  /* 0x0000001800c17308 */ /* 0x000fe20000000800 */
[----:B------:R-:W-:Y:S01]  /*5f00*/  SHF.R.U32.HI R164, RZ, 0x18, R8 ;  /* 0x00000018ffa47819 */ /* 0x000fe20000011608 */
[----:B------:R-:W-:Y:S01]  /*5f10*/  FFMA.FTZ R176, R29, c[0x0][0x23c], -R176 ;  /* 0x00008f001db07a23 */ /* 0x000fe200000108b0 */
[----:B---3--:R-:W-:Y:S02]  /*5f20*/  LOP3.LUT R3, R5, UR5, R16, 0x96, !PT ;  /* 0x0000000505037c12 */ /* 0x008fe4000f8e9610 */
[C---:B------:R-:W-:Y:S02]  /*5f30*/  LOP3.LUT R17, R4.reuse, 0xff, RZ, 0xc0, !PT ;  /* 0x000000ff04117812 */ /* 0x040fe400078ec0ff */
[----:B------:R-:W-:Y:S02]  /*5f40*/  LOP3.LUT R6, R3, 0xffff, RZ, 0xc0, !PT ;  /* 0x0000ffff03067812 */ /* 0x000fe400078ec0ff */
[--C-:B------:R-:W-:Y:S01]  /*5f50*/  SHF.R.U32.HI R18, RZ, 0x18, R4.reuse ;  /* 0x00000018ff127819 */ /* 0x100fe20000011604 */
[----:B------:R-:W-:Y:S01]  /*5f60*/  MUFU.EX2 R195, R26 ;  /* 0x0000001a00c37308 */ /* 0x000fe20000000800 */
[----:B------:R-:W-:Y:S02]  /*5f70*/  SHF.R.U32.HI R16, RZ, 0x10, R4 ;  /* 0x00000010ff107819 */ /* 0x000fe40000011604 */
[----:B------:R-:W-:Y:S01]  /*5f80*/  LOP3.LUT R15, R4, 0xffff, RZ, 0xc0, !PT ;  /* 0x0000ffff040f7812 */ /* 0x000fe200078ec0ff */
[----:B------:R-:W-:Y:S01]  /*5f90*/  IMAD.WIDE.U32 R4, R14, -0x326172a9, RZ ;  /* 0xcd9e8d570e047825 */ /* 0x000fe200078e00ff */
[----:B------:R-:W-:Y:S02]  /*5fa0*/  SHF.R.U32.HI R6, RZ, 0x8, R6 ;  /* 0x00000008ff067819 */ /* 0x000fe40000011606 */
[----:B------:R-:W-:Y:S02]  /*5fb0*/  LOP3.LUT R165, R8, 0xffff, RZ, 0xc0, !PT ;  /* 0x0000ffff08a57812 */ /* 0x000fe400078ec0ff */
[----:B------:R-:W-:Y:S01]  /*5fc0*/  SHF.R.U32.HI R20, RZ, 0x10, R8 ;  /* 0x00000010ff147819 */ /* 0x000fe20000011608 */
[----:B------:R-:W-:Y:S01]  /*5fd0*/  MUFU.EX2 R189, R23 ;  /* 0x0000001700bd7308 */ /* 0x000fe20000000800 */
[----:B------:R-:W-:Y:S02]  /*5fe0*/  @!P0 FSEL R30, R30, -INF , !P1 ;  /* 0xff8000001e1e8808 */ /* 0x000fe40004800000 */
[----:B------:R-:W-:Y:S02]  /*5ff0*/  ISETP.LE.U32.AND P5, PT, R0, UR4, PT ;  /* 0x0000000400007c0c */ /* 0x000fe4000bfa3070 */
[----:B------:R-:W-:Y:S01]  /*6000*/  LOP3.LUT R0, R5, UR5, R166, 0x96, !PT ;  /* 0x0000000505007c12 */ /* 0x000fe2000f8e96a6 */
[--C-:B------:R-:W-:Y:S01]  /*6010*/  FFMA.FTZ R30, R30, c[0x0][0x23c], -R2.reuse ;  /* 0x00008f001e1e7a23 */ /* 0x100fe20000010802 */
[----:B------:R-:W-:Y:S01]  /*6020*/  ISETP.LE.U32.AND P1, PT, R12, UR4, PT ;  /* 0x000000040c007c0c */ /* 0x000fe2000bf23070 */
[----:B------:R-:W-:Y:S01]  /*6030*/  FFMA.FTZ R2, R31, c[0x0][0x23c], -R2 ;  /* 0x00008f001f027a23 */ /* 0x000fe20000010802 */
[----:B------:R-:W-:Y:S01]  /*6040*/  LOP3.LUT R7, R3, 0xff, RZ, 0xc0, !PT ;  /* 0x000000ff03077812 */ /* 0x000fe200078ec0ff */
[----:B------:R-:W-:Y:S01]  /*6050*/  MUFU.EX2 R190, R25 ;  /* 0x0000001900be7308 */ /* 0x000fe20000000800 */
[C---:B------:R-:W-:Y:S02]  /*6060*/  LOP3.LUT R8, R4.reuse, 0xffff, RZ, 0xc0, !PT ;  /* 0x0000ffff04087812 */ /* 0x040fe400078ec0ff */
[--C-:B------:R-:W-:Y:S02]  /*6070*/  SHF.R.U32.HI R5, RZ, 0x18, R3.reuse ;  /* 0x00000018ff057819 */ /* 0x100fe40000011603 */
[----:B------:R-:W-:Y:S02]  /*6080*/  LOP3.LUT R13, R4, 0xff, RZ, 0xc0, !PT ;  /* 0x000000ff040d7812 */ /* 0x000fe400078ec0ff */
[--C-:B------:R-:W-:Y:S02]  /*6090*/  SHF.R.U32.HI R12, RZ, 0x10, R4.reuse ;  /* 0x00000010ff0c7819 */ /* 0x100fe40000011604 */
[----:B------:R-:W-:Y:S01]  /*60a0*/  SHF.R.U32.HI R9, RZ, 0x18, R4 ;  /* 0x00000018ff097819 */ /* 0x000fe20000011604 */
[----:B------:R-:W-:Y:S01]  /*60b0*/  MUFU.EX2 R184, R2 ;  /* 0x0000000200b87308 */ /* 0x000fe20000000800 */
[----:B------:R-:W-:Y:S02]  /*60c0*/  SHF.R.U32.HI R4, RZ, 0x10, R3 ;  /* 0x00000010ff047819 */ /* 0x000fe40000011603 */
[----:B------:R-:W-:Y:S02]  /*60d0*/  LOP3.LUT R3, R6, 0xffff, RZ, 0xc0, !PT ;  /* 0x0000ffff06037812 */ /* 0x000fe400078ec0ff */
[----:B------:R-:W-:Y:S02]  /*60e0*/  @!P0 FSEL R34, R34, -INF , !P4 ;  /* 0xff80000022228808 */ /* 0x000fe40006000000 */
[----:B------:R-:W-:Y:S02]  /*60f0*/  ISETP.LE.U32.AND P4, PT, R3, UR4, PT ;  /* 0x0000000403007c0c */ /* 0x000fe4000bf83070 */
[----:B------:R-:W-:Y:S01]  /*6100*/  LOP3.LUT R6, R4, 0xff, RZ, 0xc0, !PT ;  /* 0x000000ff04067812 */ /* 0x000fe200078ec0ff */
[----:B------:R-:W-:Y:S01]  /*6110*/  FFMA.FTZ R34, R34, c[0x0][0x23c], -R177 ;  /* 0x00008f0022227a23 */ /* 0x000fe200000108b1 */
[----:B------:R-:W-:Y:S01]  /*6120*/  LOP3.LUT R3, R0, 0xffff, RZ, 0xc0, !PT ;  /* 0x0000ffff00037812 */ /* 0x000fe200078ec0ff */
[----:B------:R-:W-:Y:S01]  /*6130*/  MUFU.EX2 R194, R27 ;  /* 0x0000001b00c27308 */ /* 0x000fe20000000800 */
[----:B------:R-:W-:Y:S02]  /*6140*/  @!P0 FSEL R35, R35, -INF , !P6 ;  /* 0xff80000023238808 */ /* 0x000fe40007000000 */
[----:B------:R-:W-:Y:S02]  /*6150*/  ISETP.LE.U32.AND P6, PT, R6, UR4, PT ;  /* 0x0000000406007c0c */ /* 0x000fe4000bfc3070 */
[----:B------:R-:W-:Y:S01]  /*6160*/  SHF.R.U32.HI R3, RZ, 0x8, R3 ;  /* 0x00000008ff037819 */ /* 0x000fe20000011603 */
[----:B------:R-:W-:Y:S01]  /*6170*/  FFMA.FTZ R177, R35, c[0x0][0x23c], -R177 ;  /* 0x00008f0023b17a23 */ /* 0x000fe200000108b1 */
[----:B------:R-:W-:Y:S01]  /*6180*/  @!P0 FSEL R33, R33, -INF , !P2 ;  /* 0xff80000021218808 */ /* 0x000fe20005000000 */
[----:B------:R-:W-:Y:S01]  /*6190*/  @!P4 FADD.FTZ R201, -R201, -RZ ;  /* 0x800000ffc9c9c221 */ /* 0x000fe20000010100 */
[----:B------:R-:W-:Y:S01]  /*61a0*/  ISETP.LE.U32.AND P2, PT, R5, UR4, PT ;  /* 0x0000000405007c0c */ /* 0x000fe2000bf43070 */
[----:B------:R-:W-:Y:S01]  /*61b0*/  MUFU.EX2 R182, R34 ;  /* 0x0000002200b67308 */ /* 0x000fe20000000800 */
[----:B------:R-:W-:Y:S02]  /*61c0*/  LOP3.LUT R3, R3, 0xffff, RZ, 0xc0, !PT ;  /* 0x0000ffff03037812 */ /* 0x000fe400078ec0ff */
[----:B------:R-:W-:Y:S02]  /*61d0*/  LOP3.LUT R5, R0, 0xff, RZ, 0xc0, !PT ;  /* 0x000000ff00057812 */ /* 0x000fe400078ec0ff */
[----:B------:R-:W-:Y:S01]  /*61e0*/  ISETP.LE.U32.AND P4, PT, R3, UR4, PT ;  /* 0x0000000403007c0c */ /* 0x000fe2000bf83070 */
[----:B------:R-:W-:Y:S01]  /*61f0*/  @!P6 FADD.FTZ R200, -R200, -RZ ;  /* 0x800000ffc8c8e221 */ /* 0x000fe20000010100 */
[--C-:B------:R-:W-:Y:S02]  /*6200*/  SHF.R.U32.HI R3, RZ, 0x18, R0.reuse ;  /* 0x00000018ff037819 */ /* 0x100fe40000011600 */
[----:B------:R-:W-:Y:S01]  /*6210*/  @!P0 FSEL R32, R32, -INF , !P3 ;  /* 0xff80000020208808 */ /* 0x000fe20005800000 */
[----:B------:R-:W1:Y:S01]  /*6220*/  MUFU.EX2 R180, R177 ;  /* 0x000000b100b47308 */ /* 0x000e620000000800 */
[----:B------:R-:W-:Y:S01]  /*6230*/  ISETP.LE.U32.AND P6, PT, R3, UR4, PT ;  /* 0x0000000403007c0c */ /* 0x000fe2000bfc3070 */
[----:B----4-:R-:W-:Y:S01]  /*6240*/  @!P2 FADD.FTZ R226, -R226, -RZ ;  /* 0x800000ffe2e2a221 */ /* 0x010fe20000010100 */
[----:B------:R-:W-:Y:S01]  /*6250*/  ISETP.LE.U32.AND P0, PT, R5, UR4, PT ;  /* 0x0000000405007c0c */ /* 0x000fe2000bf03070 */
[--C-:B------:R-:W-:Y:S01]  /*6260*/  FFMA.FTZ R32, R32, c[0x0][0x23c], -R179.reuse ;  /* 0x00008f0020207a23 */ /* 0x100fe200000108b3 */
[----:B------:R-:W-:Y:S01]  /*6270*/  ISETP.LE.U32.AND P2, PT, R13, UR4, PT ;  /* 0x000000040d007c0c */ /* 0x000fe2000bf43070 */
[----:B------:R-:W-:Y:S01]  /*6280*/  FFMA.FTZ R179, R33, c[0x0][0x23c], -R179 ;  /* 0x00008f0021b37a23 */ /* 0x000fe200000108b3 */
[----:B------:R-:W-:Y:S01]  /*6290*/  LOP3.LUT R3, R12, 0xff, RZ, 0xc0, !PT ;  /* 0x000000ff0c037812 */ /* 0x000fe200078ec0ff */
[----:B------:R-:W-:Y:S01]  /*62a0*/  @!P4 FADD.FTZ R225, -R225, -RZ ;  /* 0x800000ffe1e1c221 */ /* 0x000fe20000010100 */
[----:B------:R-:W-:Y:S01]  /*62b0*/  SHF.R.U32.HI R4, RZ, 0x10, R0 ;  /* 0x00000010ff047819 */ /* 0x000fe20000011600 */
[----:B------:R-:W-:Y:S01]  /*62c0*/  MUFU.EX2 R181, R179 ;  /* 0x000000b300b57308 */ /* 0x000fe20000000800 */
[----:B------:R-:W-:Y:S02]  /*62d0*/  SHF.R.U32.HI R0, RZ, 0x8, R8 ;  /* 0x00000008ff007819 */ /* 0x000fe40000011608 */
[----:B------:R-:W-:Y:S01]  /*62e0*/  ISETP.LE.U32.AND P4, PT, R3, UR4, PT ;  /* 0x0000000403007c0c */ /* 0x000fe2000bf83070 */
[----:B------:R-:W-:Y:S01]  /*62f0*/  @!P6 FADD.FTZ R228, -R228, -RZ ;  /* 0x800000ffe4e4e221 */ /* 0x000fe20000010100 */
[----:B------:R-:W-:Y:S01]  /*6300*/  LOP3.LUT R0, R0, 0xffff, RZ, 0xc0, !PT ;  /* 0x0000ffff00007812 */ /* 0x000fe200078ec0ff */
[----:B------:R-:W-:Y:S01]  /*6310*/  @!P0 FADD.FTZ R227, -R227, -RZ ;  /* 0x800000ffe3e38221 */ /* 0x000fe20000010100 */
[----:B------:R-:W-:Y:S01]  /*6320*/  ISETP.LE.U32.AND P6, PT, R9, UR4, PT ;  /* 0x0000000409007c0c */ /* 0x000fe2000bfc3070 */
[----:B------:R-:W-:Y:S01]  /*6330*/  @!P2 FADD.FTZ R203, -R203, -RZ ;  /* 0x800000ffcbcba221 */ /* 0x000fe20000010100 */
[----:B------:R-:W-:Y:S01]  /*6340*/  ISETP.LE.U32.AND P0, PT, R0, UR4, PT ;  /* 0x0000000400007c0c */ /* 0x000fe2000bf03070 */
[----:B------:R-:W2:Y:S01]  /*6350*/  MUFU.EX2 R183, R32 ;  /* 0x0000002000b77308 */ /* 0x000ea20000000800 */
[----:B------:R-:W-:Y:S02]  /*6360*/  SHF.R.U32.HI R0, RZ, 0x8, R15 ;  /* 0x00000008ff007819 */ /* 0x000fe4000001160f */
[----:B------:R-:W-:Y:S01]  /*6370*/  ISETP.LE.U32.AND P2, PT, R17, UR4, PT ;  /* 0x0000000411007c0c */ /* 0x000fe2000bf43070 */
[----:B-1----:R-:W-:Y:S01]  /*6380*/  @!P5 FADD.FTZ R180, -R180, -RZ ;  /* 0x800000ffb4b4d221 */ /* 0x002fe20000010100 */
[----:B------:R-:W-:Y:S01]  /*6390*/  LOP3.LUT R0, R0, 0xffff, RZ, 0xc0, !PT ;  /* 0x0000ffff00007812 */ /* 0x000fe200078ec0ff */
[----:B------:R-:W-:Y:S01]  /*63a0*/  @!P4 FADD.FTZ R206, -R206, -RZ ;  /* 0x800000ffcecec221 */ /* 0x000fe20000010100 */
[----:B------:R-:W-:Y:S02]  /*63b0*/  LOP3.LUT R3, R16, 0xff, RZ, 0xc0, !PT ;  /* 0x000000ff10037812 */ /* 0x000fe400078ec0ff */
[----:B------:R-:W-:Y:S01]  /*63c0*/  ISETP.LE.U32.AND P4, PT, R0, UR4, PT ;  /* 0x0000000400007c0c */ /* 0x000fe2000bf83070 */
[----:B------:R-:W-:Y:S01]  /*63d0*/  @!P6 FADD.FTZ R207, -R207, -RZ ;  /* 0x800000ffcfcfe221 */ /* 0x000fe20000010100 */
[----:B------:R-:W-:Y:S01]  /*63e0*/  LOP3.LUT R0, R11, 0xffff, RZ, 0xc0, !PT ;  /* 0x0000ffff0b007812 */ /* 0x000fe200078ec0ff */
[----:B------:R-:W-:Y:S01]  /*63f0*/  @!P0 FADD.FTZ R205, -R205, -RZ ;  /* 0x800000ffcdcd8221 */ /* 0x000fe20000010100 */
[----:B------:R-:W-:Y:S01]  /*6400*/  ISETP.LE.U32.AND P6, PT, R3, UR4, PT ;  /* 0x0000000403007c0c */ /* 0x000fe2000bfc3070 */
[----:B------:R-:W-:Y:S01]  /*6410*/  MUFU.EX2 R187, R28 ;  /* 0x0000001c00bb7308 */ /* 0x000fe20000000800 */
[----:B------:R-:W-:Y:S01]  /*6420*/  LOP3.LUT R3, R11, 0xff, RZ, 0xc0, !PT ;  /* 0x000000ff0b037812 */ /* 0x000fe200078ec0ff */
[----:B------:R-:W-:Y:S01]  /*6430*/  @!P2 FADD.FTZ R199, -R199, -RZ ;  /* 0x800000ffc7c7a221 */ /* 0x000fe20000010100 */
[----:B------:R-:W-:Y:S02]  /*6440*/  SHF.R.U32.HI R0, RZ, 0x8, R0 ;  /* 0x00000008ff007819 */ /* 0x000fe40000011600 */
[----:B------:R-:W-:Y:S02]  /*6450*/  ISETP.LE.U32.AND P2, PT, R3, UR4, PT ;  /* 0x0000000403007c0c */ /* 0x000fe4000bf43070 */
[----:B------:R-:W-:Y:S01]  /*6460*/  LOP3.LUT R0, R0, 0xffff, RZ, 0xc0, !PT ;  /* 0x0000ffff00007812 */ /* 0x000fe200078ec0ff */
[----:B------:R-:W-:Y:S01]  /*6470*/  @!P4 FADD.FTZ R198, -R198, -RZ ;  /* 0x800000ffc6c6c221 */ /* 0x000fe20000010100 */
[----:B------:R-:W-:Y:S01]  /*6480*/  SHF.R.U32.HI R3, RZ, 0x10, R11 ;  /* 0x00000010ff037819 */ /* 0x000fe2000001160b */
[----:B--2---:R-:W-:Y:S01]  /*6490*/  @!P1 FADD.FTZ R183, -R183, -RZ ;  /* 0x800000ffb7b79221 */ /* 0x004fe20000010100 */
[----:B------:R-:W-:Y:S01]  /*64a0*/  ISETP.LE.U32.AND P4, PT, R0, UR4, PT ;  /* 0x0000000400007c0c */ /* 0x000fe2000bf83070 */
[----:B------:R-:W-:Y:S01]  /*64b0*/  @!P6 FADD.FTZ R197, -R197, -RZ ;  /* 0x800000ffc5c5e221 */ /* 0x000fe20000010100 */
[----:B------:R-:W-:Y:S01]  /*64c0*/  LOP3.LUT R0, R3, 0xff, RZ, 0xc0, !PT ;  /* 0x000000ff03007812 */ /* 0x000fe200078ec0ff */
[----:B------:R-:W1:Y:S01]  /*64d0*/  MUFU.EX2 R186, R176 ;  /* 0x000000b000ba7308 */ /* 0x000e620000000800 */
[----:B------:R-:W-:Y:S02]  /*64e0*/  LOP3.LUT R3, R10, 0xffff, RZ, 0xc0, !PT ;  /* 0x0000ffff0a037812 */ /* 0x000fe400078ec0ff */
[----:B------:R-:W-:Y:S01]  /*64f0*/  ISETP.LE.U32.AND P6, PT, R0, UR4, PT ;  /* 0x0000000400007c0c */ /* 0x000fe2000bfc3070 */
[----:B------:R-:W-:Y:S01]  /*6500*/  @!P2 FADD.FTZ R192, -R192, -RZ ;  /* 0x800000ffc0c0a221 */ /* 0x000fe20000010100 */
[----:B------:R-:W-:Y:S02]  /*6510*/  SHF.R.U32.HI R0, RZ, 0x8, R3 ;  /* 0x00000008ff007819 */ /* 0x000fe40000011603 */
[----:B------:R-:W-:Y:S02]  /*6520*/  LOP3.LUT R3, R10, 0xff, RZ, 0xc0, !PT ;  /* 0x000000ff0a037812 */ /* 0x000fe400078ec0ff */
[----:B------:R-:W-:Y:S01]  /*6530*/  LOP3.LUT R0, R0, 0xffff, RZ, 0xc0, !PT ;  /* 0x0000ffff00007812 */ /* 0x000fe200078ec0ff */
[----:B------:R-:W-:Y:S01]  /*6540*/  @!P4 FADD.FTZ R188, -R188, -RZ ;  /* 0x800000ffbcbcc221 */ /* 0x000fe20000010100 */
[----:B------:R-:W-:Y:S01]  /*6550*/  ISETP.LE.U32.AND P2, PT, R3, UR4, PT ;  /* 0x0000000403007c0c */ /* 0x000fe2000bf43070 */
[----:B------:R-:W2:Y:S01]  /*6560*/  MUFU.EX2 R185, R30 ;  /* 0x0000001e00b97308 */ /* 0x000ea20000000800 */
[--C-:B------:R-:W-:Y:S02]  /*6570*/  SHF.R.U32.HI R3, RZ, 0x10, R10.reuse ;  /* 0x00000010ff037819 */ /* 0x100fe4000001160a */
[----:B------:R-:W-:Y:S01]  /*6580*/  ISETP.LE.U32.AND P3, PT, R7, UR4, PT ;  /* 0x0000000407007c0c */ /* 0x000fe2000bf63070 */
[----:B------:R-:W-:Y:S01]  /*6590*/  @!P6 FADD.FTZ R191, -R191, -RZ ;  /* 0x800000ffbfbfe221 */ /* 0x000fe20000010100 */
[----:B------:R-:W-:Y:S02]  /*65a0*/  ISETP.LE.U32.AND P4, PT, R0, UR4, PT ;  /* 0x0000000400007c0c */ /* 0x000fe4000bf83070 */
[----:B------:R-:W-:Y:S02]  /*65b0*/  LOP3.LUT R0, R3, 0xff, RZ, 0xc0, !PT ;  /* 0x000000ff03007812 */ /* 0x000fe400078ec0ff */
[----:B------:R-:W-:Y:S02]  /*65c0*/  SHF.R.U32.HI R3, RZ, 0x8, R167 ;  /* 0x00000008ff037819 */ /* 0x000fe400000116a7 */
[----:B------:R-:W-:Y:S01]  /*65d0*/  ISETP.LE.U32.AND P6, PT, R0, UR4, PT ;  /* 0x0000000400007c0c */ /* 0x000fe2000bfc3070 */
[----:B------:R-:W-:Y:S01]  /*65e0*/  @!P2 FADD.FTZ R193, -R193, -RZ ;  /* 0x800000ffc1c1a221 */ /* 0x000fe20000010100 */
[----:B------:R-:W-:Y:S02]  /*65f0*/  LOP3.LUT R0, R3, 0xffff, RZ, 0xc0, !PT ;  /* 0x0000ffff03007812 */ /* 0x000fe400078ec0ff */
[----:B------:R-:W-:Y:S01]  /*6600*/  ISETP.LE.U32.AND P0, PT, R18, UR4, PT ;  /* 0x0000000412007c0c */ /* 0x000fe2000bf03070 */
[----:B------:R-:W-:Y:S01]  /*6610*/  @!P3 FADD.FTZ R202, -R202, -RZ ;  /* 0x800000ffcacab221 */ /* 0x000fe20000010100 */
[----:B------:R-:W-:Y:S01]  /*6620*/  ISETP.LE.U32.AND P2, PT, R0, UR4, PT ;  /* 0x0000000400007c0c */ /* 0x000fe2000bf43070 */
[----:B------:R-:W-:Y:S01]  /*6630*/  @!P4 FADD.FTZ R190, -R190, -RZ ;  /* 0x800000ffbebec221 */ /* 0x000fe20000010100 */
[----:B------:R-:W-:Y:S02]  /*6640*/  LOP3.LUT R0, R172, 0xff, RZ, 0xc0, !PT ;  /* 0x000000ffac007812 */ /* 0x000fe400078ec0ff */
[----:B------:R-:W-:Y:S02]  /*6650*/  LOP3.LUT R4, R4, 0xff, RZ, 0xc0, !PT ;  /* 0x000000ff04047812 */ /* 0x000fe400078ec0ff */
[----:B------:R-:W-:Y:S01]  /*6660*/  SHF.R.U32.HI R3, RZ, 0x8, R165 ;  /* 0x00000008ff037819 */ /* 0x000fe200000116a5 */
[----:B------:R-:W-:Y:S01]  /*6670*/  @!P6 FADD.FTZ R195, -R195, -RZ ;  /* 0x800000ffc3c3e221 */ /* 0x000fe20000010100 */
[----:B------:R-:W-:Y:S02]  /*6680*/  ISETP.LE.U32.AND P6, PT, R0, UR4, PT ;  /* 0x0000000400007c0c */ /* 0x000fe4000bfc3070 */
[----:B------:R-:W-:Y:S01]  /*6690*/  F2FP.RELU.BF16.PACK_AB R0, R201, R202 ;  /* 0x000000cac900723e */ /* 0x000fe200000018ff */
[----:B------:R-:W-:Y:S01]  /*66a0*/  @!P0 FADD.FTZ R196, -R196, -RZ ;  /* 0x800000ffc4c48221 */ /* 0x000fe20000010100 */
[----:B------:R-:W-:Y:S01]  /*66b0*/  ISETP.LE.U32.AND P3, PT, R4, UR4, PT ;  /* 0x0000000404007c0c */ /* 0x000fe2000bf63070 */
[----:B------:R-:W-:Y:S01]  /*66c0*/  @!P2 FADD.FTZ R181, -R181, -RZ ;  /* 0x800000ffb5b5a221 */ /* 0x000fe20000010100 */
[----:B------:R-:W-:Y:S01]  /*66d0*/  F2FP.RELU.BF16.PACK_AB R5, R226, R200 ;  /* 0x000000c8e205723e */ /* 0x000fe200000018ff */
[----:B------:R3:W-:Y:S01]  /*66e0*/  STS [R232+0x20000], R0 ;  /* 0x02000000e8007388 */ /* 0x0007e20000000800 */
[----:B------:R-:W-:Y:S02]  /*66f0*/  LOP3.LUT R3, R3, 0xffff, RZ, 0xc0, !PT ;  /* 0x0000ffff03037812 */ /* 0x000fe400078ec0ff */
[----:B------:R-:W-:Y:S01]  /*6700*/  LOP3.LUT R4, R20, 0xff, RZ, 0xc0, !PT ;  /* 0x000000ff14047812 */ /* 0x000fe200078ec0ff */
[----:B------:R4:W-:Y:S01]  /*6710*/  STS [R232+0x20400], R5 ;  /* 0x02040005e8007388 */ /* 0x0009e20000000800 */
[----:B------:R-:W-:Y:S01]  /*6720*/  ISETP.LE.U32.AND P2, PT, R3, UR4, PT ;  /* 0x0000000403007c0c */ /* 0x000fe2000bf43070 */
[----:B------:R-:W-:Y:S01]  /*6730*/  @!P6 FADD.FTZ R182, -R182, -RZ ;  /* 0x800000ffb6b6e221 */ /* 0x000fe20000010100 */
[----:B------:R-:W-:Y:S02]  /*6740*/  F2FP.RELU.BF16.PACK_AB R3, R198, R199 ;  /* 0x000000c7c603723e */ /* 0x000fe400000018ff */
[----:B------:R-:W-:Y:S01]  /*6750*/  ISETP.LE.U32.AND P1, PT, R4, UR4, PT ;  /* 0x0000000404007c0c */ /* 0x000fe2000bf23070 */
[----:B------:R-:W-:Y:S01]  /*6760*/  @!P3 FADD.FTZ R229, -R229, -RZ ;  /* 0x800000ffe5e5b221 */ /* 0x000fe20000010100 */
[----:B------:R-:W-:Y:S01]  /*6770*/  F2FP.RELU.BF16.PACK_AB R4, R225, R227 ;  /* 0x000000e3e104723e */ /* 0x000fe200000018ff */
[----:B------:R4:W-:Y:S01]  /*6780*/  STS [R233+0x20000], R3 ;  /* 0x02000003e9007388 */ /* 0x0009e20000000800 */
[----:B------:R-:W-:Y:S02]  /*6790*/  SHF.R.U32.HI R11, RZ, 0x18, R11 ;  /* 0x00000018ff0b7819 */ /* 0x000fe4000001160b */
[----:B------:R-:W-:Y:S02]  /*67a0*/  F2FP.RELU.BF16.PACK_AB R2, R228, R229 ;  /* 0x000000e5e402723e */ /* 0x000fe400000018ff */
[----:B------:R-:W-:Y:S01]  /*67b0*/  ISETP.LE.U32.AND P0, PT, R11, UR4, PT ;  /* 0x000000040b007c0c */ /* 0x000fe2000bf03070 */
[----:B-1----:R-:W-:Y:S01]  /*67c0*/  @!P2 FADD.FTZ R186, -R186, -RZ ;  /* 0x800000ffbabaa221 */ /* 0x002fe20000010100 */
[----:B------:R-:W-:Y:S02]  /*67d0*/  SHF.R.U32.HI R10, RZ, 0x18, R10 ;  /* 0x00000018ff0a7819 */ /* 0x000fe4000001160a */
[----:B------:R-:W-:Y:S01]  /*67e0*/  ISETP.LE.U32.AND P3, PT, R19, UR4, PT ;  /* 0x0000000413007c0c */ /* 0x000fe2000bf63070 */
[----:B--2---:R-:W-:Y:S01]  /*67f0*/  @!P1 FADD.FTZ R185, -R185, -RZ ;  /* 0x800000ffb9b99221 */ /* 0x004fe20000010100 */
[----:B------:R-:W-:Y:S02]  /*6800*/  ISETP.LE.U32.AND P4, PT, R10, UR4, PT ;  /* 0x000000040a007c0c */ /* 0x000fe4000bf83070 */
[----:B---3--:R-:W-:Y:S02]  /*6810*/  F2FP.RELU.BF16.PACK_AB R0, R196, R197 ;  /* 0x000000c5c400723e */ /* 0x008fe400000018ff */
[----:B------:R-:W-:Y:S02]  /*6820*/  FSETP.GE.FTZ.AND P1, PT, R201, RZ, PT ;  /* 0x000000ffc900720b */ /* 0x000fe40003f36000 */
[----:B----4-:R-:W-:Y:S01]  /*6830*/  F2FP.RELU.BF16.PACK_AB R5, R205, R203 ;  /* 0x000000cbcd05723e */ /* 0x010fe200000018ff */
[----:B------:R1:W-:Y:S01]  /*6840*/  STS [R233+0x20400], R0 ;  /* 0x02040000e9007388 */ /* 0x0003e20000000800 */
[----:B------:R-:W-:Y:S01]  /*6850*/  @!P0 FADD.FTZ R189, -R189, -RZ ;  /* 0x800000ffbdbd8221 */ /* 0x000fe20000010100 */
[----:B------:R-:W-:Y:S01]  /*6860*/  ISETP.LE.U32.AND P0, PT, R164, UR4, PT ;  /* 0x00000004a4007c0c */ /* 0x000fe2000bf03070 */
[----:B------:R-:W-:Y:S01]  /*6870*/  ULDC UR4, c[0x0][0x22c] ;  /* 0x00008b0000047ab9 */ /* 0x000fe20000000800 */
[----:B------:R2:W-:Y:S01]  /*6880*/  STS [R232+0x21000], R4 ;  /* 0x02100004e8007388 */ /* 0x0005e20000000800 */
[----:B------:R-:W-:Y:S01]  /*6890*/  @!P3 FADD.FTZ R187, -R187, -RZ ;  /* 0x800000ffbbbbb221 */ /* 0x000fe20000010100 */
[----:B------:R-:W-:Y:S01]  /*68a0*/  FSETP.GE.FTZ.AND P2, PT, R202, RZ, PT ;  /* 0x000000ffca00720b */ /* 0x000fe20003f56000 */
[----:B------:R-:W-:Y:S01]  /*68b0*/  @!P4 FADD.FTZ R194, -R194, -RZ ;  /* 0x800000ffc2c2c221 */ /* 0x000fe20000010100 */
[----:B------:R3:W-:Y:S01]  /*68c0*/  STS [R232+0x21400], R2 ;  /* 0x02140002e8007388 */ /* 0x0007e20000000800 */
[----:B------:R-:W-:Y:S01]  /*68d0*/  F2FP.RELU.BF16.PACK_AB R3, R188, R192 ;  /* 0x000000c0bc03723e */ /* 0x000fe200000018ff */
[----:B------:R-:W-:Y:S01]  /*68e0*/  UIMAD UR6, UR4, UR6, URZ ;  /* 0x00000006040672a4 */ /* 0x000fe2000f8e023f */
[----:B------:R-:W-:Y:S01]  /*68f0*/  FSETP.GE.FTZ.AND P5, PT, R199, RZ, PT ;  /* 0x000000ffc700720b */ /* 0x000fe20003fb6000 */
[----:B------:R4:W-:Y:S01]  /*6900*/  STS [R233+0x21000], R5 ;  /* 0x02100005e9007388 */ /* 0x0009e20000000800 */
[----:B------:R-:W-:Y:S01]  /*6910*/  FSETP.GE.FTZ.AND P3, PT, R192, RZ, PT ;  /* 0x000000ffc000720b */ /* 0x000fe20003f76000 */
[----:B------:R-:W-:Y:S01]  /*6920*/  ULEA UR4, -UR6, URZ, 0x6 ;  /* 0x0000003f06047291 */ /* 0x000fe2000f8e313f */
[----:B------:R-:W-:Y:S01]  /*6930*/  @!P0 FADD.FTZ R184, -R184, -RZ ;  /* 0x800000ffb8b88221 */ /* 0x000fe20000010100 */
[----:B------:R-:W-:Y:S02]  /*6940*/  FSETP.GE.FTZ.AND P4, PT, R198, RZ, PT ;  /* 0x000000ffc600720b */ /* 0x000fe40003f96000 */
[----:B-1----:R-:W-:Y:S02]  /*6950*/  F2FP.RELU.BF16.PACK_AB R0, R181, R183 ;  /* 0x000000b7b500723e */ /* 0x002fe400000018ff */
[----:B--2---:R-:W-:Y:S02]  /*6960*/  F2FP.RELU.BF16.PACK_AB R4, R207, R206 ;  /* 0x000000cecf04723e */ /* 0x004fe400000018ff */
[----:B---3--:R-:W-:Y:S03]  /*6970*/  F2FP.RELU.BF16.PACK_AB R2, R189, R191 ;  /* 0x000000bfbd02723e */ /* 0x008fe600000018ff */
[----:B------:R1:W-:Y:S01]  /*6980*/  STS [R233+0x21400], R4 ;  /* 0x02140004e9007388 */ /* 0x0003e20000000800 */
[----:B----4-:R-:W-:Y:S03]  /*6990*/  F2FP.RELU.BF16.PACK_AB R5, R190, R193 ;  /* 0x000000c1be05723e */ /* 0x010fe600000018ff */
[----:B------:R2:W-:Y:S04]  /*69a0*/  STS [R230+0x20000], R3 ;  /* 0x02000003e6007388 */ /* 0x0005e80000000800 */
[----:B------:R3:W-:Y:S04]  /*69b0*/  STS [R230+0x20400], R2 ;  /* 0x02040002e6007388 */ /* 0x0007e80000000800 */
[----:B------:R4:W-:Y:S01]  /*69c0*/  STS [R231+0x20000], R0 ;  /* 0x02000000e7007388 */ /* 0x0009e20000000800 */
[----:B-1----:R-:W-:Y:S02]  /*69d0*/  F2FP.RELU.BF16.PACK_AB R4, R194, R195 ;  /* 0x000000c3c204723e */ /* 0x002fe400000018ff */
[----:B--2---:R-:W-:Y:S02]  /*69e0*/  F2FP.RELU.BF16.PACK_AB R3, R180, R182 ;  /* 0x000000b6b403723e */ /* 0x004fe400000018ff */
[----:B---3--:R-:W-:Y:S03]  /*69f0*/  F2FP.RELU.BF16.PACK_AB R2, R186, R187 ;  /* 0x000000bbba02723e */ /* 0x008fe600000018ff */
[----:B------:R1:W-:Y:S01]  /*6a00*/  STS [R231+0x20400], R3 ;  /* 0x02040003e7007388 */ /* 0x0003e20000000800 */
[----:B----4-:R-:W-:Y:S03]  /*6a10*/  F2FP.RELU.BF16.PACK_AB R0, R184, R185 ;  /* 0x000000b9b800723e */ /* 0x010fe600000018ff */
[----:B------:R-:W-:Y:S04]  /*6a20*/  STS [R230+0x21000], R5 ;  /* 0x02100005e6007388 */ /* 0x000fe80000000800 */
[----:B------:R-:W-:Y:S04]  /*6a30*/  STS [R230+0x21400], R4 ;  /* 0x02140004e6007388 */ /* 0x000fe80000000800 */
[----:B------:R-:W-:Y:S04]  /*6a40*/  STS [R231+0x21000], R2 ;  /* 0x02100002e7007388 */ /* 0x000fe80000000800 */
[----:B------:R-:W-:Y:S04]  /*6a50*/  STS [R231+0x21400], R0 ;  /* 0x02140000e7007388 */ /* 0x000fe80000000800 */
[----:B------:R-:W-:Y:S01]  /*6a60*/  LDSM.16.M88.4 R32, [R212+0x8000] ;  /* 0x00800000d420783b */ /* 0x000fe20000000200 */
[----:B-1----:R-:W-:Y:S07]  /*6a70*/  IMAD.IADD R3, R211, 0x1, R213 ;  /* 0x00000001d3037824 */ /* 0x002fee00078e02d5 */
        /* <DEDUP_REMOVED lines=28> */
[C---:B--2---:R-:W-:Y:S07]  /*6c40*/  HMMA.16816.F32.BF16 R8, R164.reuse, R176, R8 ;  /* 0x000000b0a408723c */ /* 0x044fee0000041808 */
[----:B------:R-:W-:Y:S01]  /*6c50*/  IMAD.U32 R176, RZ, RZ, UR18 ;  /* 0x00000012ffb07e24 */ /* 0x000fe2000f8e00ff */
[-C--:B------:R-:W-:Y:S01]  /*6c60*/  HMMA.16816.F32.BF16 R12, R164, R178.reuse, R12 ;  /* 0x000000b2a40c723c */ /* 0x080fe2000004180c */
[----:B------:R-:W-:Y:S07]  /*6c70*/  IMAD.U32 R177, RZ, RZ, UR17 ;  /* 0x00000011ffb17e24 */ /* 0x000fee000f8e00ff */
[C---:B------:R-:W-:Y:S07]  /*6c80*/  HMMA.16816.F32.BF16 R16, R172.reuse, R178, R16 ;  /* 0x000000b2ac10723c */ /* 0x040fee0000041810 */
[C---:B------:R-:W-:Y:S01]  /*6c90*/  LEA R178, P0, R243.reuse, R176, 0x2 ;  /* 0x000000b0f3b27211 */ /* 0x040fe200078010ff */
[-C--:B---3--:R-:W-:Y:S04]  /*6ca0*/  HMMA.16816.F32.BF16 R20, R172, R168.reuse, R20 ;  /* 0x000000a8ac14723c */ /* 0x088fe80000041814 */
[----:B------:R-:W-:Y:S02]  /*6cb0*/  LEA.HI.X.SX32 R179, R243, R177, 0x2, P0 ;  /* 0x000000b1f3b37211 */ /* 0x000fe400000f16ff */
[----:B------:R-:W-:Y:S02]  /*6cc0*/  FSETP.GE.FTZ.AND P0, PT, R200, RZ, PT ;  /* 0x000000ffc800720b */ /* 0x000fe40003f16000 */
[C---:B------:R-:W-:Y:S01]  /*6cd0*/  HMMA.16816.F32.BF16 R24, R164.reuse, R168, R24 ;  /* 0x000000a8a418723c */ /* 0x040fe20000041818 */
[----:B------:R-:W2:Y:S04]  /*6ce0*/  LDG.E R177, [R178.64] ;  /* 0x0000000cb2b17981 */ /* 0x000ea8000c1e1900 */
[----:B------:R-:W3:Y:S03]  /*6cf0*/  LDG.E R176, [R178.64+0x20] ;  /* 0x0000200cb2b07981 */ /* 0x000ee6000c1e1900 */
        /* <DEDUP_REMOVED lines=56> */
[----:B--2---:R-:W-:Y:S01]  /*7080*/  FADD.FTZ R2, -R177, R5 ;  /* 0x00000005b1027221 */ /* 0x004fe20000010100 */
[C---:B------:R-:W-:Y:S01]  /*7090*/  HMMA.16816.F32.BF16 R16, R164.reuse, R170, R16 ;  /* 0x000000aaa410723c */ /* 0x040fe20000041810 */
[----:B------:R-:W1:Y:S02]  /*70a0*/  LDSM.16.M88.4 R168, [R216+0x18800] ;  /* 0x01880000d8a8783b */ /* 0x000e640000000200 */
[----:B------:R-:W-:Y:S01]  /*70b0*/  IMAD.U32 R5, RZ, RZ, UR4 ;  /* 0x00000004ff057e24 */ /* 0x000fe2000f8e00ff */
[-C--:B------:R-:W-:Y:S01]  /*70c0*/  FSEL R2, R2, R177.reuse, P1 ;  /* 0x000000b102027208 */ /* 0x080fe20000800000 */
[----:B---3--:R-:W-:Y:S01]  /*70d0*/  FADD.FTZ R0, -R176, R6 ;  /* 0x00000006b0007221 */ /* 0x008fe20000010100 */
[----:B------:R-:W-:Y:S01]  /*70e0*/  FSETP.GE.FTZ.AND P1, PT, R183, RZ, PT ;  /* 0x000000ffb700720b */ /* 0x000fe20003f36000 */
[----:B------:R-:W-:Y:S02]  /*70f0*/  FADD.FTZ R4, -R177, R4 ;  /* 0x00000004b1047221 */ /* 0x000fe40000010100 */
[----:B------:R-:W-:Y:S02]  /*7100*/  FMUL.FTZ R201, R201, R2 ;  /* 0x00000002c9c97220 */ /* 0x000fe40000410000 */
[----:B------:R-:W2:Y:S01]  /*7110*/  LDG.E R2, [R178.64+0x80] ;  /* 0x0000800cb2027981 */ /* 0x000ea2000c1e1900 */
[----:B------:R-:W-:Y:S02]  /*7120*/  FSEL R0, R0, R176, P0 ;  /* 0x000000b000007208 */ /* 0x000fe40000000000 */
[----:B------:R-:W-:Y:S02]  /*7130*/  FSEL R4, R4, R177, P2 ;  /* 0x000000b104047208 */ /* 0x000fe40001000000 */
[----:B------:R-:W-:Y:S01]  /*7140*/  LEA R222, P0, R5, R222, 0x2 ;  /* 0x000000de05de7211 */ /* 0x000fe200078010ff */
[----:B------:R-:W-:Y:S01]  /*7150*/  FMUL.FTZ R200, R200, R0 ;  /* 0x00000000c8c87220 */ /* 0x000fe20000410000 */
[----:B------:R-:W-:Y:S01]  /*7160*/  FSETP.GE.FTZ.AND P2, PT, R188, RZ, PT ;  /* 0x000000ffbc00720b */ /* 0x000fe20003f56000 */
[----:B------:R-:W-:Y:S01]  /*7170*/  FMUL.FTZ R202, R202, R4 ;  /* 0x00000004caca7220 */ /* 0x000fe20000410000 */
[----:B------:R-:W3:Y:S01]  /*7180*/  LDG.E R0, [R178.64+0xa0] ;  /* 0x0000a00cb2007981 */ /* 0x000ee2000c1e1900 */
[----:B------:R-:W-:Y:S03]  /*7190*/  IMAD.U32 R4, RZ, RZ, UR4 ;  /* 0x00000004ff047e24 */ /* 0x000fe6000f8e00ff */
[----:B------:R-:W-:Y:S02]  /*71a0*/  FADD.FTZ R18, -R176, R18 ;  /* 0x00000012b0127221 */ /* 0x000fe40000010100 */
[----:B------:R-:W-:Y:S01]  /*71b0*/  LEA.HI.X.SX32 R223, R4, R223, 0x2, P0 ;  /* 0x000000df04df7211 */ /* 0x000fe200000f16ff */
[----:B------:R-:W-:Y:S01]  /*71c0*/  FADD.FTZ R4, -R177, R16 ;  /* 0x00000010b1047221 */ /* 0x000fe20000010100 */
[----:B------:R-:W-:Y:S01]  /*71d0*/  FSETP.GE.FTZ.AND P0, PT, R181, RZ, PT ;  /* 0x000000ffb500720b */ /* 0x000fe20003f16000 */
[----:B------:R-:W-:Y:S03]  /*71e0*/  FADD.FTZ R16, -R177, R17 ;  /* 0x00000011b1107221 */ /* 0x000fe60000010100 */
[-C--:B------:R-:W-:Y:S02]  /*71f0*/  FSEL R17, R4, R177.reuse, P5 ;  /* 0x000000b104117208 */ /* 0x080fe40002800000 */
[----:B------:R-:W-:Y:S02]  /*7200*/  FSEL R16, R16, R177, P4 ;  /* 0x000000b110107208 */ /* 0x000fe40002000000 */
[----:B------:R-:W-:Y:S01]  /*7210*/  FSETP.GE.FTZ.AND P4, PT, R189, RZ, PT ;  /* 0x000000ffbd00720b */ /* 0x000fe20003f96000 */
[----:B------:R-:W-:Y:S02]  /*7220*/  FMUL.FTZ R199, R199, R17 ;  /* 0x00000011c7c77220 */ /* 0x000fe40000410000 */
[----:B------:R-:W-:Y:S01]  /*7230*/  FMUL.FTZ R198, R198, R16 ;  /* 0x00000010c6c67220 */ /* 0x000fe20000410000 */
[-C--:B-1----:R-:W-:Y:S08]  /*7240*/  HMMA.16816.F32.BF16 R20, R164, R168.reuse, R20 ;  /* 0x000000a8a414723c */ /* 0x082ff00000041814 */
[C---:B------:R-:W-:Y:S08]  /*7250*/  HMMA.16816.F32.BF16 R24, R172.reuse, R168, R24 ;  /* 0x000000a8ac18723c */ /* 0x040ff00000041818 */
[-C--:B------:R-:W-:Y:S08]  /*7260*/  HMMA.16816.F32.BF16 R28, R172, R170.reuse, R28 ;  /* 0x000000aaac1c723c */ /* 0x080ff0000004181c */
[C---:B------:R-:W-:Y:S01]  /*7270*/  FADD.FTZ R6, -R177.reuse, R20 ;  /* 0x00000014b1067221 */ /* 0x040fe20000010100 */
[----:B------:R-:W-:Y:S04]  /*7280*/  HMMA.16816.F32.BF16 R32, R164, R170, R32 ;  /* 0x000000aaa420723c */ /* 0x000fe80000041820 */
[----:B------:R-:W-:Y:S01]  /*7290*/  FADD.FTZ R5, -R177, R21 ;  /* 0x00000015b1057221 */ /* 0x000fe20000010100 */
[-C--:B------:R-:W-:Y:S02]  /*72a0*/  FSEL R6, R6, R177.reuse, P3 ;  /* 0x000000b106067208 */ /* 0x080fe40001800000 */
[----:B------:R-:W-:Y:S02]  /*72b0*/  FSETP.GE.FTZ.AND P3, PT, R182, RZ, PT ;  /* 0x000000ffb600720b */ /* 0x000fe40003f76000 */
[----:B------:R-:W-:Y:S02]  /*72c0*/  FSEL R5, R5, R177, P2 ;  /* 0x000000b105057208 */ /* 0x000fe40001000000 */
[----:B------:R-:W-:Y:S01]  /*72d0*/  FSETP.GE.FTZ.AND P2, PT, R197, RZ, PT ;  /* 0x000000ffc500720b */ /* 0x000fe20003f56000 */
[----:B------:R-:W-:Y:S02]  /*72e0*/  FMUL.FTZ R192, R192, R6 ;  /* 0x00000006c0c07220 */ /* 0x000fe40000410000 */
[----:B------:R-:W-:Y:S02]  /*72f0*/  FADD.FTZ R6, -R176, R7 ;  /* 0x00000007b0067221 */ /* 0x000fe40000010100 */
[----:B------:R-:W-:Y:S02]  /*7300*/  FMUL.FTZ R188, R188, R5 ;  /* 0x00000005bcbc7220 */ /* 0x000fe40000410000 */
[C---:B------:R-:W-:Y:S02]  /*7310*/  FADD.FTZ R5, -R176.reuse, R19 ;  /* 0x00000013b0057221 */ /* 0x040fe40000010100 */
[----:B------:R-:W-:Y:S04]  /*7320*/  FADD.FTZ R7, -R176, R23 ;  /* 0x00000017b0077221 */ /* 0x000fe80000010100 */
[----:B------:R-:W-:Y:S01]  /*7330*/  FADD.FTZ R4, -R177, R32 ;  /* 0x00000020b1047221 */ /* 0x000fe20000010100 */
[----:B------:R-:W-:Y:S02]  /*7340*/  FSEL R7, R7, R176, P4 ;  /* 0x000000b007077208 */ /* 0x000fe40002000000 */
[----:B------:R-:W-:Y:S02]  /*7350*/  FSETP.GE.FTZ.AND P4, PT, R195, RZ, PT ;  /* 0x000000ffc300720b */ /* 0x000fe40003f96000 */
[----:B------:R-:W-:Y:S01]  /*7360*/  FSEL R4, R4, R177, P1 ;  /* 0x000000b104047208 */ /* 0x000fe20000800000 */
[----:B------:R-:W-:Y:S01]  /*7370*/  @P0 FADD.FTZ R177, -R177, R33 ;  /* 0x00000021b1b10221 */ /* 0x000fe20000010100 */
[----:B------:R-:W-:Y:S01]  /*7380*/  FSETP.GE.FTZ.AND P0, PT, R226, RZ, PT ;  /* 0x000000ffe200720b */ /* 0x000fe20003f16000 */
[----:B------:R-:W-:Y:S01]  /*7390*/  FMUL.FTZ R189, R189, R7 ;  /* 0x00000007bdbd7220 */ /* 0x000fe20000410000 */
[----:B------:R-:W-:Y:S01]  /*73a0*/  FSETP.GE.FTZ.AND P1, PT, R196, RZ, PT ;  /* 0x000000ffc400720b */ /* 0x000fe20003f36000 */
[----:B------:R-:W-:Y:S01]  /*73b0*/  FMUL.FTZ R183, R183, R4 ;  /* 0x00000004b7b77220 */ /* 0x000fe20000410000 */
[-C--:B------:R-:W-:Y:S01]  /*73c0*/  FSEL R6, R6, R176.reuse, P0 ;  /* 0x000000b006067208 */ /* 0x080fe20000000000 */
[----:B------:R-:W-:Y:S01]  /*73d0*/  FADD.FTZ R4, -R176, R22 ;  /* 0x00000016b0047221 */ /* 0x000fe20000010100 */
[----:B------:R-:W-:Y:S01]  /*73e0*/  FSETP.GE.FTZ.AND P0, PT, R191, RZ, PT ;  /* 0x000000ffbf00720b */ /* 0x000fe20003f16000 */
[----:B------:R-:W-:Y:S01]  /*73f0*/  FMUL.FTZ R177, R181, R177 ;  /* 0x000000b1b5b17220 */ /* 0x000fe20000410000 */
[----:B------:R-:W-:Y:S01]  /*7400*/  FSEL R5, R5, R176, P1 ;  /* 0x000000b005057208 */ /* 0x000fe20000800000 */
[----:B------:R-:W-:Y:S01]  /*7410*/  FMUL.FTZ R164, R226, R6 ;  /* 0x00000006e2a47220 */ /* 0x000fe20000410000 */
[-C--:B------:R-:W-:Y:S02]  /*7420*/  FSEL R4, R4, R176.reuse, P0 ;  /* 0x000000b004047208 */ /* 0x080fe40000000000 */
[----:B------:R-:W-:Y:S01]  /*7430*/  FSETP.GE.FTZ.AND P1, PT, R227, RZ, PT ;  /* 0x000000ffe300720b */ /* 0x000fe20003f36000 */
[----:B------:R-:W-:Y:S01]  /*7440*/  FMUL.FTZ R196, R196, R5 ;  /* 0x00000005c4c47220 */ /* 0x000fe20000410000 */
[----:B------:R-:W-:Y:S01]  /*7450*/  FSEL R6, R18, R176, P2 ;  /* 0x000000b012067208 */ /* 0x000fe20001000000 */
[----:B------:R-:W-:Y:S01]  /*7460*/  FMUL.FTZ R191, R191, R4 ;  /* 0x00000004bfbf7220 */ /* 0x000fe20000410000 */
[----:B------:R-:W-:Y:S02]  /*7470*/  FSETP.GE.FTZ.AND P2, PT, R180, RZ, PT ;  /* 0x000000ffb400720b */ /* 0x000fe40003f56000 */
[----:B------:R-:W-:Y:S01]  /*7480*/  FSETP.GE.FTZ.AND P0, PT, R225, RZ, PT ;  /* 0x000000ffe100720b */ /* 0x000fe20003f16000 */
[----:B------:R-:W-:Y:S02]  /*7490*/  FMUL.FTZ R197, R197, R6 ;  /* 0x00000006c5c57220 */ /* 0x000fe40000410000 */
[----:B------:R-:W-:Y:S05]  /*74a0*/  FADD.FTZ R6, -R176, R34 ;  /* 0x00000022b0067221 */ /* 0x000fea0000010100 */
[----:B------:R-:W-:Y:S02]  /*74b0*/  FSEL R6, R6, R176, P3 ;  /* 0x000000b006067208 */ /* 0x000fe40001800000 */
[----:B------:R-:W-:Y:S01]  /*74c0*/  FSETP.GE.FTZ.AND P3, PT, R205, RZ, PT ;  /* 0x000000ffcd00720b */ /* 0x000fe20003f76000 */
[----:B------:R-:W-:Y:S01]  /*74d0*/  @P2 FADD.FTZ R176, -R176, R35 ;  /* 0x00000023b0b02221 */ /* 0x000fe20000010100 */
[----:B------:R-:W-:Y:S01]  /*74e0*/  FSETP.GE.FTZ.AND P2, PT, R193, RZ, PT ;  /* 0x000000ffc100720b */ /* 0x000fe20003f56000 */
[----:B------:R-:W-:Y:S02]  /*74f0*/  FMUL.FTZ R182, R182, R6 ;  /* 0x00000006b6b67220 */ /* 0x000fe40000410000 */
[----:B------:R-:W-:Y:S02]  /*7500*/  FMUL.FTZ R176, R180, R176 ;  /* 0x000000b0b4b07220 */ /* 0x000fe40000410000 */
[C---:B--2---:R-:W-:Y:S02]  /*7510*/  FADD.FTZ R5, -R2.reuse, R8 ;  /* 0x0000000802057221 */ /* 0x044fe40000010100 */
[C---:B------:R-:W-:Y:S02]  /*7520*/  FADD.FTZ R4, -R2.reuse, R9 ;  /* 0x0000000902047221 */ /* 0x040fe40000010100 */
[C---:B------:R-:W-:Y:S01]  /*7530*/  FADD.FTZ R12, -R2.reuse, R12 ;  /* 0x0000000c020c7221 */ /* 0x040fe20000010100 */
[-C--:B------:R-:W-:Y:S01]  /*7540*/  FSEL R5, R5, R2.reuse, P1 ;  /* 0x0000000205057208 */ /* 0x080fe20000800000 */
[C---:B------:R-:W-:Y:S01]  /*7550*/  FADD.FTZ R25, -R2.reuse, R25 ;  /* 0x0000001902197221 */ /* 0x040fe20000010100 */
[----:B------:R-:W-:Y:S01]  /*7560*/  FSETP.GE.FTZ.AND P1, PT, R203, RZ, PT ;  /* 0x000000ffcb00720b */ /* 0x000fe20003f36000 */
[----:B------:R-:W-:Y:S01]  /*7570*/  FADD.FTZ R28, -R2, R28 ;  /* 0x0000001c021c7221 */ /* 0x000fe20000010100 */
[-C--:B------:R-:W-:Y:S01]  /*7580*/  FSEL R4, R4, R2.reuse, P0 ;  /* 0x0000000204047208 */ /* 0x080fe20000000000 */
[----:B------:R-:W-:Y:S01]  /*7590*/  FADD.FTZ R13, -R2, R13 ;  /* 0x0000000d020d7221 */ /* 0x000fe20000010100 */
[----:B------:R-:W-:Y:S01]  /*75a0*/  FSETP.GE.FTZ.AND P0, PT, R186, RZ, PT ;  /* 0x000000ffba00720b */ /* 0x000fe20003f16000 */
[----:B------:R-:W-:Y:S01]  /*75b0*/  FADD.FTZ R24, -R2, R24 ;  /* 0x0000001802187221 */ /* 0x000fe20000010100 */
[----:B------:R-:W-:Y:S01]  /*75c0*/  FSEL R12, R12, R2, P1 ;  /* 0x000000020c0c7208 */ /* 0x000fe20000800000 */
[----:B---3--:R-:W-:Y:S01]  /*75d0*/  FADD.FTZ R11, -R0, R11 ;  /* 0x0000000b000b7221 */ /* 0x008fe20000010100 */
[----:B------:R-:W-:Y:S01]  /*75e0*/  FSETP.GE.FTZ.AND P1, PT, R190, RZ, PT ;  /* 0x000000ffbe00720b */ /* 0x000fe20003f36000 */
[----:B------:R-:W-:Y:S01]  /*75f0*/  FMUL.FTZ R34, R225, R4 ;  /* 0x00000004e1227220 */ /* 0x000fe20000410000 */
[-C--:B------:R-:W-:Y:S01]  /*7600*/  FSEL R13, R13, R2.reuse, P3 ;  /* 0x000000020d0d7208 */ /* 0x080fe20001800000 */
[C---:B------:R-:W-:Y:S01]  /*7610*/  FADD.FTZ R4, -R0.reuse, R14 ;  /* 0x0000000e00047221 */ /* 0x040fe20000010100 */
[-C--:B------:R-:W-:Y:S01]  /*7620*/  FSEL R25, R25, R2.reuse, P1 ;  /* 0x0000000219197208 */ /* 0x080fe20000800000 */
[C---:B------:R-:W-:Y:S01]  /*7630*/  FADD.FTZ R6, -R0.reuse, R15 ;  /* 0x0000000f00067221 */ /* 0x040fe20000010100 */
[----:B------:R-:W-:Y:S01]  /*7640*/  FSETP.GE.FTZ.AND P1, PT, R187, RZ, PT ;  /* 0x000000ffbb00720b */ /* 0x000fe20003f36000 */
[----:B------:R-:W-:Y:S01]  /*7650*/  FADD.FTZ R10, -R0, R10 ;  /* 0x0000000a000a7221 */ /* 0x000fe20000010100 */
[-C--:B------:R-:W-:Y:S01]  /*7660*/  FSEL R24, R24, R2.reuse, P2 ;  /* 0x0000000218187208 */ /* 0x080fe20001000000 */
[----:B------:R-:W-:Y:S01]  /*7670*/  FMUL.FTZ R35, R227, R5 ;  /* 0x00000005e3237220 */ /* 0x000fe20000410000 */
[----:B------:R-:W-:Y:S01]  /*7680*/  FSEL R28, R28, R2, P1 ;  /* 0x000000021c1c7208 */ /* 0x000fe20000800000 */
[----:B------:R-:W-:Y:S01]  /*7690*/  @P0 FADD.FTZ R2, -R2, R29 ;  /* 0x0000001d02020221 */ /* 0x000fe20000010100 */
[----:B------:R-:W-:Y:S01]  /*76a0*/  FSETP.GE.FTZ.AND P1, PT, R228, RZ, PT ;  /* 0x000000ffe400720b */ /* 0x000fe20003f36000 */
        /* <DEDUP_REMOVED lines=8> */
[----:B------:R-:W-:Y:S01]  /*7730*/  FMUL.FTZ R32, R205, R13 ;  /* 0x0000000dcd207220 */ /* 0x000fe20000410000 */
[----:B------:R-:W-:Y:S01]  /*7740*/  FSETP.GE.FTZ.AND P0, PT, R184, RZ, PT ;  /* 0x000000ffb800720b */ /* 0x000fe20003f16000 */
[----:B------:R-:W-:Y:S01]  /*7750*/  FMUL.FTZ R24, R193, R24 ;  /* 0x00000018c1187220 */ /* 0x000fe20000410000 */
[----:B------:R-:W-:Y:S01]  /*7760*/  FSEL R6, R6, R0, P1 ;  /* 0x0000000006067208 */ /* 0x000fe20000800000 */
[----:B------:R-:W-:Y:S01]  /*7770*/  FMUL.FTZ R21, R206, R4 ;  /* 0x00000004ce157220 */ /* 0x000fe20000410000 */
[----:B------:R-:W-:Y:S01]  /*7780*/  PLOP3.LUT P1, PT, PT, PT, UP3, 0x80, 0x0 ;  /* 0x000000000000781c */ /* 0x000fe20003f2f038 */
[----:B------:R-:W-:Y:S01]  /*7790*/  FADD.FTZ R4, -R0, R27 ;  /* 0x0000001b00047221 */ /* 0x000fe20000010100 */
[----:B------:R-:W-:Y:S01]  /*77a0*/  FSETP.GE.FTZ.AND P2, PT, R229, RZ, PT ;  /* 0x000000ffe500720b */ /* 0x000fe20003f56000 */
[----:B------:R-:W-:Y:S01]  /*77b0*/  FMUL.FTZ R25, R190, R25 ;  /* 0x00000019be197220 */ /* 0x000fe20000410000 */
        /* <DEDUP_REMOVED lines=8> */
[-C--:B------:R-:W-:Y:S02]  /*7840*/  FSEL R4, R4, R0.reuse, P3 ;  /* 0x0000000004047208 */ /* 0x080fe40001800000 */
        /* <DEDUP_REMOVED lines=62> */
.L_x_690:
        /* <DEDUP_REMOVED lines=126> */
[----:B------:R-:W-:Y:S01]  /*8410*/  IMAD.SHL.U32 R0, R235, 0x40, RZ ;  /* 0x00000040eb007824 */ /* 0x000fe200078e00ff */
[----:B------:R-:W-:Y:S01]  /*8420*/  ISETP.GE.AND P3, PT, R236, c[0x0][0x220], PT ;  /* 0x00008800ec007a0c */ /* 0x000fe20003f66270 */
[----:B------:R-:W-:Y:S03]  /*8430*/  IMAD.MOV.U32 R10, RZ, RZ, c[0x0][0x370] ;  /* 0x0000dc00ff0a7624 */ /* 0x000fe600078e00ff */
[----:B------:R-:W-:Y:S01]  /*8440*/  LOP3.LUT R0, R0, 0x1c0, RZ, 0xc0, !PT ;  /* 0x000001c000007812 */ /* 0x000fe200078ec0ff */
[----:B------:R-:W-:Y:S03]  /*8450*/  IMAD.U32 R5, R10, -0x40, RZ ;  /* 0xffffffc00a057824 */ /* 0x000fe600078e00ff */
[----:B------:R-:W-:Y:S02]  /*8460*/  LOP3.LUT R6, R0, 0x38, R236, 0xf8, !PT ;  /* 0x0000003800067812 */ /* 0x000fe400078ef8ec */
[----:B------:R-:W-:Y:S01]  /*8470*/  SHF.R.U32.HI R2, RZ, 0x3, R0 ;  /* 0x00000003ff027819 */ /* 0x000fe20000011600 */
[----:B------:R-:W-:Y:S01]  /*8480*/  @!P2 IMAD.MOV.U32 R7, RZ, RZ, c[0x0][0x374] ;  /* 0x0000dd00ff07a624 */ /* 0x000fe200078e00ff */
[C---:B------:R-:W-:Y:S01]  /*8490*/  LEA R4, P0, R5.reuse, R238, 0x1 ;  /* 0x000000ee05047211 */ /* 0x040fe200078008ff */
[----:B------:R-:W-:Y:S01]  /*84a0*/  @!P3 IMAD.MOV.U32 R9, RZ, RZ, c[0x0][0x374] ;  /* 0x0000dd00ff09b624 */ /* 0x000fe200078e00ff */
[----:B------:R-:W-:Y:S02]  /*84b0*/  LOP3.LUT R2, R6, R2, RZ, 0x3c, !PT ;  /* 0x0000000206027212 */ /* 0x000fe400078e3cff */
[----:B------:R-:W-:Y:S02]  /*84c0*/  SHF.R.S32.HI R8, RZ, 0x1f, R5 ;  /* 0x0000001fff087819 */ /* 0x000fe40000011405 */
[----:B------:R-:W-:Y:S01]  /*84d0*/  @!P2 LEA R0, P4, R10, R5, 0x5 ;  /* 0x000000050a00a211 */ /* 0x000fe200078828ff */
[----:B------:R-:W-:Y:S01]  /*84e0*/  IMAD R2, R250, 0x200, R2 ;  /* 0x00000200fa027824 */ /* 0x000fe200078e0202 */
[-C--:B------:R-:W-:Y:S02]  /*84f0*/  LEA.HI.X.SX32 R5, R5, R239.reuse, 0x1, P0 ;  /* 0x000000ef05057211 */ /* 0x080fe400000f0eff */
[----:B------:R-:W-:Y:S01]  /*8500*/  @!P2 LEA R6, P0, R0, R238, 0x1 ;  /* 0x000000ee0006a211 */ /* 0x000fe200078008ff */
[----:B------:R-:W-:Y:S01]  /*8510*/  IMAD.MOV.U32 R238, RZ, RZ, R4 ;  /* 0x000000ffffee7224 */ /* 0x000fe200078e0004 */
[C---:B------:R-:W-:Y:S02]  /*8520*/  @!P2 LEA.HI.X R7, R10.reuse, R8, R7, 0x5, P4 ;  /* 0x000000080a07a211 */ /* 0x040fe400020f2c07 */
[----:B------:R-:W-:Y:S02]  /*8530*/  @!P3 LEA R8, P4, R10, R4, 0x6 ;  /* 0x000000040a08b211 */ /* 0x000fe400078830ff */
[----:B------:R-:W-:Y:S01]  /*8540*/  @!P2 LEA.HI.X R7, R0, R239, R7, 0x1, P0 ;  /* 0x000000ef0007a211 */ /* 0x000fe200000f0c07 */
[----:B------:R-:W-:Y:S01]  /*8550*/  IMAD.SHL.U32 R0, R2, 0x2, RZ ;  /* 0x0000000202007824 */ /* 0x000fe200078e00ff */
[----:B------:R-:W-:Y:S01]  /*8560*/  @!P3 LEA.HI.X R9, R10, R5, R9, 0x6, P4 ;  /* 0x000000050a09b211 */ /* 0x000fe200020f3409 */
[----:B------:R-:W-:Y:S03]  /*8570*/  IMAD.MOV.U32 R239, RZ, RZ, R5 ;  /* 0x000000ffffef7224 */ /* 0x000fe600078e0005 */
        /* <DEDUP_REMOVED lines=21> */
.L_x_691:
[----:B------:R-:W-:Y:S01]  /*86d0*/  LDSM.16.M88.4 R32, [R212+0x1c000] ;  /* 0x01c00000d420783b */ /* 0x000fe20000000200 */
[----:B------:R-:W-:Y:S01]  /*86e0*/  @P1 IADD3 R2, R243, -0x40, RZ ;  /* 0xffffffc0f3021810 */ /* 0x000fe20007ffe0ff */
[----:B-1----:R-:W-:Y:S01]  /*86f0*/  IMAD.MOV.U32 R0, RZ, RZ, 0x4 ;  /* 0x00000004ff007424 */ /* 0x002fe200078e00ff */
[----:B------:R-:W-:Y:S01]  /*8700*/  USHF.L.U32 UR4, UR6, 0x5, URZ ;  /* 0x0000000506047899 */ /* 0x000fe2000800063f */
[----:B------:R-:W-:Y:S01]  /*8710*/  IMAD.MOV.U32 R211, RZ, RZ, R251 ;  /* 0x000000ffffd37224 */ /* 0x000fe200078e00fb */
[----:B------:R-:W1:Y:S01]  /*8720*/  LDSM.16.MT88.4 R16, [R208] ;  /* 0x00000000d010783b */ /* 0x000e620000004200 */
[----:B------:R-:W-:Y:S02]  /*8730*/  USHF.L.U32 UR7, UR6, 0x3, URZ ;  /* 0x0000000306077899 */ /* 0x000fe4000800063f */
[----:B------:R-:W-:Y:S02]  /*8740*/  USHF.L.U32 UR8, UR6, 0x4, URZ ;  /* 0x0000000406087899 */ /* 0x000fe4000800063f */
[----:B------:R-:W2:Y:S01]  /*8750*/  LDSM.16.M88.4 R28, [R212+0x1d000] ;  /* 0x01d00000d41c783b */ /* 0x000ea20000000200 */
[----:B------:R-:W-:Y:S02]  /*8760*/  UIMAD UR5, UR6, 0x18, URZ ;  /* 0x00000018060578a4 */ /* 0x000fe4000f8e023f */
[----:B------:R-:W-:Y:S02]  /*8770*/  UISETP.GT.AND UP2, UPT, UR9, UR19, UPT ;  /* 0x000000130900728c */ /* 0x000fe4000bf44270 */
[----:B------:R-:W3:Y:S05]  /*8780*/  LDSM.16.MT88.4 R164, [R208+0x4000] ;  /* 0x00400000d0a4783b */ /* 0x000eea0000004200 */
[----:B------:R-:W-:Y:S05]  /*8790*/  LDSM.16.M88.4 R168, [R213+0x1c000] ;  /* 0x01c00000d5a8783b */ /* 0x000fea0000000200 */
[----:B------:R-:W4:Y:S05]  /*87a0*/  LDSM.16.MT88.4 R172, [R208+0x800] ;  /* 0x00080000d0ac783b */ /* 0x000f2a0000004200 */
[----:B------:R-:W3:Y:S05]  /*87b0*/  LDSM.16.M88.4 R176, [R213+0x1d000] ;  /* 0x01d00000d5b0783b */ /* 0x000eea0000000200 */
[----:B------:R-:W3:Y:S05]  /*87c0*/  LDSM.16.MT88.4 R180, [R208+0x4800] ;  /* 0x00480000d0b4783b */ /* 0x000eea0000004200 */
[----:B------:R-:W-:Y:S01]  /*87d0*/  LDSM.16.M88.4 R184, [R204+0x1c000] ;  /* 0x01c00000ccb8783b */ /* 0x000fe20000000200 */
[-C--:B-1----:R-:W-:Y:S04]  /*87e0*/  HMMA.16816.F32.BF16 R4, R32, R16.reuse, RZ ;  /* 0x000000102004723c */ /* 0x082fe800000418ff */
[----:B------:R-:W1:Y:S05]  /*87f0*/  LDSM.16.MT88.4 R188, [R208+0x1000] ;  /* 0x00100000d0bc783b */ /* 0x000e6a0000004200 */
[----:B------:R-:W1:Y:S01]  /*8800*/  LDSM.16.M88.4 R192, [R204+0x1d000] ;  /* 0x01d00000ccc0783b */ /* 0x000e620000000200 */
[C---:B--2---:R-:W-:Y:S04]  /*8810*/  HMMA.16816.F32.BF16 R8, R28.reuse, R16, RZ ;  /* 0x000000101c08723c */ /* 0x044fe800000418ff */
[----:B------:R-:W2:Y:S04]  /*8820*/  LDSM.16.MT88.4 R196, [R208+0x5000] ;  /* 0x00500000d0c4783b */ /* 0x000ea80000004200 */
[-C--:B------:R-:W-:Y:S01]  /*8830*/  HMMA.16816.F32.BF16 R12, R28, R18.reuse, RZ ;  /* 0x000000121c0c723c */ /* 0x080fe200000418ff */
[----:B------:R-:W-:Y:S07]  /*8840*/  LDSM.16.M88.4 R200, [R3+0x1d000] ;  /* 0x01d0000003c8783b */ /* 0x000fee0000000200 */
[C---:B------:R-:W-:Y:S08]  /*8850*/  HMMA.16816.F32.BF16 R16, R32.reuse, R18, RZ ;  /* 0x000000122010723c */ /* 0x040ff000000418ff */
[-C--:B---3--:R-:W-:Y:S08]  /*8860*/  HMMA.16816.F32.BF16 R20, R32, R164.reuse, RZ ;  /* 0x000000a42014723c */ /* 0x088ff000000418ff */
[C---:B------:R-:W-:Y:S08]  /*8870*/  HMMA.16816.F32.BF16 R24, R28.reuse, R164, RZ ;  /* 0x000000a41c18723c */ /* 0x040ff000000418ff */
[-C--:B------:R-:W-:Y:S08]  /*8880*/  HMMA.16816.F32.BF16 R28, R28, R166.reuse, RZ ;  /* 0x000000a61c1c723c */ /* 0x080ff000000418ff */
[----:B------:R-:W-:Y:S01]  /*8890*/  HMMA.16816.F32.BF16 R32, R32, R166, RZ ;  /* 0x000000a62020723c */ /* 0x000fe200000418ff */
[----:B------:R-:W-:Y:S07]  /*88a0*/  LDSM.16.M88.4 R164, [R3+0x1c000] ;  /* 0x01c0000003a4783b */ /* 0x000fee0000000200 */
[-C--:B----4-:R-:W-:Y:S08]  /*88b0*/  HMMA.16816.F32.BF16 R4, R168, R172.reuse, R4 ;  /* 0x000000aca804723c */ /* 0x090ff00000041804 */
        /* <DEDUP_REMOVED lines=28> */
[-C--:B----4-:R-:W-:Y:S08]  /*8a80*/  HMMA.16816.F32.BF16 R20, R164, R176.reuse, R20 ;  /* 0x000000b0a414723c */ /* 0x090ff00000041814 */
[C---:B------:R-:W-:Y:S08]  /*8a90*/  HMMA.16816.F32.BF16 R24, R200.reuse, R176, R24 ;  /* 0x000000b0c818723c */ /* 0x040ff00000041818 */
[-C--:B------:R-:W-:Y:S01]  /*8aa0*/  HMMA.16816.F32.BF16 R28, R200, R178.reuse, R28 ;  /* 0x000000b2c81c723c */ /* 0x080fe2000004181c */
[----:B------:R-:W4:Y:S07]  /*8ab0*/  LDSM.16.MT88.4 R200, [R208+0x6800] ;  /* 0x00680000d0c8783b */ /* 0x000f2e0000004200 */
        /* <DEDUP_REMOVED lines=18> */
[----:B-1----:R-:W-:Y:S04]  /*8be0*/  @P1 IMAD.WIDE R2, R2, R0, UR14 ;  /* 0x0000000e02021e25 */ /* 0x002fe8000f8e0200 */
[C---:B------:R-:W-:Y:S01]  /*8bf0*/  HMMA.16816.F32.BF16 R16, R172.reuse, R186, R16 ;  /* 0x000000baac10723c */ /* 0x040fe20000041810 */
[----:B------:R-:W1:Y:S03]  /*8c00*/  LDSM.16.MT88.4 R184, [R208+0x3800] ;  /* 0x00380000d0b8783b */ /* 0x000e660000004200 */
[----:B------:R-:W-:Y:S02]  /*8c10*/  IMAD.U32 R0, RZ, RZ, UR7 ;  /* 0x00000007ff007e24 */ /* 0x000fe4000f8e00ff */
[----:B------:R3:W5:Y:S02]  /*8c20*/  @P1 LDG.E R246, [R2.64] ;  /* 0x0000000c02f61981 */ /* 0x000764000c1e1900 */
[-C--:B----4-:R-:W-:Y:S03]  /*8c30*/  HMMA.16816.F32.BF16 R20, R172, R200.reuse, R20 ;  /* 0x000000c8ac14723c */ /* 0x090fe60000041814 */
[----:B------:R3:W5:Y:S05]  /*8c40*/  @P1 LDG.E R247, [R2.64+0x20] ;  /* 0x0000200c02f71981 */ /* 0x00076a000c1e1900 */
[C---:B------:R-:W-:Y:S01]  /*8c50*/  HMMA.16816.F32.BF16 R24, R196.reuse, R200, R24 ;  /* 0x000000c8c418723c */ /* 0x040fe20000041818 */
[----:B------:R3:W5:Y:S05]  /*8c60*/  @P1 LDG.E R244, [R2.64+0x80] ;  /* 0x0000800c02f41981 */ /* 0x00076a000c1e1900 */
[----:B------:R3:W5:Y:S02]  /*8c70*/  @P1 LDG.E R245, [R2.64+0xa0] ;  /* 0x0000a00c02f51981 */ /* 0x000764000c1e1900 */
[-C--:B------:R-:W-:Y:S03]  /*8c80*/  HMMA.16816.F32.BF16 R28, R196, R202.reuse, R28 ;  /* 0x000000cac41c723c */ /* 0x080fe6000004181c */
[----:B------:R-:W4:Y:S05]  /*8c90*/  LDSM.16.MT88.4 R196, [R208+0x7800] ;  /* 0x00780000d0c4783b */ /* 0x000f2a0000004200 */
[----:B------:R-:W-:Y:S08]  /*8ca0*/  HMMA.16816.F32.BF16 R32, R172, R202, R32 ;  /* 0x000000caac20723c */ /* 0x000ff00000041820 */
[-C--:B------:R-:W-:Y:S01]  /*8cb0*/  HMMA.16816.F32.BF16 R4, R164, R176.reuse, R4 ;  /* 0x000000b0a404723c */ /* 0x080fe20000041804 */
[----:B---3--:R-:W-:Y:S07]  /*8cc0*/  IMAD.U32 R2, RZ, RZ, UR7 ;  /* 0x00000007ff027e24 */ /* 0x008fee000f8e00ff */
[C---:B------:R-:W-:Y:S04]  /*8cd0*/  HMMA.16816.F32.BF16 R8, R180.reuse, R176, R8 ;  /* 0x000000b0b408723c */ /* 0x040fe80000041808 */
[-C--:B------:R-:W-:Y:S04]  /*8ce0*/  LEA R2, P0, R2, R222.reuse, 0x2 ;  /* 0x000000de02027211 */ /* 0x080fe800078010ff */
[-C--:B------:R-:W-:Y:S04]  /*8cf0*/  HMMA.16816.F32.BF16 R12, R180, R178.reuse, R12 ;  /* 0x000000b2b40c723c */ /* 0x080fe8000004180c */
[-C--:B------:R-:W-:Y:S04]  /*8d00*/  LEA.HI.X.SX32 R3, R0, R223.reuse, 0x2, P0 ;  /* 0x000000df00037211 */ /* 0x080fe800000f16ff */
[C---:B------:R-:W-:Y:S08]  /*8d10*/  HMMA.16816.F32.BF16 R16, R164.reuse, R178, R16 ;  /* 0x000000b2a410723c */ /* 0x040ff00000041810 */
[-C--:B--2---:R-:W-:Y:S08]  /*8d20*/  HMMA.16816.F32.BF16 R20, R164, R188.reuse, R20 ;  /* 0x000000bca414723c */ /* 0x084ff00000041814 */
[C---:B------:R-:W-:Y:S08]  /*8d30*/  HMMA.16816.F32.BF16 R24, R180.reuse, R188, R24 ;  /* 0x000000bcb418723c */ /* 0x040ff00000041818 */
[-C--:B------:R-:W-:Y:S08]  /*8d40*/  HMMA.16816.F32.BF16 R28, R180, R190.reuse, R28 ;  /* 0x000000beb41c723c */ /* 0x080ff0000004181c */
[----:B------:R-:W-:Y:S07]  /*8d50*/  HMMA.16816.F32.BF16 R32, R164, R190, R32 ;  /* 0x000000bea420723c */ /* 0x000fee0000041820 */
[----:B------:R-:W-:Y:S01]  /*8d60*/  IMAD.U32 R166, RZ, RZ, UR8 ;  /* 0x00000008ffa67e24 */ /* 0x000fe2000f8e00ff */
[-C--:B-1----:R-:W-:Y:S01]  /*8d70*/  HMMA.16816.F32.BF16 R4, R168, R184.reuse, R4 ;  /* 0x000000b8a804723c */ /* 0x082fe20000041804 */
[----:B------:R-:W-:Y:S03]  /*8d80*/  IMAD.U32 R164, RZ, RZ, UR5 ;  /* 0x00000005ffa47e24 */ /* 0x000fe6000f8e00ff */
[----:B------:R-:W-:Y:S01]  /*8d90*/  IMAD.U32 R165, RZ, RZ, UR5 ;  /* 0x00000005ffa57e24 */ /* 0x000fe2000f8e00ff */
[-C--:B------:R-:W-:Y:S01]  /*8da0*/  LEA R166, P2, R166, R222.reuse, 0x2 ;  /* 0x000000dea6a67211 */ /* 0x080fe200078410ff */
[----:B------:R-:W-:Y:S01]  /*8db0*/  UIMAD UR5, UR6, 0x30, URZ ;  /* 0x00000030060578a4 */ /* 0x000fe2000f8e023f */
[-C--:B------:R-:W-:Y:S01]  /*8dc0*/  LEA R164, P1, R164, R222.reuse, 0x2 ;  /* 0x000000dea4a47211 */ /* 0x080fe200078210ff */
[C---:B------:R-:W-:Y:S04]  /*8dd0*/  HMMA.16816.F32.BF16 R8, R192.reuse, R184, R8 ;  /* 0x000000b8c008723c */ /* 0x040fe80000041808 */
[-C--:B------:R-:W-:Y:S04]  /*8de0*/  LEA.HI.X.SX32 R165, R165, R223.reuse, 0x2, P1 ;  /* 0x000000dfa5a57211 */ /* 0x080fe800008f16ff */
[-C--:B------:R-:W-:Y:S07]  /*8df0*/  HMMA.16816.F32.BF16 R12, R192, R186.reuse, R12 ;  /* 0x000000bac00c723c */ /* 0x080fee000004180c */
[----:B------:R1:W-:Y:S01]  /*8e00*/  RED.E.ADD.F32.FTZ.RN.STRONG.GPU [R222.64], R4 ;  /* 0x00000004de00798e */ /* 0x0003e2000c10e78c */
[C---:B------:R-:W-:Y:S04]  /*8e10*/  HMMA.16816.F32.BF16 R16, R168.reuse, R186, R16 ;  /* 0x000000baa810723c */ /* 0x040fe80000041810 */
[----:B------:R2:W-:Y:S04]  /*8e20*/  RED.E.ADD.F32.FTZ.RN.STRONG.GPU [R2.64], R5 ;  /* 0x000000050200798e */ /* 0x0005e8000c10e78c */
[-C--:B----4-:R-:W-:Y:S08]  /*8e30*/  HMMA.16816.F32.BF16 R20, R168, R196.reuse, R20 ;  /* 0x000000c4a814723c */ /* 0x090ff00000041814 */
[C---:B------:R-:W-:Y:S08]  /*8e40*/  HMMA.16816.F32.BF16 R24, R192.reuse, R196, R24 ;  /* 0x000000c4c018723c */ /* 0x040ff00000041818 */
[-C--:B------:R-:W-:Y:S01]  /*8e50*/  HMMA.16816.F32.BF16 R28, R192, R198.reuse, R28 ;  /* 0x000000c6c01c723c */ /* 0x080fe2000004181c */
[----:B-1----:R-:W-:Y:S03]  /*8e60*/  IMAD.U32 R4, RZ, RZ, UR4 ;  /* 0x00000004ff047e24 */ /* 0x002fe6000f8e00ff */
[----:B--2---:R-:W-:Y:S04]  /*8e70*/  IMAD.U32 R5, RZ, RZ, UR8 ;  /* 0x00000008ff057e24 */ /* 0x004fe8000f8e00ff */
[----:B------:R-:W-:Y:S04]  /*8e80*/  HMMA.16816.F32.BF16 R32, R168, R198, R32 ;  /* 0x000000c6a820723c */ /* 0x000fe80000041820 */
[-C--:B------:R-:W-:Y:S02]  /*8e90*/  LEA.HI.X.SX32 R167, R5, R223.reuse, 0x2, P2 ;  /* 0x000000df05a77211 */ /* 0x080fe400010f16ff */
[-C--:B------:R-:W-:Y:S01]  /*8ea0*/  LEA R4, P0, R4, R222.reuse, 0x2 ;  /* 0x000000de04047211 */ /* 0x080fe200078010ff */
[----:B------:R-:W-:Y:S01]  /*8eb0*/  IMAD.U32 R168, RZ, RZ, UR4 ;  /* 0x00000004ffa87e24 */ /* 0x000fe2000f8e00ff */
[----:B------:R-:W-:Y:S01]  /*8ec0*/  UIMAD UR4, UR6, 0x28, URZ ;  /* 0x00000028060478a4 */ /* 0x000fe2000f8e023f */
[----:B------:R1:W-:Y:S03]  /*8ed0*/  RED.E.ADD.F32.FTZ.RN.STRONG.GPU [R166.64], R6 ;  /* 0x00000006a600798e */ /* 0x0003e6000c10e78c */
[-C--:B------:R-:W-:Y:S02]  /*8ee0*/  LEA.HI.X.SX32 R5, R168, R223.reuse, 0x2, P0 ;  /* 0x000000dfa8057211 */ /* 0x080fe400000f16ff */
[----:B------:R2:W-:Y:S01]  /*8ef0*/  RED.E.ADD.F32.FTZ.RN.STRONG.GPU [R164.64], R7 ;  /* 0x00000007a400798e */ /* 0x0005e2000c10e78c */
[----:B------:R-:W-:Y:S02]  /*8f00*/  IMAD.U32 R0, RZ, RZ, UR4 ;  /* 0x00000004ff007e24 */ /* 0x000fe4000f8e00ff */
[----:B------:R-:W-:Y:S01]  /*8f10*/  IMAD.U32 R169, RZ, RZ, UR4 ;  /* 0x00000004ffa97e24 */ /* 0x000fe2000f8e00ff */
[----:B------:R-:W-:Y:S01]  /*8f20*/  UIMAD UR4, UR6, 0x38, URZ ;  /* 0x00000038060478a4 */ /* 0x000fe2000f8e023f */
[----:B------:R3:W-:Y:S01]  /*8f30*/  RED.E.ADD.F32.FTZ.RN.STRONG.GPU [R4.64], R8 ;  /* 0x000000080400798e */ /* 0x0007e2000c10e78c */
[----:B-1----:R-:W-:Y:S01]  /*8f40*/  IMAD.U32 R6, RZ, RZ, UR5 ;  /* 0x00000005ff067e24 */ /* 0x002fe2000f8e00ff */
[-C--:B--2---:R-:W-:Y:S03]  /*8f50*/  LEA R164, P0, R0, R222.reuse, 0x2 ;  /* 0x000000de00a47211 */ /* 0x084fe600078010ff */
[----:B------:R-:W-:Y:S01]  /*8f60*/  IMAD.U32 R0, RZ, RZ, UR4 ;  /* 0x00000004ff007e24 */ /* 0x000fe2000f8e00ff */
[-C--:B------:R-:W-:Y:S02]  /*8f70*/  LEA R6, P1, R6, R222.reuse, 0x2 ;  /* 0x000000de06067211 */ /* 0x080fe400078210ff */
[-C--:B------:R-:W-:Y:S01]  /*8f80*/  LEA.HI.X.SX32 R165, R169, R223.reuse, 0x2, P0 ;  /* 0x000000dfa9a57211 */ /* 0x080fe200000f16ff */
[----:B---3--:R-:W-:Y:S01]  /*8f90*/  IMAD.U32 R5, RZ, RZ, UR5 ;  /* 0x00000005ff057e24 */ /* 0x008fe2000f8e00ff */
[----:B------:R-:W-:Y:S01]  /*8fa0*/  LDSM.16.MT88.4 R168, [R210+0x2800] ;  /* 0x00280000d2a8783b */ /* 0x000fe20000004200 */
[----:B------:R-:W-:Y:S01]  /*8fb0*/  IMAD.U32 R4, RZ, RZ, UR4 ;  /* 0x00000004ff047e24 */ /* 0x000fe2000f8e00ff */
[----:B------:R-:W-:Y:S02]  /*8fc0*/  UIADD3 UR4, UR8, 0x20, URZ ;  /* 0x0000002008047890 */ /* 0x000fe4000fffe03f */
[-C--:B------:R-:W-:Y:S01]  /*8fd0*/  LEA.HI.X.SX32 R7, R5, R223.reuse, 0x2, P1 ;  /* 0x000000df05077211 */ /* 0x080fe200008f16ff */
[----:B------:R-:W-:Y:S01]  /*8fe0*/  RED.E.ADD.F32.FTZ.RN.STRONG.GPU [R164.64], R9 ;  /* 0x00000009a400798e */ /* 0x000fe2000c10e78c */
[-C--:B------:R-:W-:Y:S01]  /*8ff0*/  LEA R4, P0, R4, R222.reuse, 0x2 ;  /* 0x000000de04047211 */ /* 0x080fe200078010ff */
[----:B------:R-:W-:Y:S01]  /*9000*/  UIADD3 UR5, UR7, UR4, URZ ;  /* 0x0000000407057290 */ /* 0x000fe2000fffe03f */
[----:B------:R-:W-:Y:S02]  /*9010*/  IMAD.U32 R8, RZ, RZ, UR4 ;  /* 0x00000004ff087e24 */ /* 0x000fe4000f8e00ff */
[----:B------:R1:W-:Y:S01]  /*9020*/  RED.E.ADD.F32.FTZ.RN.STRONG.GPU [R6.64], R10 ;  /* 0x0000000a0600798e */ /* 0x0003e2000c10e78c */
[-C--:B------:R-:W-:Y:S02]  /*9030*/  LEA.HI.X.SX32 R5, R0, R223.reuse, 0x2, P0 ;  /* 0x000000df00057211 */ /* 0x080fe400000f16ff */
[-C--:B------:R-:W-:Y:S01]  /*9040*/  LEA R8, P1, R8, R222.reuse, 0x2 ;  /* 0x000000de08087211 */ /* 0x080fe200078210ff */
[----:B------:R-:W-:Y:S02]  /*9050*/  IMAD.U32 R0, RZ, RZ, UR5 ;  /* 0x00000005ff007e24 */ /* 0x000fe4000f8e00ff */
[----:B------:R2:W-:Y:S05]  /*9060*/  RED.E.ADD.F32.FTZ.RN.STRONG.GPU [R4.64], R11 ;  /* 0x0000000b0400798e */ /* 0x0005ea000c10e78c */
[----:B------:R-:W-:Y:S05]  /*9070*/  RED.E.ADD.F32.FTZ.RN.STRONG.GPU [R222.64+0x80], R16 ;  /* 0x00008010de00798e */ /* 0x000fea000c10e78c */
[----:B------:R-:W-:Y:S01]  /*9080*/  RED.E.ADD.F32.FTZ.RN.STRONG.GPU [R2.64+0x80], R17 ;  /* 0x000080110200798e */ /* 0x000fe2000c10e78c */
[----:B-1----:R-:W-:Y:S05]  /*9090*/  IMAD.U32 R6, RZ, RZ, UR5 ;  /* 0x00000005ff067e24 */ /* 0x002fea000f8e00ff */
[-C--:B------:R-:W-:Y:S01]  /*90a0*/  LEA R6, P0, R6, R222.reuse, 0x2 ;  /* 0x000000de06067211 */ /* 0x080fe200078010ff */
[----:B--2---:R-:W-:Y:S01]  /*90b0*/  IMAD.U32 R4, RZ, RZ, UR4 ;  /* 0x00000004ff047e24 */ /* 0x004fe2000f8e00ff */
[----:B------:R-:W-:Y:S02]  /*90c0*/  UIADD3 UR4, UR7, UR5, URZ ;  /* 0x0000000507047290 */ /* 0x000fe4000fffe03f */
[-C--:B------:R-:W-:Y:S02]  /*90d0*/  LEA.HI.X.SX32 R7, R0, R223.reuse, 0x2, P0 ;  /* 0x000000df00077211 */ /* 0x080fe400000f16ff */
[-C--:B------:R-:W-:Y:S01]  /*90e0*/  LEA.HI.X.SX32 R9, R4, R223.reuse, 0x2, P1 ;  /* 0x000000df04097211 */ /* 0x080fe200008f16ff */
[----:B------:R-:W-:Y:S01]  /*90f0*/  UIADD3 UR5, UR7, UR4, URZ ;  /* 0x0000000407057290 */ /* 0x000fe2000fffe03f */
[----:B------:R-:W-:Y:S02]  /*9100*/  IMAD.U32 R4, RZ, RZ, UR4 ;  /* 0x00000004ff047e24 */ /* 0x000fe4000f8e00ff */
[----:B------:R-:W-:Y:S01]  /*9110*/  IMAD.U32 R5, RZ, RZ, UR4 ;  /* 0x00000004ff057e24 */ /* 0x000fe2000f8e00ff */
[----:B------:R1:W-:Y:S01]  /*9120*/  RED.E.ADD.F32.FTZ.RN.STRONG.GPU [R8.64], R18 ;  /* 0x000000120800798e */ /* 0x0003e2000c10e78c */
[----:B------:R-:W-:Y:S01]  /*9130*/  UIADD3 UR4, UR7, UR5, URZ ;  /* 0x0000000507047290 */ /* 0x000fe2000fffe03f */
[-C--:B------:R-:W-:Y:S01]  /*9140*/  LEA R4, P0, R4, R222.reuse, 0x2 ;  /* 0x000000de04047211 */ /* 0x080fe200078010ff */
[----:B------:R-:W-:Y:S02]  /*9150*/  IMAD.U32 R0, RZ, RZ, UR5 ;  /* 0x00000005ff007e24 */ /* 0x000fe4000f8e00ff */
[----:B------:R2:W-:Y:S01]  /*9160*/  RED.E.ADD.F32.FTZ.RN.STRONG.GPU [R6.64], R19 ;  /* 0x000000130600798e */ /* 0x0005e2000c10e78c */
[-C--:B------:R-:W-:Y:S05]  /*9170*/  LEA.HI.X.SX32 R5, R5, R223.reuse, 0x2, P0 ;  /* 0x000000df05057211 */ /* 0x080fea00000f16ff */
[----:B------:R3:W-:Y:S01]  /*9180*/  RED.E.ADD.F32.FTZ.RN.STRONG.GPU [R4.64], R12 ;  /* 0x0000000c0400798e */ /* 0x0007e2000c10e78c */
[----:B-1----:R-:W-:Y:S01]  /*9190*/  IMAD.U32 R8, RZ, RZ, UR5 ;  /* 0x00000005ff087e24 */ /* 0x002fe2000f8e00ff */
[----:B------:R-:W-:Y:S04]  /*91a0*/  UIADD3 UR5, UR7, UR4, URZ ;  /* 0x0000000407057290 */ /* 0x000fe8000fffe03f */
[-C--:B------:R-:W-:Y:S01]  /*91b0*/  LEA R8, P0, R8, R222.reuse, 0x2 ;  /* 0x000000de08087211 */ /* 0x080fe200078010ff */
[----:B--2---:R-:W-:Y:S03]  /*91c0*/  IMAD.U32 R6, RZ, RZ, UR4 ;  /* 0x00000004ff067e24 */ /* 0x004fe6000f8e00ff */
[-C--:B------:R-:W-:Y:S01]  /*91d0*/  LEA.HI.X.SX32 R9, R0, R223.reuse, 0x2, P0 ;  /* 0x000000df00097211 */ /* 0x080fe200000f16ff */
[----:B------:R-:W-:Y:S01]  /*91e0*/  IMAD.U32 R0, RZ, RZ, UR5 ;  /* 0x00000005ff007e24 */ /* 0x000fe2000f8e00ff */
[-C--:B------:R-:W-:Y:S01]  /*91f0*/  LEA R6, P1, R6, R222.reuse, 0x2 ;  /* 0x000000de06067211 */ /* 0x080fe200078210ff */
[----:B---3--:R-:W-:Y:S01]  /*9200*/  IMAD.U32 R5, RZ, RZ, UR4 ;  /* 0x00000004ff057e24 */ /* 0x008fe2000f8e00ff */
[----:B------:R-:W-:Y:S01]  /*9210*/  UIADD3 UR4, UR8, 0x40, URZ ;  /* 0x0000004008047890 */ /* 0x000fe2000fffe03f */
[----:B------:R-:W-:Y:S01]  /*9220*/  IMAD.U32 R4, RZ, RZ, UR5 ;  /* 0x00000005ff047e24 */ /* 0x000fe2000f8e00ff */
[----:B------:R-:W-:Y:S02]  /*9230*/  RED.E.ADD.F32.FTZ.RN.STRONG.GPU [R8.64], R13 ;  /* 0x0000000d0800798e */ /* 0x000fe4000c10e78c */
        /* <DEDUP_REMOVED lines=25> */
[----:B------:R2:W-:Y:S02]  /*93d0*/  RED.E.ADD.F32.FTZ.RN.STRONG.GPU [R4.64], R23 ;  /* 0x000000170400798e */ /* 0x0005e4000c10e78c */
[-C--:B------:R-:W-:Y:S02]  /*93e0*/  LEA.HI.X.SX32 R11, R0, R223.reuse, 0x2, P0 ;  /* 0x000000df000b7211 */ /* 0x080fe400000f16ff */
[-C--:B------:R-:W-:Y:S01]  /*93f0*/  LEA R8, P1, R8, R222.reuse, 0x2 ;  /* 0x000000de08087211 */ /* 0x080fe200078210ff */
[----:B------:R-:W-:Y:S05]  /*9400*/  LDSM.16.MT88.4 R20, [R210+0x2000] ;  /* 0x00200000d214783b */ /* 0x000fea0000004200 */
[----:B------:R-:W-:Y:S01]  /*9410*/  RED.E.ADD.F32.FTZ.RN.STRONG.GPU [R10.64], R24 ;  /* 0x000000180a00798e */ /* 0x000fe2000c10e78c */
[----:B-1----:R-:W-:Y:S01]  /*9420*/  IMAD.U32 R7, RZ, RZ, UR4 ;  /* 0x00000004ff077e24 */ /* 0x002fe2000f8e00ff */
[----:B------:R-:W-:Y:S04]  /*9430*/  UIADD3 UR4, UR7, UR4, URZ ;  /* 0x0000000407047290 */ /* 0x000fe8000fffe03f */
[CC--:B------:R-:W-:Y:S01]  /*9440*/  LEA R6, P0, R7.reuse, R222.reuse, 0x2 ;  /* 0x000000de07067211 */ /* 0x0c0fe200078010ff */
[----:B--2---:R-:W-:Y:S01]  /*9450*/  IMAD.U32 R4, RZ, RZ, UR5 ;  /* 0x00000005ff047e24 */ /* 0x004fe2000f8e00ff */
[----:B------:R-:W-:Y:S01]  /*9460*/  UIADD3 UR5, UR8, 0x60, URZ ;  /* 0x0000006008057890 */ /* 0x000fe2000fffe03f */
[----:B------:R-:W-:Y:S01]  /*9470*/  IMAD.U32 R0, RZ, RZ, UR4 ;  /* 0x00000004ff007e24 */ /* 0x000fe2000f8e00ff */
[-C--:B------:R-:W-:Y:S02]  /*9480*/  LEA.HI.X.SX32 R7, R7, R223.reuse, 0x2, P0 ;  /* 0x000000df07077211 */ /* 0x080fe400000f16ff */
[-C--:B------:R-:W-:Y:S01]  /*9490*/  LEA.HI.X.SX32 R9, R4, R223.reuse, 0x2, P1 ;  /* 0x000000df04097211 */ /* 0x080fe200008f16ff */
[----:B------:R-:W-:Y:S01]  /*94a0*/  UIADD3 UR4, UR7, UR5, URZ ;  /* 0x0000000507047290 */ /* 0x000fe2000fffe03f */
[CC--:B------:R-:W-:Y:S03]  /*94b0*/  LEA R4, P0, R0.reuse, R222.reuse, 0x2 ;  /* 0x000000de00047211 */ /* 0x0c0fe600078010ff */
[----:B------:R-:W-:Y:S01]  /*94c0*/  RED.E.ADD.F32.FTZ.RN.STRONG.GPU [R8.64], R25 ;  /* 0x000000190800798e */ /* 0x000fe2000c10e78c */
[-C--:B------:R-:W-:Y:S01]  /*94d0*/  LEA.HI.X.SX32 R5, R0, R223.reuse, 0x2, P0 ;  /* 0x000000df00057211 */ /* 0x080fe200000f16ff */
[----:B------:R-:W-:Y:S01]  /*94e0*/  IMAD.U32 R0, RZ, RZ, UR5 ;  /* 0x00000005ff007e24 */ /* 0x000fe2000f8e00ff */
[----:B------:R-:W-:Y:S02]  /*94f0*/  UIADD3 UR6, UR7, UR4, URZ ;  /* 0x0000000407067290 */ /* 0x000fe4000fffe03f */
[----:B------:R1:W-:Y:S02]  /*9500*/  RED.E.ADD.F32.FTZ.RN.STRONG.GPU [R6.64], R26 ;  /* 0x0000001a0600798e */ /* 0x0003e4000c10e78c */
[----:B------:R-:W-:Y:S03]  /*9510*/  UIADD3 UR5, UR7, UR6, URZ ;  /* 0x0000000607057290 */ /* 0x000fe6000fffe03f */
[----:B------:R2:W-:Y:S05]  /*9520*/  RED.E.ADD.F32.FTZ.RN.STRONG.GPU [R4.64], R27 ;  /* 0x0000001b0400798e */ /* 0x0005ea000c10e78c */
[----:B------:R-:W-:Y:S05]  /*9530*/  RED.E.ADD.F32.FTZ.RN.STRONG.GPU [R222.64+0x180], R32 ;  /* 0x00018020de00798e */ /* 0x000fea000c10e78c */
[----:B------:R3:W-:Y:S01]  /*9540*/  RED.E.ADD.F32.FTZ.RN.STRONG.GPU [R2.64+0x180], R33 ;  /* 0x000180210200798e */ /* 0x0007e2000c10e78c */
[----:B-1----:R-:W-:Y:S01]  /*9550*/  IMAD.U32 R6, RZ, RZ, UR4 ;  /* 0x00000004ff067e24 */ /* 0x002fe2000f8e00ff */
[----:B------:R-:W-:Y:S01]  /*9560*/  UIADD3 UR4, UR7, UR5, URZ ;  /* 0x0000000507047290 */ /* 0x000fe2000fffe03f */
[----:B------:R-:W-:Y:S01]  /*9570*/  IMAD.U32 R7, RZ, RZ, UR5 ;  /* 0x00000005ff077e24 */ /* 0x000fe2000f8e00ff */
[----:B------:R-:W-:Y:S01]  /*9580*/  @UP3 UIADD3 UR5, UP1, UR14, -0x100, URZ ;  /* 0xffffff000e053890 */ /* 0x000fe2000ff3e03f */
[CC--:B--2---:R-:W-:Y:S04]  /*9590*/  LEA R4, P0, R0.reuse, R222.reuse, 0x2 ;  /* 0x000000de00047211 */ /* 0x0c4fe800078010ff */
[-C--:B------:R-:W-:Y:S01]  /*95a0*/  LEA.HI.X.SX32 R5, R0, R223.reuse, 0x2, P0 ;  /* 0x000000df00057211 */ /* 0x080fe200000f16ff */
[----:B------:R-:W-:Y:S01]  /*95b0*/  IMAD.U32 R0, RZ, RZ, UR6 ;  /* 0x00000006ff007e24 */ /* 0x000fe2000f8e00ff */
[CC--:B------:R-:W-:Y:S01]  /*95c0*/  LEA R10, P0, R6.reuse, R222.reuse, 0x2 ;  /* 0x000000de060a7211 */ /* 0x0c0fe200078010ff */
[----:B------:R-:W-:Y:S02]  /*95d0*/  UIADD3 UR6, UR7, UR4, URZ ;  /* 0x0000000407067290 */ /* 0x000fe4000fffe03f */
[----:B------:R1:W-:Y:S01]  /*95e0*/  RED.E.ADD.F32.FTZ.RN.STRONG.GPU [R4.64], R34 ;  /* 0x000000220400798e */ /* 0x0003e2000c10e78c */
[-C--:B------:R-:W-:Y:S01]  /*95f0*/  LEA.HI.X.SX32 R11, R6, R223.reuse, 0x2, P0 ;  /* 0x000000df060b7211 */ /* 0x080fe200000f16ff */
[----:B------:R-:W-:Y:S01]  /*9600*/  @UP3 UMOV UR14, UR5 ;  /* 0x00000005000e3c82 */ /* 0x000fe20008000000 */
[CC--:B------:R-:W-:Y:S01]  /*9610*/  LEA R8, P0, R0.reuse, R222.reuse, 0x2 ;  /* 0x000000de00087211 */ /* 0x0c0fe200078010ff */
[----:B---3--:R-:W-:Y:S01]  /*9620*/  IMAD.U32 R3, RZ, RZ, UR6 ;  /* 0x00000006ff037e24 */ /* 0x008fe2000f8e00ff */
[-C--:B------:R-:W-:Y:S01]  /*9630*/  LEA R6, P2, R7, R222.reuse, 0x2 ;  /* 0x000000de07067211 */ /* 0x080fe200078410ff */
[----:B------:R-:W-:Y:S01]  /*9640*/  RED.E.ADD.F32.FTZ.RN.STRONG.GPU [R10.64], R35 ;  /* 0x000000230a00798e */ /* 0x000fe2000c10e78c */
[-C--:B------:R-:W-:Y:S01]  /*9650*/  LEA.HI.X.SX32 R9, R0, R223.reuse, 0x2, P0 ;  /* 0x000000df00097211 */ /* 0x080fe200000f16ff */
[----:B------:R-:W-:Y:S01]  /*9660*/  IMAD.IADD R0, R211, 0x1, R210 ;  /* 0x00000001d3007824 */ /* 0x000fe200078e02d2 */
[-C--:B------:R-:W-:Y:S01]  /*9670*/  LEA.HI.X.SX32 R7, R7, R223.reuse, 0x2, P2 ;  /* 0x000000df07077211 */ /* 0x080fe200010f16ff */
[----:B------:R-:W-:Y:S01]  /*9680*/  UIADD3 UR6, UR9, -0x1, URZ ;  /* 0xffffffff09067890 */ /* 0x000fe2000fffe03f */
        /* <DEDUP_REMOVED lines=12> */
[----:B------:R-:W-:Y:S01]  /*9750*/  @UP3 UIADD3.X UR4, UR15, -0x1, URZ, UP1, !UPT ;  /* 0xffffffff0f043890 */ /* 0x000fe20008ffe43f */
[----:B------:R-:W-:Y:S01]  /*9760*/  LEA.HI.X.SX32 R5, R5, R223, 0x2, P1 ;  /* 0x000000df05057211 */ /* 0x000fe200008f16ff */
[----:B------:R-:W-:Y:S01]  /*9770*/  LDSM.16.MT88.4 R24, [R0+0x2000] ;  /* 0x002000000018783b */ /* 0x000fe20000004200 */
[----:B------:R-:W-:Y:S01]  /*9780*/  UMOV UR9, UR6 ;  /* 0x0000000600097c82 */ /* 0x000fe20008000000 */
[----:B------:R-:W-:Y:S01]  /*9790*/  PLOP3.LUT P1, PT, PT, PT, UP0, 0x80, 0x0 ;  /* 0x000000000000781c */ /* 0x000fe20003f2f008 */
[----:B------:R-:W-:Y:S02]  /*97a0*/  @UP3 UIADD3 UR18, UP0, UR18, -0x100, URZ ;  /* 0xffffff0012123890 */ /* 0x000fe4000ff1e03f */
[----:B------:R-:W-:Y:S01]  /*97b0*/  RED.E.ADD.F32.FTZ.RN.STRONG.GPU [R4.64], R30 ;  /* 0x0000001e0400798e */ /* 0x000fe2000c10e78c */
[----:B------:R-:W-:Y:S02]  /*97c0*/  @UP3 UMOV UR15, UR4 ;  /* 0x00000004000f3c82 */ /* 0x000fe40008000000 */
        /* <DEDUP_REMOVED lines=194> */
[----:B------:R-:W-:Y:S01]  /*a3f0*/  FMUL.FTZ R0, R95, c[0x0][0x2dc] ;  /* 0x0000b7005f007a20 */ /* 0x000fe20000410000 */
[----:B------:R-:W-:Y:S01]  /*a400*/  UISETP.NE.AND UP0, UPT, UR28, -0x1, UPT ;  /* 0xffffffff1c00788c */ /* 0x000fe2000bf05270 */
[----:B------:R-:W-:Y:S01]  /*a410*/  FMUL.FTZ R64, R60, c[0x0][0x2dc] ;  /* 0x0000b7003c407a20 */ /* 0x000fe20000410000 */
[----:B------:R-:W-:Y:S01]  /*a420*/  ULDC.64 UR8, c[0x0][0x3a0] ;  /* 0x0000e80000087ab9 */ /* 0x000fe20000000a00 */
[----:B------:R-:W-:-:S02]  /*a430*/  FMUL.FTZ R60, R101, c[0x0][0x2e0] ;  /* 0x0000b800653c7a20 */ /* 0x000fc40000410000 */
[----:B------:R-:W-:Y:S02]  /*a440*/  FMUL.FTZ R59, R103, c[0x0][0x2e0] ;  /* 0x0000b800673b7a20 */ /* 0x000fe40000410000 */
[----:B------:R-:W-:Y:S02]  /*a450*/  FMUL.FTZ R56, R113, c[0x0][0x2e0] ;  /* 0x0000b80071387a20 */ /* 0x000fe40000410000 */
        /* <DEDUP_REMOVED lines=62> */
[----:B------:R1:W-:Y:S01]  /*a840*/  STS [R181+0x2000], R45 ;  /* 0x0020002db5007388 */ /* 0x0003e20000000800 */
[----:B------:R-:W-:-:S03]  /*a850*/  F2FP.BF16.PACK_AB R36, R36, R148 ;  /* 0x000000942424723e */ /* 0x000fc600000010ff */
        /* <DEDUP_REMOVED lines=87> */
[----:B------:R-:W-:Y:S01]  /*add0*/  PLOP3.LUT P0, PT, PT, PT, UP0, 0x80, 0x0 ;  /* 0x000000000000781c */ /* 0x000fe20003f0f008 */
[----:B------:R-:W-:-:S04]  /*ade0*/  @UP0 UIADD3 UR6, UR23, UR28, URZ ;  /* 0x0000001c17060290 */ /* 0x000fc8000fffe03f */
        /* <DEDUP_REMOVED lines=16> */
.L_x_693:
        /* <DEDUP_REMOVED lines=18> */
.L_x_694:
[----:B-1----:R-:W-:Y:S01]  /*b010*/  IMAD.SHL.U32 R0, R235, 0x40, RZ ;  /* 0x00000040eb007824 */ /* 0x002fe200078e00ff */
[----:B------:R-:W-:Y:S01]  /*b020*/  BAR.SYNC.DEFER_BLOCKING 0x0 ;  /* 0x0000000000007b1d */ /* 0x000fe20000010000 */
[----:B------:R-:W-:Y:S01]  /*b030*/  USHF.L.U32 UR5, UR21, 0x7, URZ ;  /* 0x0000000715057899 */ /* 0x000fe2000800063f */
[--C-:B------:R-:W-:Y:S01]  /*b040*/  SHF.R.S32.HI R9, RZ, 0x1f, R236.reuse ;  /* 0x0000001fff097819 */ /* 0x100fe200000114ec */
[--C-:B------:R-:W-:Y:S01]  /*b050*/  IMAD.MOV.U32 R8, RZ, RZ, R236.reuse ;  /* 0x000000ffff087224 */ /* 0x100fe200078e00ec */
[----:B------:R-:W-:Y:S01]  /*b060*/  LOP3.LUT R0, R0, 0x1c0, RZ, 0xc0, !PT ;  /* 0x000001c000007812 */ /* 0x000fe200078ec0ff */
[----:B------:R-:W-:Y:S01]  /*b070*/  USHF.R.S32.HI UR8, URZ, 0x1f, UR5 ;  /* 0x0000001f3f087899 */ /* 0x000fe20008011405 */
[----:B------:R-:W-:Y:S01]  /*b080*/  BSSY B0, `(.L_x_695) ;  /* 0x0000034000007945 */ /* 0x000fe20003800000 */
[----:B------:R-:W-:Y:S01]  /*b090*/  ULDC.64 UR6, c[0x0][0x3a0] ;  /* 0x0000e80000067ab9 */ /* 0x000fe20000000a00 */
[----:B------:R-:W-:Y:S01]  /*b0a0*/  LOP3.LUT R2, R0, 0x38, R236, 0xf8, !PT ;  /* 0x0000003800027812 */ /* 0x000fe200078ef8ec */
[----:B------:R-:W-:Y:S01]  /*b0b0*/  UIMAD UR4, UR8, UR6, URZ ;  /* 0x00000006080472a4 */ /* 0x000fe2000f8e023f */
[----:B------:R-:W-:Y:S01]  /*b0c0*/  SHF.R.U32.HI R0, RZ, 0x3, R0 ;  /* 0x00000003ff007819 */ /* 0x000fe20000011600 */
[----:B------:R-:W-:Y:S01]  /*b0d0*/  IMAD.U32 R36, RZ, RZ, UR5 ;  /* 0x00000005ff247e24 */ /* 0x000fe2000f8e00ff */
[----:B------:R-:W-:Y:S01]  /*b0e0*/  SHF.R.S32.HI R37, RZ, 0x1f, R235 ;  /* 0x0000001fff257819 */ /* 0x000fe200000114eb */
[----:B------:R-:W-:Y:S01]  /*b0f0*/  UIMAD UR6, UR5, UR7, UR4 ;  /* 0x00000007050672a4 */ /* 0x000fe2000f8e0204 */
[----:B------:R-:W-:Y:S01]  /*b100*/  LOP3.LUT R0, R2, R0, RZ, 0x3c, !PT ;  /* 0x0000000002007212 */ /* 0x000fe200078e3cff */
[----:B------:R-:W-:Y:S01]  /*b110*/  IMAD.WIDE.U32 R2, R36, c[0x0][0x3a0], R8 ;  /* 0x0000e80024027a25 */ /* 0x000fe200078e0008 */
[----:B------:R-:W-:-:S03]  /*b120*/  UIMAD UR4, UR21, -0x80, UR16 ;  /* 0xffffff80150478a4 */ /* 0x000fc6000f8e0210 */
[----:B------:R-:W-:Y:S01]  /*b130*/  IMAD R0, R250, 0x200, R0 ;  /* 0x00000200fa007824 */ /* 0x000fe200078e0200 */
[----:B------:R-:W-:Y:S01]  /*b140*/  IADD3 R2, P0, R2, UR11, RZ ;  /* 0x0000000b02027c10 */ /* 0x000fe2000ff1e0ff */
[----:B------:R-:W-:Y:S01]  /*b150*/  IMAD.U32 R4, RZ, RZ, UR6 ;  /* 0x00000006ff047e24 */ /* 0x000fe2000f8e00ff */
[----:B------:R-:W-:Y:S01]  /*b160*/  ULDC.64 UR6, c[0x0][0x3b8] ;  /* 0x0000ee0000067ab9 */ /* 0x000fe20000000a00 */
[----:B------:R-:W-:Y:S01]  /*b170*/  IMAD.SHL.U32 R0, R0, 0x2, RZ ;  /* 0x0000000200007824 */ /* 0x000fe200078e00ff */
[----:B------:R-:W-:Y:S01]  /*b180*/  ISETP.GE.AND P5, PT, R235, UR4, PT ;  /* 0x00000004eb007c0c */ /* 0x000fe2000bfa6270 */
[----:B------:R-:W-:Y:S01]  /*b190*/  UIMAD UR6, UR59, UR6, URZ ;  /* 0x000000063b0672a4 */ /* 0x000fe2000f8e023f */
[----:B------:R-:W-:Y:S01]  /*b1a0*/  IADD3.X R3, R3, UR14, R4, P0, !PT ;  /* 0x0000000e03037c10 */ /* 0x000fe200087fe404 */
[----:B------:R-:W-:Y:S01]  /*b1b0*/  IMAD.U32 R4, RZ, RZ, UR34 ;  /* 0x00000022ff047e24 */ /* 0x000fe2000f8e00ff */
[----:B------:R1:W2:Y:S01]  /*b1c0*/  LDS.128 R24, [R0+0xd000] ;  /* 0x00d0000000187984 */ /* 0x0002a20000000c00 */
[----:B------:R-:W-:-:S02]  /*b1d0*/  UIMAD UR6, UR34, UR7, UR6 ;  /* 0x00000007220672a4 */ /* 0x000fc4000f8e0206 */
[----:B------:R-:W-:Y:S01]  /*b1e0*/  IMAD.WIDE.U32 R2, R4, c[0x0][0x3b8], R2 ;  /* 0x0000ee0004027a25 */ /* 0x000fe200078e0002 */
[----:B------:R1:W3:Y:S04]  /*b1f0*/  LDS.128 R32, [R0+0xe000] ;  /* 0x00e0000000207984 */ /* 0x0002e80000000c00 */
[----:B------:R1:W4:Y:S01]  /*b200*/  LDS.128 R44, [R0+0xf000] ;  /* 0x00f00000002c7984 */ /* 0x0003220000000c00 */
[----:B------:R-:W-:-:S03]  /*b210*/  IADD3 R11, R3, UR6, RZ ;  /* 0x00000006030b7c10 */ /* 0x000fc6000fffe0ff */
[----:B------:R1:W1:Y:S04]  /*b220*/  LDS.128 R20, [R0+0x11000] ;  /* 0x0110000000147984 */ /* 0x0002680000000c00 */
        /* <DEDUP_REMOVED lines=11> */
[----:B--234-:R-:W-:Y:S01]  /*b2e0*/  ISETP.GE.AND P1, PT, R236, c[0x0][0x220], PT ;  /* 0x00008800ec007a0c */ /* 0x01cfe20003f26270 */
[----:B------:R-:W-:Y:S01]  /*b2f0*/  LDS.128 R12, [R0+0x10000] ;  /* 0x01000000000c7984 */ /* 0x000fe20000000c00 */
[----:B------:R-:W-:Y:S01]  /*b300*/  MOV R5, R11 ;  /* 0x0000000b00057202 */ /* 0x000fe20000000f00 */
[----:B------:R-:W-:Y:S01]  /*b310*/  IMAD.MOV.U32 R4, RZ, RZ, R2 ;  /* 0x000000ffff047224 */ /* 0x000fe200078e0002 */
[----:B------:R-:W-:-:S03]  /*b320*/  ISETP.GE.AND P0, PT, R242, c[0x0][0x220], PT ;  /* 0x00008800f2007a0c */ /* 0x000fc60003f06270 */
[----:B------:R-:W-:-:S05]  /*b330*/  IMAD.WIDE.U32 R6, R235, c[0x0][0x3a0], R4 ;  /* 0x0000e800eb067a25 */ /* 0x000fca00078e0004 */
[----:B------:R-:W-:Y:S01]  /*b340*/  LEA R4, P2, R6, c[0x0][0x340], 0x1 ;  /* 0x0000d00006047a11 */ /* 0x000fe200078408ff */
[----:B------:R2:W3:Y:S02]  /*b350*/  @!P1 LDS.128 R16, [R0+0xc000] ;  /* 0x00c0000000109984 */ /* 0x0004e40000000c00 */
[----:B-12---:R-:W-:-:S04]  /*b360*/  IMAD R0, R37, c[0x0][0x3a0], RZ ;  /* 0x0000e80025007a24 */ /* 0x006fc800078e02ff */
[----:B------:R-:W-:-:S04]  /*b370*/  IMAD R0, R235, c[0x0][0x3a4], R0 ;  /* 0x0000e900eb007a24 */ /* 0x000fc800078e0200 */
[----:B------:R-:W-:-:S05]  /*b380*/  IMAD.IADD R0, R0, 0x1, R7 ;  /* 0x0000000100007824 */ /* 0x000fca00078e0207 */
[----:B------:R-:W-:-:S05]  /*b390*/  LEA.HI.X R5, R6, c[0x0][0x344], R0, 0x1, P2 ;  /* 0x0000d10006057a11 */ /* 0x000fca00010f0c00 */
[----:B---3--:R1:W-:Y:S04]  /*b3a0*/  @!P1 STG.E.128 [R4.64], R16 ;  /* 0x0000001004009986 */ /* 0x0083e8000c101d0c */
[----:B------:R1:W-:Y:S02]  /*b3b0*/  @!P0 STG.E.128 [R4.64+0x80], R12 ;  /* 0x0000800c04008986 */ /* 0x0003e4000c101d0c */
.L_x_696:
[----:B--234-:R-:W-:Y:S05]  /*b3c0*/  BSYNC B0 ;  /* 0x0000000000007941 */ /* 0x01cfea0003800000 */
.L_x_695:
        /* <DEDUP_REMOVED lines=16> */
[----:B------:R1:W-:Y:S04]  /*b4d0*/  @!P1 STG.E.128 [R4.64], R24 ;  /* 0x0000001804009986 */ /* 0x0003e8000c101d0c */
[----:B------:R1:W-:Y:S02]  /*b4e0*/  @!P0 STG.E.128 [R4.64+0x80], R20 ;  /* 0x0000801404008986 */ /* 0x0003e4000c101d0c */
.L_x_698:
[----:B------:R-:W-:Y:S05]  /*b4f0*/  BSYNC B0 ;  /* 0x0000000000007941 */ /* 0x000fea0003800000 */
.L_x_697:
        /* <DEDUP_REMOVED lines=18> */
.L_x_700:
[----:B------:R-:W-:Y:S05]  /*b620*/  BSYNC B0 ;  /* 0x0000000000007941 */ /* 0x000fea0003800000 */
.L_x_699:
        /* <DEDUP_REMOVED lines=17> */
.L_x_702:
[----:B------:R-:W-:Y:S05]  /*b740*/  BSYNC B0 ;  /* 0x0000000000007941 */ /* 0x000fea0003800000 */
.L_x_701:
        /* <DEDUP_REMOVED lines=25> */
[----:B------:R1:W-:Y:S04]  /*b8e0*/  @!P1 STG.E.128 [R4.64], R52 ;  /* 0x0000003404009986 */ /* 0x0003e8000c101d0c */
[----:B------:R1:W-:Y:S02]  /*b8f0*/  @!P0 STG.E.128 [R4.64+0x80], R48 ;  /* 0x0000803004008986 */ /* 0x0003e4000c101d0c */
.L_x_704:
[----:B------:R-:W-:Y:S05]  /*b900*/  BSYNC B0 ;  /* 0x0000000000007941 */ /* 0x000fea0003800000 */
.L_x_703:
        /* <DEDUP_REMOVED lines=16> */
.L_x_706:
[----:B------:R-:W-:Y:S05]  /*ba10*/  BSYNC B0 ;  /* 0x0000000000007941 */ /* 0x000fea0003800000 */
.L_x_705:
        /* <DEDUP_REMOVED lines=16> */
.L_x_708:
[----:B------:R-:W-:Y:S05]  /*bb20*/  BSYNC B0 ;  /* 0x0000000000007941 */ /* 0x000fea0003800000 */
.L_x_707:
        /* <DEDUP_REMOVED lines=14> */
.L_x_663:
[----:B------:R-:W-:Y:S05]  /*bc10*/  BSYNC B1 ;  /* 0x0000000000017941 */ /* 0x000fea0003800000 */
.L_x_641:
        /* <DEDUP_REMOVED lines=11> */
.L_x_709:
[----:B------:R-:W-:Y:S05]  /*bcd0*/  EXIT ;  /* 0x000000000000794d */ /* 0x000fea0003800000 */
.L_x_711:
        /* <DEDUP_REMOVED lines=10> */
.L_x_1082:


//--------------------- .text._ZN5flash44flash_bwd_dq_dk_dv_loop_seqk_parallel_kernelI23Flash_bwd_kernel_traitsILi128ELi64ELi128ELi8ELi2ELi4ELi2ELb0ELb0EN7cutlass10bfloat16_tE19Flash_kernel_traitsILi128ELi64ELi128ELi8ES3_EELb0ELb1ELb0ELb0ELb0ELb0ELb1EEEvNS_16Flash_bwd_paramsE --------------------------
	.section	.text._ZN5flash44flash_bwd_dq_dk_dv_loop_seqk_parallel_kernelI23Flash_bwd_kernel_traitsILi128ELi64ELi128ELi8ELi2ELi4ELi2ELb0ELb0EN7cutlass10bfloat16_tE19Flash_kernel_traitsILi128ELi64ELi128ELi8ES3_EELb0ELb1ELb0ELb0ELb0ELb0ELb1EEEvNS_16Flash_bwd_paramsE,"ax",@progbits
	.sectioninfo	@"SHI_REGISTERS=255"
	.align	128
        .global         _ZN5flash44flash_bwd_dq_dk_dv_loop_seqk_parallel_kernelI23Flash_bwd_kernel_traitsILi128ELi64ELi128ELi8ELi2ELi4ELi2ELb0ELb0EN7cutlass10bfloat16_tE19Flash_kernel_traitsILi128ELi64ELi128ELi8ES3_EELb0ELb1ELb0ELb0ELb0ELb0ELb1EEEvNS_16Flash_bwd_paramsE
        .type           _ZN5flash44flash_bwd_dq_dk_dv_loop_seqk_parallel_kernelI23Flash_bwd_kernel_traitsILi128ELi64ELi128ELi8ELi2ELi4ELi2ELb0ELb0EN7cutlass10bfloat16_tE19Flash_kernel_traitsILi128ELi64ELi128ELi8ES3_EELb0ELb1ELb0ELb0ELb0ELb0ELb1EEEvNS_16Flash_bwd_paramsE,@function
        .size           _ZN5flash44flash_bwd_dq_dk_dv_loop_seqk_parallel_kernelI23Flash_bwd_kernel_traitsILi128ELi64ELi128ELi8ELi2ELi4ELi2ELb0ELb0EN7cutlass10bfloat16_tE19Flash_kernel_traitsILi128ELi64ELi128ELi8ES3_EELb0ELb1ELb0ELb0ELb0ELb0ELb1EEEvNS_16Flash_bwd_paramsE,(.L_x_1083 - _ZN5flash44flash_bwd_dq_dk_dv_loop_seqk_parallel_kernelI23Flash_bwd_kernel_traitsILi128ELi64ELi128ELi8ELi2ELi4ELi2ELb0ELb0EN7cutlass10bfloat16_tE19Flash_kernel_traitsILi128ELi64ELi128ELi8ES3_EELb0ELb1ELb0ELb0ELb0ELb0ELb1EEEvNS_16Flash_bwd_paramsE)
        .other          _ZN5flash44flash_bwd_dq_dk_dv_loop_seqk_parallel_kernelI23Flash_bwd_kernel_traitsILi128ELi64ELi128ELi8ELi2ELi4ELi2ELb0ELb0EN7cutlass10bfloat16_tE19Flash_kernel_traitsILi128ELi64ELi128ELi8ES3_EELb0ELb1ELb0ELb0ELb0ELb0ELb1EEEvNS_16Flash_bwd_paramsE,@"STO_CUDA_ENTRY STV_DEFAULT"
_ZN5flash44flash_bwd_dq_dk_dv_loop_seqk_parallel_kernelI23Flash_bwd_kernel_traitsILi128ELi64ELi128ELi8ELi2ELi4ELi2ELb0ELb0EN7cutlass10bfloat16_tE19Flash_kernel_traitsILi128ELi64ELi128ELi8ES3_EELb0ELb1ELb0ELb0ELb0ELb0ELb1EEEvNS_16Flash_bwd_paramsE:
.text._ZN5flash44flash_bwd_dq_dk_dv_loop_seqk_parallel_kernelI23Flash_bwd_kernel_traitsILi128ELi64ELi128ELi8ELi2ELi4ELi2ELb0ELb0EN7cutlass10bfloat16_tE19Flash_kernel_traitsILi128ELi64ELi128ELi8ES3_EELb0ELb1ELb0ELb0ELb0ELb0ELb1EEEvNS_16Flash_bwd_paramsE:
        /* <DEDUP_REMOVED lines=32> */
[-C--:B------:R-:W-:Y:S01]  /*0200*/  LEA.HI R18, R13, R14.reuse, RZ, 0x2 ;  /* 0x0000000e0d127211 */ /* 0x080fe200078f10ff */
        /* <DEDUP_REMOVED lines=9> */
[----:B------:R-:W-:Y:S01]  /*02a0*/  LOP3.LUT R2, R2, 0xfffffffe, RZ, 0xc0, !PT ;  /* 0xfffffffe02027812 */ /* 0x000fe200078ec0ff */
[----:B------:R-:W-:Y:S01]  /*02b0*/  UIMAD UR6, UR33, UR11, UR38 ;  /* 0x0000000b210672a4 */ /* 0x000fe2000f8e0226 */
[----:B------:R-:W-:Y:S01]  /*02c0*/  LOP3.LUT R0, R0, 0xfffffffc, RZ, 0xc0, !PT ;  /* 0xfffffffc00007812 */ /* 0x000fe200078ec0ff */
[----:B------:R-:W-:Y:S01]  /*02d0*/  @!UP5 UIMAD UR7, UR33, UR13, UR38 ;  /* 0x0000000d2107d2a4 */ /* 0x000fe2000f8e0226 */
[----:B------:R-:W-:Y:S01]  /*02e0*/  SHF.R.S32.HI R5, RZ, 0x2, R18 ;  /* 0x00000002ff057819 */ /* 0x000fe20000011412 */
[----:B------:R-:W-:Y:S01]  /*02f0*/  IMAD.IADD R12, R3, 0x1, -R2 ;  /* 0x00000001030c7824 */ /* 0x000fe200078e0a02 */
[-C--:B------:R-:W-:Y:S01]  /*0300*/  LEA.HI R6, R13, R14.reuse, RZ, 0x4 ;  /* 0x0000000e0d067211 */ /* 0x080fe200078f20ff */
[----:B------:R-:W-:Y:S01]  /*0310*/  IMAD.IADD R8, R3, 0x1, -R0 ;  /* 0x0000000103087824 */ /* 0x000fe200078e0a00 */
[----:B------:R-:W-:Y:S01]  /*0320*/  SHF.R.S32.HI R0, RZ, 0x1f, R18 ;  /* 0x0000001fff007819 */ /* 0x000fe20000011412 */
[----:B------:R-:W-:Y:S01]  /*0330*/  USHF.L.U32 UR46, UR47, 0x6, URZ ;  /* 0x000000062f2e7899 */ /* 0x000fe2000800063f */
[----:B------:R-:W-:Y:S01]  /*0340*/  SHF.R.S32.HI R3, RZ, 0x4, R6 ;  /* 0x00000004ff037819 */ /* 0x000fe20000011406 */
[----:B------:R-:W-:Y:S01]  /*0350*/  ULDC UR50, c[0x0][0x214] ;  /* 0x0000850000327ab9 */ /* 0x000fe20000000800 */
[----:B------:R-:W-:Y:S01]  /*0360*/  LEA.HI R0, R0, R5, RZ, 0x3 ;  /* 0x0000000500007211 */ /* 0x000fe200078f18ff */
[----:B------:R-:W-:Y:S01]  /*0370*/  ULDC UR57, c[0x0][0x1c8] ;  /* 0x0000720000397ab9 */ /* 0x000fe20000000800 */
[----:B------:R-:W-:Y:S01]  /*0380*/  LEA.HI R2, R6, R3, RZ, 0x1 ;  /* 0x0000000306027211 */ /* 0x000fe200078f08ff */
[----:B------:R-:W-:Y:S01]  /*0390*/  ULDC.U8 UR10, c[0x0][0x3d0] ;  /* 0x0000f400000a7ab9 */ /* 0x000fe20000000000 */
[----:B------:R-:W-:Y:S01]  /*03a0*/  LOP3.LUT R0, R0, 0xfffffff8, RZ, 0xc0, !PT ;  /* 0xfffffff800007812 */ /* 0x000fe200078ec0ff */
[----:B------:R-:W-:Y:S01]  /*03b0*/  ULDC UR51, c[0x0][0x224] ;  /* 0x0000890000337ab9 */ /* 0x000fe20000000800 */
[----:B------:R-:W-:Y:S01]  /*03c0*/  LOP3.LUT R2, R2, 0xfffffffe, RZ, 0xc0, !PT ;  /* 0xfffffffe02027812 */ /* 0x000fe200078ec0ff */
[----:B------:R-:W-:Y:S01]  /*03d0*/  @UP5 UIMAD UR55, UR33, UR50, URZ ;  /* 0x00000032213752a4 */ /* 0x000fe2000f8e023f */
[----:B------:R-:W-:Y:S01]  /*03e0*/  LEA.HI R16, R13, R14, RZ, 0x3 ;  /* 0x0000000e0d107211 */ /* 0x000fe200078f18ff */
[----:B------:R-:W-:Y:S01]  /*03f0*/  IMAD.IADD R7, R5, 0x1, -R0 ;  /* 0x0000000105077824 */ /* 0x000fe200078e0a00 */
[----:B------:R-:W-:Y:S01]  /*0400*/  LOP3.LUT R0, R4, 0xffffffe0, RZ, 0xc0, !PT ;  /* 0xffffffe004007812 */ /* 0x000fe200078ec0ff */
[----:B------:R-:W-:Y:S01]  /*0410*/  IMAD.IADD R9, R3, 0x1, -R2 ;  /* 0x0000000103097824 */ /* 0x000fe200078e0a02 */
[----:B------:R-:W-:Y:S01]  /*0420*/  LOP3.LUT R4, R16, 0xfffffff8, RZ, 0xc0, !PT ;  /* 0xfffffff810047812 */ /* 0x000fe200078ec0ff */
[----:B------:R-:W-:Y:S01]  /*0430*/  ULDC.64 UR4, c[0x0][0x118] ;  /* 0x0000460000047ab9 */ /* 0x000fe20000000a00 */
[----:B------:R-:W-:Y:S01]  /*0440*/  SHF.R.S32.HI R3, RZ, 0x3, R16 ;  /* 0x00000003ff037819 */ /* 0x000fe20000011410 */
[C---:B------:R-:W-:Y:S01]  /*0450*/  IMAD.IADD R2, R14.reuse, 0x1, -R0 ;  /* 0x000000010e027824 */ /* 0x040fe200078e0a00 */
[----:B------:R-:W-:Y:S01]  /*0460*/  ULOP3.LUT UR57, UR38, UR57, URZ, 0x3c, !UPT ;  /* 0x0000003926397292 */ /* 0x000fe2000f8e3c3f */
[----:B------:R-:W-:Y:S01]  /*0470*/  IMAD.IADD R0, R14, 0x1, -R4 ;  /* 0x000000010e007824 */ /* 0x000fe200078e0a04 */
[----:B------:R-:W-:Y:S01]  /*0480*/  LOP3.LUT R4, R6, 0xfffffff0, RZ, 0xc0, !PT ;  /* 0xfffffff006047812 */ /* 0x000fe200078ec0ff */
[----:B------:R-:W-:Y:S01]  /*0490*/  IMAD.SHL.U32 R3, R3, 0x40, RZ ;  /* 0x0000004003037824 */ /* 0x000fe200078e00ff */
[----:B------:R-:W-:Y:S01]  /*04a0*/  SHF.R.S32.HI R5, RZ, 0x1f, R2 ;  /* 0x0000001fff057819 */ /* 0x000fe20000011402 */
[C---:B------:R-:W-:Y:S01]  /*04b0*/  IMAD.SHL.U32 R230, R0.reuse, 0x8, RZ ;  /* 0x0000000800e67824 */ /* 0x040fe200078e00ff */
[----:B------:R-:W-:Y:S01]  /*04c0*/  LOP3.LUT P4, RZ, R0, 0x2, RZ, 0xc0, !PT ;  /* 0x0000000200ff7812 */ /* 0x000fe2000788c0ff */
[----:B------:R-:W-:Y:S01]  /*04d0*/  USHF.R.S32.HI UR58, URZ, 0x1f, UR38 ;  /* 0x0000001f3f3a7899 */ /* 0x000fe20008011426 */
[----:B------:R-:W-:Y:S01]  /*04e0*/  LEA.HI R17, R5, R2, RZ, 0x2 ;  /* 0x0000000205117211 */ /* 0x000fe200078f10ff */
[----:B------:R-:W-:Y:S01]  /*04f0*/  IMAD.IADD R2, R14, 0x1, -R4 ;  /* 0x000000010e027824 */ /* 0x000fe200078e0a04 */
[----:B------:R-:W-:Y:S01]  /*0500*/  LOP3.LUT R3, R3, 0x1c0, RZ, 0xc0, !PT ;  /* 0x000001c003037812 */ /* 0x000fe200078ec0ff */
[----:B------:R-:W-:Y:S01]  /*0510*/  UISETP.NE.AND UP6, UPT, UR10, URZ, UPT ;  /* 0x0000003f0a00728c */ /* 0x000fe2000bfc5270 */
[C---:B------:R-:W-:Y:S01]  /*0520*/  LOP3.LUT P3, RZ, R0.reuse, 0x4, RZ, 0xc0, !PT ;  /* 0x0000000400ff7812 */ /* 0x040fe2000786c0ff */
[----:B------:R-:W-:Y:S01]  /*0530*/  IMAD.SHL.U32 R0, R0, 0x40, RZ ;  /* 0x0000004000007824 */ /* 0x000fe200078e00ff */
[----:B------:R-:W-:Y:S01]  /*0540*/  SHF.R.S32.HI R5, RZ, 0x1f, R2 ;  /* 0x0000001fff057819 */ /* 0x000fe20000011402 */
[----:B------:R-:W-:Y:S01]  /*0550*/  USHF.R.S32.HI UR60, URZ, 0x1f, UR33 ;  /* 0x0000001f3f3c7899 */ /* 0x000fe20008011421 */
[----:B------:R-:W-:Y:S01]  /*0560*/  LOP3.LUT R4, R3, 0x38, R230, 0xf8, !PT ;  /* 0x0000003803047812 */ /* 0x000fe200078ef8e6 */
[----:B------:R-:W-:Y:S01]  /*0570*/  USHF.R.S32.HI UR59, URZ, 0x1f, UR38 ;  /* 0x0000001f3f3b7899 */ /* 0x000fe20008011426 */
[----:B------:R-:W-:Y:S01]  /*0580*/  SHF.R.U32.HI R3, RZ, 0x3, R3 ;  /* 0x00000003ff037819 */ /* 0x000fe20000011603 */
[----:B------:R-:W-:Y:S01]  /*0590*/  UIMAD.WIDE.U32 UR42, UR36, UR44, URZ ;  /* 0x0000002c242a72a5 */ /* 0x000fe2000f8e003f */
[----:B------:R-:W-:Y:S01]  /*05a0*/  LEA.HI R10, R5, R2, RZ, 0x3 ;  /* 0x00000002050a7211 */ /* 0x000fe200078f18ff */
[----:B------:R-:W-:Y:S01]  /*05b0*/  IMAD.SHL.U32 R5, R9, 0x200, RZ ;  /* 0x0000020009057824 */ /* 0x000fe200078e00ff */
[----:B------:R-:W-:Y:S01]  /*05c0*/  LOP3.LUT R11, R4, R3, RZ, 0x3c, !PT ;  /* 0x00000003040b7212 */ /* 0x000fe200078e3cff */
[----:B------:R-:W-:Y:S01]  /*05d0*/  UIMAD UR52, UR37, UR44, URZ ;  /* 0x0000002c253472a4 */ /* 0x000fe2000f8e023f */
[----:B------:R-:W-:Y:S01]  /*05e0*/  LOP3.LUT R3, R10, 0xfffffff8, RZ, 0xc0, !PT ;  /* 0xfffffff80a037812 */ /* 0x000fe200078ec0ff */
[----:B------:R-:W-:Y:S01]  /*05f0*/  USHF.R.S32.HI UR54, URZ, 0x1f, UR48 ;  /* 0x0000001f3f367899 */ /* 0x000fe20008011430 */
[----:B------:R-:W-:Y:S01]  /*0600*/  LOP3.LUT R0, R0, 0x1c0, RZ, 0xc0, !PT ;  /* 0x000001c000007812 */ /* 0x000fe200078ec0ff */
[----:B------:R-:W-:Y:S01]  /*0610*/  UIMAD UR51, UR6, UR51, URZ ;  /* 0x00000033063372a4 */ /* 0x000fe2000f8e023f */
[----:B------:R-:W-:Y:S01]  /*0620*/  LOP3.LUT R4, R7, 0x1, RZ, 0xc0, !PT ;  /* 0x0000000107047812 */ /* 0x000fe200078ec0ff */
[----:B------:R-:W-:Y:S01]  /*0630*/  IMAD.IADD R15, R2, 0x1, -R3 ;  /* 0x00000001020f7824 */ /* 0x000fe200078e0a03 */
[----:B------:R-:W-:Y:S01]  /*0640*/  LEA.HI R2, R13, R14, RZ, 0x6 ;  /* 0x0000000e0d027211 */ /* 0x000fe200078f30ff */
[----:B------:R-:W-:Y:S01]  /*0650*/  IMAD.SHL.U32 R3, R8, 0x10, RZ ;  /* 0x0000001008037824 */ /* 0x000fe200078e00ff */
[C---:B------:R-:W-:Y:S01]  /*0660*/  LOP3.LUT R210, R0.reuse, 0x8, R16, 0xf8, !PT ;  /* 0x0000000800d27812 */ /* 0x040fe200078ef810 */
[----:B------:R-:W-:Y:S01]  /*0670*/  @!UP5 UIMAD UR50, UR7, UR50, URZ ;  /* 0x000000320732d2a4 */ /* 0x000fe2000f8e023f */
[----:B------:R-:W-:Y:S01]  /*0680*/  SHF.R.S32.HI R2, RZ, 0x6, R2 ;  /* 0x00000006ff027819 */ /* 0x000fe20000011402 */
[----:B------:R-:W-:Y:S01]  /*0690*/  USHF.R.S32.HI UR49, URZ, 0x1f, UR46 ;  /* 0x0000001f3f317899 */ /* 0x000fe2000801142e */
[----:B------:R-:W-:Y:S01]  /*06a0*/  LOP3.LUT R3, R0, 0x30, R3, 0xf8, !PT ;  /* 0x0000003000037812 */ /* 0x000fe200078ef803 */
[----:B------:R-:W-:Y:S01]  /*06b0*/  UMOV UR41, 0xffffc000 ;  /* 0xffffc00000297882 */ /* 0x000fe20000000000 */
[----:B------:R-:W-:Y:S01]  /*06c0*/  SHF.R.U32.HI R205, RZ, 0x3, R0 ;  /* 0x00000003ffcd7819 */ /* 0x000fe20000011600 */
[----:B------:R-:W-:Y:S01]  /*06d0*/  IMAD R0, R2, 0x800, R5 ;  /* 0x0000080002007824 */ /* 0x000fe200078e0205 */
[----:B------:R-:W-:Y:S01]  /*06e0*/  ISETP.NE.U32.AND P0, PT, R4, 0x1, PT ;  /* 0x000000010400780c */ /* 0x000fe20003f05070 */
[----:B------:R-:W-:Y:S01]  /*06f0*/  IMAD.SHL.U32 R6, R2, 0x8, RZ ;  /* 0x0000000802067824 */ /* 0x000fe200078e00ff */
        /* <DEDUP_REMOVED lines=8> */
[----:B------:R-:W-:Y:S01]  /*0780*/  IMAD R5, R2, 0x200, R11 ;  /* 0x0000020002057824 */ /* 0x000fe200078e020b */
[----:B------:R-:W-:Y:S01]  /*0790*/  LOP3.LUT R3, R18, 0x7ffffffc, RZ, 0xc0, !PT ;  /* 0x7ffffffc12037812 */ /* 0x000fe200078ec0ff */
[----:B------:R-:W-:Y:S01]  /*07a0*/  IMAD.SHL.U32 R2, R2, 0x20, RZ ;  /* 0x0000002002027824 */ /* 0x000fe200078e00ff */
[----:B------:R-:W-:Y:S01]  /*07b0*/  LOP3.LUT R204, R0, 0x18, R6, 0xf8, !PT ;  /* 0x0000001800cc7812 */ /* 0x000fe200078ef806 */
[----:B------:R-:W-:Y:S01]  /*07c0*/  IMAD.U32 R6, RZ, RZ, UR14 ;  /* 0x0000000eff067e24 */ /* 0x000fe2000f8e00ff */
[----:B------:R-:W-:Y:S01]  /*07d0*/  LEA.HI R0, R13, R14, RZ, 0x7 ;  /* 0x0000000e0d007211 */ /* 0x000fe200078f38ff */
[C---:B------:R-:W-:Y:S01]  /*07e0*/  IMAD.IADD R3, R14.reuse, 0x1, -R3 ;  /* 0x000000010e037824 */ /* 0x040fe200078e0a03 */
[----:B------:R1:W-:Y:S01]  /*07f0*/  STL [R1+0x2c], R5 ;  /* 0x00002c0501007387 */ /* 0x0003e20000100800 */
[----:B------:R-:W-:Y:S01]  /*0800*/  IMAD.SHL.U32 R14, R14, 0x2, RZ ;  /* 0x000000020e0e7824 */ /* 0x000fe200078e00ff */
[----:B------:R-:W-:Y:S01]  /*0810*/  SHF.R.S32.HI R0, RZ, 0x7, R0 ;  /* 0x00000007ff007819 */ /* 0x000fe20000011400 */
[----:B------:R-:W-:Y:S01]  /*0820*/  IMAD.SHL.U32 R3, R3, 0x2, RZ ;  /* 0x0000000203037824 */ /* 0x000fe200078e00ff */
[----:B------:R-:W-:Y:S01]  /*0830*/  SEL R220, R220, 0x10, !P0 ;  /* 0x00000010dcdc7807 */ /* 0x000fe20004000000 */
        /* <DEDUP_REMOVED lines=8> */
[----:B------:R-:W-:-:S03]  /*08c0*/  LOP3.LUT R3, R3, 0x8, RZ, 0xc0, !PT ;  /* 0x0000000803037812 */ /* 0x000fc600078ec0ff */
[----:B------:R2:W-:Y:S01]  /*08d0*/  STL [R1+0x4c], R4 ;  /* 0x00004c0401007387 */ /* 0x0005e20000100800 */
[----:B-1----:R-:W-:Y:S02]  /*08e0*/  LOP3.LUT R5, R0, 0x20, R2, 0xf8, !PT ;  /* 0x0000002000057812 */ /* 0x002fe400078ef802 */
        /* <DEDUP_REMOVED lines=9> */
[----:B--2---:R-:W-:Y:S01]  /*0980*/  IMAD.SHL.U32 R4, R9, 0x10, RZ ;  /* 0x0000001009047824 */ /* 0x004fe200078e00ff */
[----:B------:R-:W-:Y:S01]  /*0990*/  LOP3.LUT R0, R0, 0xfffffe00, RZ, 0xc0, !PT ;  /* 0xfffffe0000007812 */ /* 0x000fe200078ec0ff */
[----:B------:R-:W-:Y:S02]  /*09a0*/  IMAD R11, R12, 0x10, R5 ;  /* 0x000000100c0b7824 */ /* 0x000fe400078e0205 */
[----:B------:R-:W-:Y:S01]  /*09b0*/  IMAD.IADD R221, R218, 0x1, R220 ;  /* 0x00000001dadd7824 */ /* 0x000fe200078e02dc */
[----:B------:R-:W-:Y:S01]  /*09c0*/  LOP3.LUT R7, R3, 0x10, R4, 0xf8, !PT ;  /* 0x0000001003077812 */ /* 0x000fe200078ef804 */
[----:B------:R-:W-:Y:S01]  /*09d0*/  IMAD.SHL.U32 R3, R15, 0x40, RZ ;  /* 0x000000400f037824 */ /* 0x000fe200078e00ff */
[----:B------:R-:W-:Y:S01]  /*09e0*/  STL [R1+0x58], R11 ;  /* 0x0000580b01007387 */ /* 0x000fe20000100800 */
[----:B------:R-:W-:-:S03]  /*09f0*/  IMAD R5, R12, 0x400, R0 ;  /* 0x000004000c057824 */ /* 0x000fc600078e0200 */
        /* <DEDUP_REMOVED lines=12> */
[----:B------:R-:W-:Y:S02]  /*0ac0*/  IADD3 R5, R230, 0x40, RZ ;  /* 0x00000040e6057810 */ /* 0x000fe40007ffe0ff */
[----:B------:R-:W-:Y:S02]  /*0ad0*/  SHF.R.S32.HI R3, RZ, 0x1f, R0 ;  /* 0x0000001fff037819 */ /* 0x000fe40000011400 */
[----:B------:R-:W-:Y:S01]  /*0ae0*/  SEL R211, R4, 0xffffffe0, !P4 ;  /* 0xffffffe004d37807 */ /* 0x000fe20006000000 */
[----:B------:R1:W-:Y:S01]  /*0af0*/  STL [R1], R5 ;  /* 0x0000000501007387 */ /* 0x0003e20000100800 */
        /* <DEDUP_REMOVED lines=25> */
[----:B----4-:R2:W-:Y:S02]  /*0c90*/  STL [R1+0x5c], R0 ;  /* 0x00005c0001007387 */ /* 0x0105e40000100800 */
.L_x_782:
        /* <DEDUP_REMOVED lines=53> */
.L_x_712:
        /* <DEDUP_REMOVED lines=59> */
.L_x_714:
        /* <DEDUP_REMOVED lines=18> */
.L_x_715:
        /* <DEDUP_REMOVED lines=71> */
.L_x_716:
[----:B------:R-:W-:Y:S02]  /*1930*/  UMOV UR8, UR51 ;  /* 0x0000003300087c82 */ /* 0x000fe40008000000 */
.L_x_717:
[----:B------:R-:W1:Y:S01]  /*1940*/  S2R R17, SR_TID.X ;  /* 0x0000000000117919 */ /* 0x000e620000002100 */
[----:B------:R-:W-:Y:S01]  /*1950*/  UIADD3 UR6, UP4, UP3, UR6, UR46, UR48 ;  /* 0x0000002e06067290 */ /* 0x000fe2000fb9e030 */
[----:B------:R-:W-:Y:S01]  /*1960*/  SHF.R.S32.HI R231, RZ, 0x1f, R230 ;  /* 0x0000001fffe77819 */ /* 0x000fe200000114e6 */
[----:B------:R-:W-:Y:S01]  /*1970*/  IMAD.U32 R9, RZ, RZ, UR38 ;  /* 0x00000026ff097e24 */ /* 0x000fe2000f8e00ff */
[----:B------:R-:W-:Y:S01]  /*1980*/  BSSY B1, `(.L_x_713) ;  /* 0x0000a11000017945 */ /* 0x000fe20003800000 */
[----:B------:R-:W-:Y:S02]  /*1990*/  UIADD3 UR17, UP2, UP1, UR16, UR6, UR17 ;  /* 0x0000000610117290 */ /* 0x000fe4000f95e011 */
[----:B------:R-:W-:Y:S02]  /*19a0*/  UIADD3.X UR6, UR9, UR49, UR54, UP4, UP3 ;  /* 0x0000003109067290 */ /* 0x000fe4000a7e6436 */
[----:B------:R-:W-:-:S02]  /*19b0*/  UIADD3 UR16, UR13, UR8, URZ ;  /* 0x000000080d107290 */ /* 0x000fc4000fffe03f */
[----:B------:R-:W-:Y:S02]  /*19c0*/  UIADD3.X UR30, UR10, UR6, UR11, UP2, UP1 ;  /* 0x000000060a1e7290 */ /* 0x000fe400097e240b */
[----:B------:R-:W-:Y:S02]  /*19d0*/  ULDC.64 UR8, c[0x0][0x200] ;  /* 0x0000800000087ab9 */ /* 0x000fe40000000a00 */
        /* <DEDUP_REMOVED lines=15> */
[----:B------:R-:W-:Y:S01]  /*1ad0*/  UIADD3 UR6, UR13, UR12, URZ ;  /* 0x0000000c0d067290 */ /* 0x000fe2000fffe03f */
[----:B------:R-:W-:Y:S01]  /*1ae0*/  IMAD.WIDE.U32 R4, R0, c[0x0][0x190], R230 ;  /* 0x0000640000047a25 */ /* 0x000fe200078e00e6 */
[----:B------:R-:W-:Y:S02]  /*1af0*/  UMOV UR32, 0x4 ;  /* 0x0000000400207882 */ /* 0x000fe40000000000 */
[----:B------:R-:W-:Y:S01]  /*1b00*/  UIMAD.WIDE UR6, UR6, UR32, UR8 ;  /* 0x00000020060672a5 */ /* 0x000fe2000f8e0208 */
[----:B------:R-:W-:Y:S01]  /*1b10*/  IMAD R3, R3, c[0x0][0x190], RZ ;  /* 0x0000640003037a24 */ /* 0x000fe200078e02ff */
[----:B------:R-:W-:Y:S01]  /*1b20*/  IADD3 R6, P0, R4, UR39, RZ ;  /* 0x0000002704067c10 */ /* 0x000fe2000ff1e0ff */
[----:B------:R-:W-:Y:S02]  /*1b30*/  ULDC UR39, c[0x0][0x2e8] ;  /* 0x0000ba0000277ab9 */ /* 0x000fe40000000800 */
[----:B------:R-:W-:-:S02]  /*1b40*/  IMAD R0, R0, c[0x0][0x194], R3 ;  /* 0x0000650000007a24 */ /* 0x000fc400078e0203 */
[----:B------:R-:W-:Y:S02]  /*1b50*/  UMOV UR10, UR6 ;  /* 0x00000006000a7c82 */ /* 0x000fe40008000000 */
[----:B------:R-:W-:Y:S01]  /*1b60*/  UIADD3 UR6, -UR14, UR25, UR24 ;  /* 0x000000190e067290 */ /* 0x000fe2000fffe118 */
[----:B------:R-:W-:Y:S01]  /*1b70*/  IADD3.X R7, R5, UR34, R0, P0, !PT ;  /* 0x0000002205077c10 */ /* 0x000fe200087fe400 */
[----:B------:R-:W-:Y:S01]  /*1b80*/  IMAD.U32 R0, RZ, RZ, UR13 ;  /* 0x0000000dff007e24 */ /* 0x000fe2000f8e00ff */
[----:B------:R-:W-:Y:S01]  /*1b90*/  IADD3 R4, P0, R230, UR29, RZ ;  /* 0x0000001de6047c10 */ /* 0x000fe2000ff1e0ff */
[----:B------:R-:W-:Y:S02]  /*1ba0*/  UIADD3 UR6, UR6, -UR39, URZ ;  /* 0x8000002706067290 */ /* 0x000fe4000fffe03f */
[----:B------:R-:W-:Y:S01]  /*1bb0*/  IMAD.WIDE.U32 R6, R9, c[0x0][0x1a8], R6 ;  /* 0x00006a0009067a25 */ /* 0x000fe200078e0006 */
[----:B------:R-:W-:Y:S01]  /*1bc0*/  IADD3.X R5, R231, UR31, RZ, P0, !PT ;  /* 0x0000001fe7057c10 */ /* 0x000fe200087fe4ff */
[----:B------:R-:W-:-:S02]  /*1bd0*/  USHF.R.S32.HI UR13, URZ, 0x1f, UR6 ;  /* 0x0000001f3f0d7899 */ /* 0x000fc40008011406 */
[----:B------:R-:W-:Y:S01]  /*1be0*/  UMOV UR9, UR7 ;  /* 0x0000000700097c82 */ /* 0x000fe20008000000 */
[----:B------:R-:W-:Y:S01]  /*1bf0*/  IADD3 R10, R7, UR21, RZ ;  /* 0x00000015070a7c10 */ /* 0x000fe2000fffe0ff */
[----:B------:R-:W-:Y:S01]  /*1c00*/  IMAD.WIDE.U32 R4, R0, c[0x0][0x370], R4 ;  /* 0x0000dc0000047a25 */ /* 0x000fe200078e0004 */
[----:B------:R-:W-:Y:S01]  /*1c10*/  ULEA.HI UR13, UR13, UR6, URZ, 0x6 ;  /* 0x000000060d0d7291 */ /* 0x000fe2000f8f303f */
[C---:B------:R-:W-:Y:S01]  /*1c20*/  LEA R228, P5, R6.reuse, c[0x0][0x160], 0x1 ;  /* 0x0000580006e47a11 */ /* 0x040fe200078a08ff */
[----:B------:R-:W-:Y:S01]  /*1c30*/  UIADD3 UR6, UR35, -0x1, URZ ;  /* 0xffffffff23067890 */ /* 0x000fe2000fffe03f */
[----:B------:R-:W-:Y:S01]  /*1c40*/  IMAD.U32 R0, RZ, RZ, UR38 ;  /* 0x00000026ff007e24 */ /* 0x000fe2000f8e00ff */
[----:B------:R-:W-:Y:S01]  /*1c50*/  IADD3 R5, R5, UR11, RZ ;  /* 0x0000000b05057c10 */ /* 0x000fe2000fffe0ff */
[----:B------:R-:W-:Y:S01]  /*1c60*/  USHF.R.S32.HI UR13, URZ, 0x6, UR13 ;  /* 0x000000063f0d7899 */ /* 0x000fe2000801140d */
[----:B------:R-:W-:-:S03]  /*1c70*/  LEA.HI.X R229, R6, c[0x0][0x164], R10, 0x1, P5 ;  /* 0x0000590006e57a11 */ /* 0x000fc600028f0c0a */
[----:B------:R-:W-:Y:S01]  /*1c80*/  IMAD.WIDE.U32 R4, R0, c[0x0][0x378], R4 ;  /* 0x0000de0000047a25 */ /* 0x000fe200078e0004 */
[----:B------:R-:W-:Y:S01]  /*1c90*/  LEA.HI R0, R18, R17, RZ, 0x5 ;  /* 0x0000001112007211 */ /* 0x000fe200078f28ff */
[----:B------:R-:W-:-:S03]  /*1ca0*/  UISETP.LT.AND UP1, UPT, URZ, UR13, UPT ;  /* 0x0000000d3f00728c */ /* 0x000fc6000bf21270 */
[----:B------:R-:W-:Y:S01]  /*1cb0*/  LOP3.LUT R8, R0, 0xffffffe0, RZ, 0xc0, !PT ;  /* 0xffffffe000087812 */ /* 0x000fe200078ec0ff */
[----:B------:R-:W-:Y:S01]  /*1cc0*/  USEL UR13, URZ, UR13, !UP1 ;  /* 0x0000000d3f0d7287 */ /* 0x000fe2000c800000 */
[----:B------:R-:W-:Y:S02]  /*1cd0*/  SHF.R.S32.HI R0, RZ, 0x5, R0 ;  /* 0x00000005ff007819 */ /* 0x000fe40000011400 */
[----:B------:R-:W-:Y:S01]  /*1ce0*/  IADD3 R5, R5, UR15, RZ ;  /* 0x0000000f05057c10 */ /* 0x000fe2000fffe0ff */
[----:B------:R-:W-:Y:S01]  /*1cf0*/  IMAD.IADD R8, R17, 0x1, -R8 ;  /* 0x0000000111087824 */ /* 0x000fe200078e0a08 */
[----:B------:R-:W-:-:S03]  /*1d00*/  UISETP.GT.AND UP1, UPT, UR35, UR13, UPT ;  /* 0x0000000d2300728c */ /* 0x000fc6000bf24270 */
[----:B------:R-:W-:Y:S01]  /*1d10*/  IMAD R8, R0, UR47, R8 ;  /* 0x0000002f00087c24 */ /* 0x000fe2000f8e0208 */
[----:B------:R-:W-:Y:S01]  /*1d20*/  ULDC.64 UR34, c[0x0][0x3c8] ;  /* 0x0000f20000227ab9 */ /* 0x000fe20000000a00 */
[----:B------:R-:W-:Y:S01]  /*1d30*/  IMAD R0, R16, c[0x0][0x370], RZ ;  /* 0x0000dc0010007a24 */ /* 0x000fe200078e02ff */
[----:B------:R-:W-:Y:S01]  /*1d40*/  PLOP3.LUT P0, PT, PT, PT, UP1, 0x80, 0x0 ;  /* 0x000000000000781c */ /* 0x000fe20003f0f018 */
[----:B------:R-:W-:-:S04]  /*1d50*/  IMAD.WIDE.U32 R4, R2, c[0x0][0x370], R4 ;  /* 0x0000dc0002047a25 */ /* 0x000fc800078e0004 */
[----:B------:R-:W-:Y:S01]  /*1d60*/  IMAD R3, R2, c[0x0][0x374], R0 ;  /* 0x0000dd0002037a24 */ /* 0x000fe200078e0200 */
[----:B------:R-:W-:Y:S01]  /*1d70*/  IADD3 R0, P3, R8, UR17, RZ ;  /* 0x0000001108007c10 */ /* 0x000fe2000ff7e0ff */
[----:B------:R-:W-:Y:S01]  /*1d80*/  UIMAD.WIDE UR16, UR16, UR32, UR34 ;  /* 0x00000020101072a5 */ /* 0x000fe2000f8e0222 */
[----:B------:R-:W-:Y:S01]  /*1d90*/  LEA R226, P4, R4, c[0x0][0x330], 0x1 ;  /* 0x0000cc0004e27a11 */ /* 0x000fe200078808ff */
[----:B------:R-:W-:Y:S01]  /*1da0*/  IMAD.IADD R3, R5, 0x1, R3 ;  /* 0x0000000105037824 */ /* 0x000fe200078e0203 */
[----:B------:R-:W-:Y:S02]  /*1db0*/  LEA R223, P2, R0, c[0x0][0x350], 0x2 ;  /* 0x0000d40000df7a11 */ /* 0x000fe400078410ff */
[----:B------:R-:W-:Y:S02]  /*1dc0*/  LEA.HI.X.SX32 R8, R8, UR30, 0x1, P3 ;  /* 0x0000001e08087c11 */ /* 0x000fe400098f0eff */
[----:B------:R-:W-:Y:S01]  /*1dd0*/  UMOV UR12, UR16 ;  /* 0x00000010000c7c82 */ /* 0x000fe20008000000 */
[----:B------:R-:W-:Y:S01]  /*1de0*/  LEA.HI.X R227, R4, c[0x0][0x334], R3, 0x1, P4 ;  /* 0x0000cd0004e37a11 */ /* 0x000fe200020f0c03 */
[----:B------:R-:W-:Y:S01]  /*1df0*/  UMOV UR11, UR17 ;  /* 0x00000011000b7c82 */ /* 0x000fe20008000000 */
        /* <DEDUP_REMOVED lines=20> */
.L_x_719:
        /* <DEDUP_REMOVED lines=18> */
.L_x_720:
[----:B------:R1:W5:Y:S01]  /*2060*/  LDL R12, [R1] ;  /* 0x00000000010c7983 */ /* 0x0003620000100800 */
        /* <DEDUP_REMOVED lines=18> */
[----:B-1----:R-:W-:Y:S01]  /*2190*/  MOV R7, R3 ;  /* 0x0000000300077202 */ /* 0x002fe20000000f00 */
[----:B------:R-:W-:Y:S01]  /*21a0*/  IMAD R0, R16, c[0x0][0x3a0], RZ ;  /* 0x0000e80010007a24 */ /* 0x000fe200078e02ff */
[----:B------:R-:W-:Y:S01]  /*21b0*/  ISETP.GE.AND P2, PT, R230, c[0x0][0x220], PT ;  /* 0x00008800e6007a0c */ /* 0x000fe20003f46270 */
[----:B------:R-:W-:Y:S01]  /*21c0*/  IMAD.MOV.U32 R6, RZ, RZ, R4 ;  /* 0x000000ffff067224 */ /* 0x000fe200078e0004 */
[----:B-----5:R-:W-:Y:S01]  /*21d0*/  ISETP.GE.AND P1, PT, R12, c[0x0][0x220], PT ;  /* 0x000088000c007a0c */ /* 0x020fe20003f26270 */
[C---:B------:R-:W-:Y:S02]  /*21e0*/  IMAD R0, R2.reuse, c[0x0][0x3a4], R0 ;  /* 0x0000e90002007a24 */ /* 0x040fe400078e0200 */
[----:B------:R-:W-:-:S04]  /*21f0*/  IMAD.WIDE.U32 R8, R2, c[0x0][0x3a0], R6 ;  /* 0x0000e80002087a25 */ /* 0x000fc800078e0006 */
[----:B------:R-:W-:Y:S01]  /*2200*/  IMAD.IADD R0, R9, 0x1, R0 ;  /* 0x0000000109007824 */ /* 0x000fe200078e0200 */
[----:B------:R-:W-:-:S04]  /*2210*/  LEA R6, P0, R8, c[0x0][0x340], 0x1 ;  /* 0x0000d00008067a11 */ /* 0x000fc800078008ff */
[----:B------:R-:W-:-:S05]  /*2220*/  LEA.HI.X R7, R8, c[0x0][0x344], R0, 0x1, P0 ;  /* 0x0000d10008077a11 */ /* 0x000fca00000f0c00 */
[----:B------:R1:W-:Y:S04]  /*2230*/  @!P2 STG.E.128 [R6.64], RZ ;  /* 0x000000ff0600a986 */ /* 0x0003e8000c101d04 */
[----:B------:R1:W-:Y:S02]  /*2240*/  @!P1 STG.E.128 [R6.64+0x80], RZ ;  /* 0x000080ff06009986 */ /* 0x0003e4000c101d04 */
.L_x_722:
[----:B-1----:R-:W-:Y:S05]  /*2250*/  BSYNC B0 ;  /* 0x0000000000007941 */ /* 0x002fea0003800000 */
.L_x_721:
[----:B------:R-:W-:Y:S01]  /*2260*/  IADD3 R0, R2, 0x20, RZ ;  /* 0x0000002002007810 */ /* 0x000fe20007ffe0ff */
[----:B------:R-:W-:Y:S03]  /*2270*/  BSSY B0, `(.L_x_723) ;  /* 0x0000011000007945 */ /* 0x000fe60003800000 */
[----:B------:R-:W-:-:S13]  /*2280*/  ISETP.GE.AND P4, PT, R0, UR6, PT ;  /* 0x0000000600007c0c */ /* 0x000fda000bf86270 */
[----:B------:R-:W-:Y:S05]  /*2290*/  @P4 BRA `(.L_x_724) ;  /* 0x000000e000004947 */ /* 0x000fea0003800000 */
[----:B------:R-:W-:Y:S02]  /*22a0*/  IADD3 R0, P0, R2, 0x20, RZ ;  /* 0x0000002002007810 */ /* 0x000fe40007f1e0ff */
[----:B------:R-:W-:Y:S02]  /*22b0*/  MOV R7, R3 ;  /* 0x0000000300077202 */ /* 0x000fe40000000f00 */
[----:B------:R-:W-:Y:S01]  /*22c0*/  ISETP.GE.AND P1, PT, R230, c[0x0][0x220], PT ;  /* 0x00008800e6007a0c */ /* 0x000fe20003f26270 */
[----:B------:R-:W-:Y:S01]  /*22d0*/  IMAD.X R6, RZ, RZ, R16, P0 ;  /* 0x000000ffff067224 */ /* 0x000fe200000e0610 */
[----:B-----5:R-:W-:-:S03]  /*22e0*/  ISETP.GE.AND P0, PT, R12, c[0x0][0x220], PT ;  /* 0x000088000c007a0c */ /* 0x020fc60003f06270 */
        /* <DEDUP_REMOVED lines=9> */
.L_x_724:
[----:B------:R-:W-:Y:S05]  /*2380*/  BSYNC B0 ;  /* 0x0000000000007941 */ /* 0x000fea0003800000 */
.L_x_723:
        /* <DEDUP_REMOVED lines=18> */
.L_x_726:
[----:B------:R-:W-:Y:S05]  /*24b0*/  BSYNC B0 ;  /* 0x0000000000007941 */ /* 0x000fea0003800000 */
.L_x_725:
[----:B------:R-:W-:Y:S01]  /*24c0*/  IADD3 R0, R2, 0x60, RZ ;  /* 0x0000006002007810 */ /* 0x000fe20007ffe0ff */
[----:B------:R-:W-:Y:S03]  /*24d0*/  BSSY B0, `(.L_x_727) ;  /* 0x0000010000007945 */ /* 0x000fe60003800000 */
[----:B------:R-:W-:-:S13]  /*24e0*/  ISETP.GE.AND P2, PT, R0, UR6, PT ;  /* 0x0000000600007c0c */ /* 0x000fda000bf46270 */
[----:B------:R-:W-:Y:S05]  /*24f0*/  @P2 BRA `(.L_x_728) ;  /* 0x000000d000002947 */ /* 0x000fea0003800000 */
[----:B------:R-:W-:Y:S02]  /*2500*/  IADD3 R0, P0, R2, 0x60, RZ ;  /* 0x0000006002007810 */ /* 0x000fe40007f1e0ff */
[----:B------:R-:W-:-:S03]  /*2510*/  ISETP.GE.AND P1, PT, R230, c[0x0][0x220], PT ;  /* 0x00008800e6007a0c */ /* 0x000fc60003f26270 */
[----:B------:R-:W-:Y:S01]  /*2520*/  IMAD.X R5, RZ, RZ, R16, P0 ;  /* 0x000000ffff057224 */ /* 0x000fe200000e0610 */
[----:B-----5:R-:W-:-:S03]  /*2530*/  ISETP.GE.AND P0, PT, R12, c[0x0][0x220], PT ;  /* 0x000088000c007a0c */ /* 0x020fc60003f06270 */
        /* <DEDUP_REMOVED lines=9> */
.L_x_728:
[----:B------:R-:W-:Y:S05]  /*25d0*/  BSYNC B0 ;  /* 0x0000000000007941 */ /* 0x000fea0003800000 */
.L_x_727:
        /* <DEDUP_REMOVED lines=27> */
.L_x_730:
[----:B------:R-:W-:Y:S05]  /*2790*/  BSYNC B0 ;  /* 0x0000000000007941 */ /* 0x000fea0003800000 */
.L_x_729:
[----:B------:R-:W-:Y:S01]  /*27a0*/  BSSY B0, `(.L_x_731) ;  /* 0x0000010000007945 */ /* 0x000fe20003800000 */
        /* <DEDUP_REMOVED lines=15> */
.L_x_732:
[----:B------:R-:W-:Y:S05]  /*28a0*/  BSYNC B0 ;  /* 0x0000000000007941 */ /* 0x000fea0003800000 */
.L_x_731:
        /* <DEDUP_REMOVED lines=16> */
.L_x_734:
[----:B------:R-:W-:Y:S05]  /*29b0*/  BSYNC B0 ;  /* 0x0000000000007941 */ /* 0x000fea0003800000 */
.L_x_733:
        /* <DEDUP_REMOVED lines=12> */
[----:B-----5:R-:W-:-:S13]  /*2a80*/  ISETP.GE.AND P0, PT, R12, c[0x0][0x220], PT ;  /* 0x000088000c007a0c */ /* 0x020fda0003f06270 */
[----:B------:R-:W-:Y:S05]  /*2a90*/  @P0 BRA `(.L_x_735) ;  /* 0x00008ff000000947 */ /* 0x000fea0003800000 */
[----:B------:R3:W-:Y:S01]  /*2aa0*/  STG.E.128 [R2.64+0x80], RZ ;  /* 0x000080ff02007986 */ /* 0x0007e2000c101d04 */
[----:B------:R-:W-:Y:S05]  /*2ab0*/  BRA `(.L_x_735) ;  /* 0x00008fd000007947 */ /* 0x000fea0003800000 */
.L_x_718:
[----:B------:R-:W2:Y:S01]  /*2ac0*/  LDL R15, [R1+0x2c] ;  /* 0x00002c00010f7983 */ /* 0x000ea20000100800 */
        /* <DEDUP_REMOVED lines=13> */
[----:B------:R-:W2:Y:S01]  /*2ba0*/  LDL R8, [R1] ;  /* 0x0000000001087983 */ /* 0x000ea20000100800 */
[----:B------:R-:W-:-:S13]  /*2bb0*/  ISETP.GE.AND P2, PT, R230, c[0x0][0x220], PT ;  /* 0x00008800e6007a0c */ /* 0x000fda0003f46270 */
[----:B------:R3:W-:Y:S04]  /*2bc0*/  @P2 STS.128 [R0+0x8000], RZ ;  /* 0x008000ff00002388 */ /* 0x0007e80000000c00 */
[----:B------:R-:W-:Y:S01]  /*2bd0*/  @!PT LDS RZ, [RZ] ;  /* 0x00000000fffff984 */ /* 0x000fe20000000800 */
[----:B------:R-:W-:Y:S01]  /*2be0*/  @!PT LDS RZ, [RZ] ;  /* 0x00000000fffff984 */ /* 0x000fe20000000800 */
[----:B------:R-:W-:Y:S01]  /*2bf0*/  @!PT LDS RZ, [RZ] ;  /* 0x00000000fffff984 */ /* 0x000fe20000000800 */
[----:B------:R3:W-:Y:S01]  /*2c00*/  @!P2 LDGSTS.E.BYPASS.LTC128B.128 [R0+0x8000], [R226.64] ;  /* 0x08000000e200afae */ /* 0x0007e2000b901d44 */
[----:B--2---:R-:W-:-:S13]  /*2c10*/  ISETP.GE.AND P0, PT, R8, c[0x0][0x220], PT ;  /* 0x0000880008007a0c */ /* 0x004fda0003f06270 */
[----:B------:R3:W-:Y:S01]  /*2c20*/  @P0 STS.128 [R0+0xa000], RZ ;  /* 0x00a000ff00000388 */ /* 0x0007e20000000c00 */
[----:B------:R-:W-:Y:S05]  /*2c30*/  @P0 BRA `(.L_x_737) ;  /* 0x0000004000000947 */ /* 0x000fea0003800000 */
[----:B------:R-:W-:Y:S01]  /*2c40*/  @!PT LDS RZ, [RZ] ;  /* 0x00000000fffff984 */ /* 0x000fe20000000800 */
[----:B------:R-:W-:Y:S01]  /*2c50*/  @!PT LDS RZ, [RZ] ;  /* 0x00000000fffff984 */ /* 0x000fe20000000800 */
[----:B------:R-:W-:Y:S01]  /*2c60*/  @!PT LDS RZ, [RZ] ;  /* 0x00000000fffff984 */ /* 0x000fe20000000800 */
[----:B------:R2:W-:Y:S02]  /*2c70*/  LDGSTS.E.BYPASS.LTC128B.128 [R0+0xa000], [R226.64+0x80] ;  /* 0x0a000080e2007fae */ /* 0x0005e4000b901d44 */
.L_x_737:
[----:B------:R-:W-:Y:S05]  /*2c80*/  BSYNC B0 ;  /* 0x0000000000007941 */ /* 0x000fea0003800000 */
.L_x_736:
[----:B------:R-:W-:Y:S01]  /*2c90*/  IADD3 R14, R2, 0x20, RZ ;  /* 0x00000020020e7810 */ /* 0x000fe20007ffe0ff */
[----:B------:R-:W-:Y:S03]  /*2ca0*/  BSSY B0, `(.L_x_738) ;  /* 0x000001d000007945 */ /* 0x000fe60003800000 */
[----:B------:R-:W-:-:S13]  /*2cb0*/  ISETP.GE.AND P0, PT, R14, UR7, PT ;  /* 0x000000070e007c0c */ /* 0x000fda000bf06270 */
[----:B------:R4:W-:Y:S04]  /*2cc0*/  @P0 STS.128 [R0+0x9000], RZ ;  /* 0x009000ff00000388 */ /* 0x0009e80000000c00 */
[----:B------:R4:W-:Y:S01]  /*2cd0*/  @P0 STS.128 [R0+0xb000], RZ ;  /* 0x00b000ff00000388 */ /* 0x0009e20000000c00 */
[----:B------:R-:W-:Y:S05]  /*2ce0*/  @P0 BRA `(.L_x_739) ;  /* 0x0000018000000947 */ /* 0x000fea0003800000 */
[----:B------:R-:W5:Y:S01]  /*2cf0*/  LDL R8, [R1] ;  /* 0x0000000001087983 */ /* 0x000f620000100800 */
[----:B------:R-:W-:-:S13]  /*2d00*/  ISETP.GE.AND P3, PT, R230, c[0x0][0x220], PT ;  /* 0x00008800e6007a0c */ /* 0x000fda0003f66270 */
[----:B------:R-:W-:Y:S01]  /*2d10*/  @!P3 IMAD.MOV.U32 R9, RZ, RZ, c[0x0][0x370] ;  /* 0x0000dc00ff09b624 */ /* 0x000fe200078e00ff */
[----:B------:R1:W-:Y:S01]  /*2d20*/  @P3 STS.128 [R0+0x9000], RZ ;  /* 0x009000ff00003388 */ /* 0x0003e20000000c00 */
[----:B------:R-:W-:Y:S01]  /*2d30*/  @!P3 IMAD.MOV.U32 R12, RZ, RZ, c[0x0][0x374] ;  /* 0x0000dd00ff0cb624 */ /* 0x000fe200078e00ff */
[----:B-----5:R-:W-:Y:S02]  /*2d40*/  ISETP.GE.AND P2, PT, R8, c[0x0][0x220], PT ;  /* 0x0000880008007a0c */ /* 0x020fe40003f46270 */
        /* <DEDUP_REMOVED lines=18> */
.L_x_739:
[----:B------:R-:W-:Y:S05]  /*2e70*/  BSYNC B0 ;  /* 0x0000000000007941 */ /* 0x000fea0003800000 */
.L_x_738:
        /* <DEDUP_REMOVED lines=15> */
.L_x_741:
[----:B------:R-:W5:Y:S01]  /*2f70*/  LDL R3, [R1] ;  /* 0x0000000001037983 */ /* 0x000f620000100800 */
[----:B------:R-:W-:-:S13]  /*2f80*/  ISETP.GE.AND P3, PT, R230, c[0x0][0x220], PT ;  /* 0x00008800e6007a0c */ /* 0x000fda0003f66270 */
[----:B------:R1:W-:Y:S04]  /*2f90*/  @P3 STS [R217], RZ ;  /* 0x000000ffd9003388 */ /* 0x0003e80000000800 */
[----:B------:R1:W-:Y:S04]  /*2fa0*/  @P3 STS [R217+0x4], RZ ;  /* 0x000004ffd9003388 */ /* 0x0003e80000000800 */
[----:B------:R1:W-:Y:S04]  /*2fb0*/  @P3 STS [R217+0x8], RZ ;  /* 0x000008ffd9003388 */ /* 0x0003e80000000800 */
[----:B------:R1:W-:Y:S04]  /*2fc0*/  @P3 STS [R217+0xc], RZ ;  /* 0x00000cffd9003388 */ /* 0x0003e80000000800 */
[----:B------:R-:W-:Y:S01]  /*2fd0*/  @!PT LDS RZ, [RZ] ;  /* 0x00000000fffff984 */ /* 0x000fe20000000800 */
[----:B------:R-:W-:Y:S01]  /*2fe0*/  @!PT LDS RZ, [RZ] ;  /* 0x00000000fffff984 */ /* 0x000fe20000000800 */
[----:B------:R-:W-:Y:S01]  /*2ff0*/  @!PT LDS RZ, [RZ] ;  /* 0x00000000fffff984 */ /* 0x000fe20000000800 */
[----:B------:R1:W-:Y:S01]  /*3000*/  @!P3 LDGSTS.E.BYPASS.LTC128B.128 [R217], [R228.64] ;  /* 0x00000000e4d9bfae */ /* 0x0003e2000b901d44 */
[----:B-----5:R-:W-:-:S13]  /*3010*/  ISETP.GE.AND P1, PT, R3, c[0x0][0x220], PT ;  /* 0x0000880003007a0c */ /* 0x020fda0003f26270 */
        /* <DEDUP_REMOVED lines=9> */
.L_x_742:
[----:B------:R-:W-:Y:S05]  /*30b0*/  BSYNC B0 ;  /* 0x0000000000007941 */ /* 0x000fea0003800000 */
.L_x_740:
        /* <DEDUP_REMOVED lines=14> */
.L_x_744:
[----:B------:R-:W5:Y:S01]  /*31a0*/  LDL R4, [R1] ;  /* 0x0000000001047983 */ /* 0x000f620000100800 */
[----:B------:R-:W-:-:S13]  /*31b0*/  ISETP.GE.AND P1, PT, R230, c[0x0][0x220], PT ;  /* 0x00008800e6007a0c */ /* 0x000fda0003f26270 */
[----:B------:R-:W-:Y:S01]  /*31c0*/  @!P1 IMAD.MOV.U32 R3, RZ, RZ, c[0x0][0x190] ;  /* 0x00006400ff039624 */ /* 0x000fe200078e00ff */
[----:B------:R1:W-:Y:S01]  /*31d0*/  @P1 STS [R217+0x1000], RZ ;  /* 0x001000ffd9001388 */ /* 0x0003e20000000800 */
[----:B------:R-:W-:-:S03]  /*31e0*/  @!P1 IMAD.MOV.U32 R5, RZ, RZ, c[0x0][0x194] ;  /* 0x00006500ff059624 */ /* 0x000fc600078e00ff */
[----:B------:R1:W-:Y:S04]  /*31f0*/  @P1 STS [R217+0x1004], RZ ;  /* 0x001004ffd9001388 */ /* 0x0003e80000000800 */
[----:B------:R1:W-:Y:S04]  /*3200*/  @P1 STS [R217+0x1008], RZ ;  /* 0x001008ffd9001388 */ /* 0x0003e80000000800 */
[----:B------:R1:W-:Y:S01]  /*3210*/  @P1 STS [R217+0x100c], RZ ;  /* 0x00100cffd9001388 */ /* 0x0003e20000000800 */
[----:B-----5:R-:W-:Y:S02]  /*3220*/  ISETP.GE.AND P0, PT, R4, c[0x0][0x220], PT ;  /* 0x0000880004007a0c */ /* 0x020fe40003f06270 */
[----:B------:R-:W-:-:S04]  /*3230*/  @!P1 LEA R4, P3, R3, R228, 0x6 ;  /* 0x000000e403049211 */ /* 0x000fc800078630ff */
[----:B------:R-:W-:-:S05]  /*3240*/  @!P1 LEA.HI.X R5, R3, R229, R5, 0x6, P3 ;  /* 0x000000e503059211 */ /* 0x000fca00018f3405 */
        /* <DEDUP_REMOVED lines=17> */
.L_x_745:
[----:B------:R-:W-:Y:S05]  /*3360*/  BSYNC B0 ;  /* 0x0000000000007941 */ /* 0x000fea0003800000 */
.L_x_743:
[----:B------:R-:W5:Y:S01]  /*3370*/  LDL R19, [R1+0x58] ;  /* 0x0000580001137983 */ /* 0x000f620000100800 */
[----:B------:R-:W-:Y:S01]  /*3380*/  IMAD.MOV.U32 R12, RZ, RZ, 0x7f800000 ;  /* 0x7f800000ff0c7424 */ /* 0x000fe200078e00ff */
[----:B------:R-:W-:Y:S01]  /*3390*/  ULDC.64 UR16, c[0x0][0x198] ;  /* 0x0000660000107ab9 */ /* 0x000fe20000000a00 */
[----:B------:R-:W-:Y:S02]  /*33a0*/  IMAD.MOV.U32 R10, RZ, RZ, 0x7f800000 ;  /* 0x7f800000ff0a7424 */ /* 0x000fe400078e00ff */
[----:B------:R-:W-:Y:S02]  /*33b0*/  IMAD.MOV.U32 R9, RZ, RZ, 0x7f800000 ;  /* 0x7f800000ff097424 */ /* 0x000fe400078e00ff */
[----:B------:R-:W-:Y:S01]  /*33c0*/  IMAD.MOV.U32 R20, RZ, RZ, 0x7f800000 ;  /* 0x7f800000ff147424 */ /* 0x000fe200078e00ff */
[C---:B-----5:R-:W-:Y:S02]  /*33d0*/  IADD3 R3, R19.reuse, 0x28, RZ ;  /* 0x0000002813037810 */ /* 0x060fe40007ffe0ff */
[----:B-1----:R-:W-:-:S02]  /*33e0*/  IADD3 R4, R19, 0x8, RZ ;  /* 0x0000000813047810 */ /* 0x002fc40007ffe0ff */
[----:B------:R-:W-:Y:S02]  /*33f0*/  ISETP.GE.AND P3, PT, R3, UR7, PT ;  /* 0x0000000703007c0c */ /* 0x000fe4000bf66270 */
[C---:B------:R-:W-:Y:S02]  /*3400*/  IADD3 R5, R19.reuse, 0x20, RZ ;  /* 0x0000002013057810 */ /* 0x040fe40007ffe0ff */
[----:B------:R-:W-:Y:S01]  /*3410*/  ISETP.GE.AND P5, PT, R4, UR7, PT ;  /* 0x0000000704007c0c */ /* 0x000fe2000bfa6270 */
[----:B------:R-:W-:Y:S01]  /*3420*/  IMAD.SHL.U32 R4, R19, 0x4, RZ ;  /* 0x0000000413047824 */ /* 0x000fe200078e00ff */
[----:B------:R-:W-:Y:S02]  /*3430*/  SHF.R.S32.HI R15, RZ, 0x1f, R19 ;  /* 0x0000001fff0f7819 */ /* 0x000fe40000011413 */
[----:B------:R-:W-:Y:S02]  /*3440*/  ISETP.GE.AND P4, PT, R5, UR7, PT ;  /* 0x0000000705007c0c */ /* 0x000fe4000bf86270 */
[----:B------:R-:W-:-:S02]  /*3450*/  ISETP.GE.AND P6, PT, R19, UR7, PT ;  /* 0x0000000713007c0c */ /* 0x000fc4000bfc6270 */
[----:B------:R-:W-:Y:S02]  /*3460*/  SHF.R.S32.HI R5, RZ, 0x1f, R3 ;  /* 0x0000001fff057819 */ /* 0x000fe40000011403 */
[----:B------:R-:W-:Y:S02]  /*3470*/  @!P3 LEA R6, P0, R3, UR10, 0x2 ;  /* 0x0000000a0306bc11 */ /* 0x000fe4000f8010ff */
[----:B------:R-:W-:Y:S02]  /*3480*/  IADD3 R4, P1, R4, UR10, RZ ;  /* 0x0000000a04047c10 */ /* 0x000fe4000ff3e0ff */
[----:B------:R-:W-:Y:S02]  /*3490*/  SHF.L.U64.HI R8, R19, 0x2, R15 ;  /* 0x0000000213087819 */ /* 0x000fe4000001020f */
[----:B------:R-:W-:Y:S02]  /*34a0*/  @!P3 LEA.HI.X R7, R3, UR9, R5, 0x2, P0 ;  /* 0x000000090307bc11 */ /* 0x000fe400080f1405 */
[----:B------:R-:W-:-:S03]  /*34b0*/  IADD3.X R5, R8, UR9, RZ, P1, !PT ;  /* 0x0000000908057c10 */ /* 0x000fc60008ffe4ff */
[----:B------:R-:W5:Y:S04]  /*34c0*/  @!P3 LDG.E R9, [R6.64] ;  /* 0x000000040609b981 */ /* 0x000f68000c1e1900 */
[----:B--2---:R-:W2:Y:S04]  /*34d0*/  @!P5 LDG.E R12, [R4.64+0x20] ;  /* 0x00002004040cd981 */ /* 0x004ea8000c1e1900 */
[----:B---3--:R-:W3:Y:S04]  /*34e0*/  @!P4 LDG.E R10, [R4.64+0x80] ;  /* 0x00008004040ac981 */ /* 0x008ee8000c1e1900 */
[----:B----4-:R-:W4:Y:S01]  /*34f0*/  @!P6 LDG.E R20, [R4.64] ;  /* 0x000000040414e981 */ /* 0x010f22000c1e1900 */
[----:B------:R-:W-:-:S06]  /*3500*/  UIMAD UR7, UR18, -0x80, UR14 ;  /* 0xffffff80120778a4 */ /* 0x000fcc000f8e020e */
[----:B------:R-:W-:Y:S01]  /*3510*/  ISETP.GE.AND P6, PT, R2, UR7, PT ;  /* 0x0000000702007c0c */ /* 0x000fe2000bfc6270 */
[----:B------:R-:W-:-:S04]  /*3520*/  UIMAD UR8, UR20, UR16, URZ ;  /* 0x00000010140872a4 */ /* 0x000fc8000f8e023f */
[----:B------:R-:W-:-:S08]  /*3530*/  UIMAD UR8, UR24, UR17, UR8 ;  /* 0x00000011180872a4 */ /* 0x000fd0000f8e0208 */
[----:B------:R-:W-:Y:S04]  /*3540*/  @P6 STS.128 [R0+0xc000], RZ ;  /* 0x00c000ff00006388 */ /* 0x000fe80000000c00 */
[----:B------:R-:W-:Y:S01]  /*3550*/  @P6 STS.128 [R0+0x10000], RZ ;  /* 0x010000ff00006388 */ /* 0x000fe20000000c00 */
[----:B------:R-:W-:Y:S01]  /*3560*/  IMAD.U32 R3, RZ, RZ, UR8 ;  /* 0x00000008ff037e24 */ /* 0x000fe2000f8e00ff */
[----:B------:R-:W-:Y:S02]  /*3570*/  BSSY B0, `(.L_x_746) ;  /* 0x0000026000007945 */ /* 0x000fe40003800000 */
[----:B--2---:R1:W-:Y:S04]  /*3580*/  STL [R1+0x10], R12 ;  /* 0x0000100c01007387 */ /* 0x0043e80000100800 */
[----:B---3--:R2:W-:Y:S04]  /*3590*/  STL [R1+0x4], R10 ;  /* 0x0000040a01007387 */ /* 0x0085e80000100800 */
[----:B-----5:R3:W-:Y:S04]  /*35a0*/  STL [R1+0x8], R9 ;  /* 0x0000080901007387 */ /* 0x0207e80000100800 */
[----:B----4-:R3:W-:Y:S01]  /*35b0*/  STL [R1+0xc], R20 ;  /* 0x00000c1401007387 */ /* 0x0107e20000100800 */
[----:B-1----:R-:W-:-:S04]  /*35c0*/  IMAD.U32 R12, RZ, RZ, UR24 ;  /* 0x00000018ff0c7e24 */ /* 0x002fc8000f8e00ff */
[----:B------:R-:W-:-:S05]  /*35d0*/  IMAD.WIDE.U32 R4, R12, c[0x0][0x198], R230 ;  /* 0x000066000c047a25 */ /* 0x000fca00078e00e6 */
[----:B------:R-:W-:-:S04]  /*35e0*/  IADD3 R6, P0, R4, UR22, RZ ;  /* 0x0000001604067c10 */ /* 0x000fc8000ff1e0ff */
[----:B------:R-:W-:Y:S01]  /*35f0*/  IADD3.X R7, R5, UR28, R3, P0, !PT ;  /* 0x0000001c05077c10 */ /* 0x000fe200087fe403 */
[----:B------:R-:W-:-:S04]  /*3600*/  IMAD R3, R13, c[0x0][0x1b0], RZ ;  /* 0x00006c000d037a24 */ /* 0x000fc800078e02ff */
[C---:B------:R-:W-:Y:S02]  /*3610*/  IMAD R3, R11.reuse, c[0x0][0x1b4], R3 ;  /* 0x00006d000b037a24 */ /* 0x040fe400078e0203 */
[----:B------:R-:W-:-:S04]  /*3620*/  IMAD.WIDE.U32 R6, R11, c[0x0][0x1b0], R6 ;  /* 0x00006c000b067a25 */ /* 0x000fc800078e0006 */
[----:B--2---:R-:W-:Y:S01]  /*3630*/  IMAD.IADD R10, R7, 0x1, R3 ;  /* 0x00000001070a7824 */ /* 0x004fe200078e0203 */
[----:B------:R-:W-:Y:S05]  /*3640*/  @P6 BRA `(.L_x_747) ;  /* 0x0000018000006947 */ /* 0x000fea0003800000 */
[----:B---3--:R-:W2:Y:S01]  /*3650*/  LDL R9, [R1] ;  /* 0x0000000001097983 */ /* 0x008ea20000100800 */
[----:B------:R-:W-:Y:S01]  /*3660*/  ISETP.GE.AND P1, PT, R230, c[0x0][0x220], PT ;  /* 0x00008800e6007a0c */ /* 0x000fe20003f26270 */
[----:B------:R-:W-:Y:S01]  /*3670*/  IMAD R3, R16, c[0x0][0x198], RZ ;  /* 0x0000660010037a24 */ /* 0x000fe200078e02ff */
[----:B------:R-:W-:Y:S01]  /*3680*/  MOV R5, R10 ;  /* 0x0000000a00057202 */ /* 0x000fe20000000f00 */
[----:B------:R-:W-:Y:S02]  /*3690*/  IMAD.MOV.U32 R4, RZ, RZ, R6 ;  /* 0x000000ffff047224 */ /* 0x000fe400078e0006 */
[C---:B------:R-:W-:Y:S02]  /*36a0*/  IMAD R3, R2.reuse, c[0x0][0x19c], R3 ;  /* 0x0000670002037a24 */ /* 0x040fe400078e0203 */
[----:B------:R-:W-:-:S04]  /*36b0*/  IMAD.WIDE.U32 R4, R2, c[0x0][0x198], R4 ;  /* 0x0000660002047a25 */ /* 0x000fc800078e0004 */
[----:B------:R-:W-:Y:S02]  /*36c0*/  IMAD.IADD R3, R5, 0x1, R3 ;  /* 0x0000000105037824 */ /* 0x000fe400078e0203 */
[C---:B------:R-:W-:Y:S01]  /*36d0*/  @!P1 LEA R8, P3, R4.reuse, c[0x0][0x168], 0x1 ;  /* 0x00005a0004089a11 */ /* 0x040fe200078608ff */
[----:B------:R1:W-:Y:S01]  /*36e0*/  @P1 STS.128 [R0+0xc000], RZ ;  /* 0x00c000ff00001388 */ /* 0x0003e20000000c00 */
[----:B--2---:R-:W-:Y:S02]  /*36f0*/  ISETP.GE.AND P0, PT, R9, c[0x0][0x220], PT ;  /* 0x0000880009007a0c */ /* 0x004fe40003f06270 */
[----:B------:R-:W-:-:S05]  /*3700*/  @!P1 LEA.HI.X R9, R4, c[0x0][0x16c], R3, 0x1, P3 ;  /* 0x00005b0004099a11 */ /* 0x000fca00018f0c03 */
[----:B------:R-:W-:Y:S01]  /*3710*/  @!PT LDS RZ, [RZ] ;  /* 0x00000000fffff984 */ /* 0x000fe20000000800 */
[----:B------:R-:W-:Y:S01]  /*3720*/  @!PT LDS RZ, [RZ] ;  /* 0x00000000fffff984 */ /* 0x000fe20000000800 */
[----:B------:R-:W-:Y:S01]  /*3730*/  @!PT LDS RZ, [RZ] ;  /* 0x00000000fffff984 */ /* 0x000fe20000000800 */
[----:B------:R1:W-:Y:S06]  /*3740*/  @!P1 LDGSTS.E.BYPASS.LTC128B.128 [R0+0xc000], [R8.64] ;  /* 0x0c00000008009fae */ /* 0x0003ec000b901d44 */
        /* <DEDUP_REMOVED lines=8> */
.L_x_747:
[----:B---3--:R-:W-:Y:S05]  /*37d0*/  BSYNC B0 ;  /* 0x0000000000007941 */ /* 0x008fea0003800000 */
.L_x_746:
[----:B------:R-:W-:Y:S01]  /*37e0*/  ISETP.GE.AND P5, PT, R14, UR7, PT ;  /* 0x000000070e007c0c */ /* 0x000fe2000bfa6270 */
[----:B------:R-:W-:-:S12]  /*37f0*/  BSSY B0, `(.L_x_748) ;  /* 0x000001e000007945 */ /* 0x000fd80003800000 */
[----:B------:R2:W-:Y:S04]  /*3800*/  @P5 STS.128 [R0+0xd000], RZ ;  /* 0x00d000ff00005388 */ /* 0x0005e80000000c00 */
[----:B------:R2:W-:Y:S01]  /*3810*/  @P5 STS.128 [R0+0x11000], RZ ;  /* 0x011000ff00005388 */ /* 0x0005e20000000c00 */
[----:B------:R-:W-:Y:S05]  /*3820*/  @P5 BRA `(.L_x_749) ;  /* 0x000001a000005947 */ /* 0x000fea0003800000 */
[----:B-1----:R-:W3:Y:S01]  /*3830*/  LDL R9, [R1] ;  /* 0x0000000001097983 */ /* 0x002ee20000100800 */
[----:B------:R-:W-:Y:S02]  /*3840*/  IADD3 R3, P0, R2, 0x20, RZ ;  /* 0x0000002002037810 */ /* 0x000fe40007f1e0ff */
[----:B------:R-:W-:Y:S02]  /*3850*/  ISETP.GE.AND P1, PT, R230, c[0x0][0x220], PT ;  /* 0x00008800e6007a0c */ /* 0x000fe40003f26270 */
[----:B------:R-:W-:Y:S01]  /*3860*/  MOV R5, R10 ;  /* 0x0000000a00057202 */ /* 0x000fe20000000f00 */
[----:B------:R-:W-:-:S04]  /*3870*/  IMAD.X R4, RZ, RZ, R16, P0 ;  /* 0x000000ffff047224 */ /* 0x000fc800000e0610 */
[----:B------:R-:W-:Y:S02]  /*3880*/  IMAD R8, R4, c[0x0][0x198], RZ ;  /* 0x0000660004087a24 */ /* 0x000fe400078e02ff */
[----:B------:R-:W-:-:S04]  /*3890*/  IMAD.MOV.U32 R4, RZ, RZ, R6 ;  /* 0x000000ffff047224 */ /* 0x000fc800078e0006 */
[C---:B------:R-:W-:Y:S01]  /*38a0*/  IMAD.WIDE.U32 R4, R3.reuse, c[0x0][0x198], R4 ;  /* 0x0000660003047a25 */ /* 0x040fe200078e0004 */
[----:B------:R1:W-:Y:S03]  /*38b0*/  @P1 STS.128 [R0+0xd000], RZ ;  /* 0x00d000ff00001388 */ /* 0x0003e60000000c00 */
[----:B------:R-:W-:Y:S01]  /*38c0*/  IMAD R3, R3, c[0x0][0x19c], R8 ;  /* 0x0000670003037a24 */ /* 0x000fe200078e0208 */
[----:B------:R-:W-:-:S03]  /*38d0*/  @!P1 LEA R8, P3, R4, c[0x0][0x168], 0x1 ;  /* 0x00005a0004089a11 */ /* 0x000fc600078608ff */
[----:B------:R-:W-:Y:S01]  /*38e0*/  IMAD.IADD R3, R5, 0x1, R3 ;  /* 0x0000000105037824 */ /* 0x000fe200078e0203 */
[----:B---3--:R-:W-:-:S04]  /*38f0*/  ISETP.GE.AND P0, PT, R9, c[0x0][0x220], PT ;  /* 0x0000880009007a0c */ /* 0x008fc80003f06270 */
        /* <DEDUP_REMOVED lines=13> */
.L_x_749:
[----:B------:R-:W-:Y:S05]  /*39d0*/  BSYNC B0 ;  /* 0x0000000000007941 */ /* 0x000fea0003800000 */
.L_x_748:
[----:B------:R-:W-:Y:S01]  /*39e0*/  IADD3 R3, R2, 0x40, RZ ;  /* 0x0000004002037810 */ /* 0x000fe20007ffe0ff */
[----:B------:R-:W-:Y:S03]  /*39f0*/  BSSY B0, `(.L_x_750) ;  /* 0x000001f000007945 */ /* 0x000fe60003800000 */
[----:B------:R-:W-:-:S13]  /*3a00*/  ISETP.GE.AND P4, PT, R3, UR7, PT ;  /* 0x0000000703007c0c */ /* 0x000fda000bf86270 */
[----:B------:R3:W-:Y:S04]  /*3a10*/  @P4 STS.128 [R0+0xe000], RZ ;  /* 0x00e000ff00004388 */ /* 0x0007e80000000c00 */
[----:B------:R3:W-:Y:S01]  /*3a20*/  @P4 STS.128 [R0+0x12000], RZ ;  /* 0x012000ff00004388 */ /* 0x0007e20000000c00 */
[----:B------:R-:W-:Y:S05]  /*3a30*/  @P4 BRA `(.L_x_751) ;  /* 0x000001a000004947 */ /* 0x000fea0003800000 */
[----:B-1----:R-:W4:Y:S01]  /*3a40*/  LDL R9, [R1] ;  /* 0x0000000001097983 */ /* 0x002f220000100800 */
        /* <DEDUP_REMOVED lines=11> */
[----:B----4-:R-:W-:-:S04]  /*3b00*/  ISETP.GE.AND P0, PT, R9, c[0x0][0x220], PT ;  /* 0x0000880009007a0c */ /* 0x010fc80003f06270 */
        /* <DEDUP_REMOVED lines=13> */
.L_x_751:
[----:B------:R-:W-:Y:S05]  /*3be0*/  BSYNC B0 ;  /* 0x0000000000007941 */ /* 0x000fea0003800000 */
.L_x_750:
[----:B------:R-:W-:Y:S01]  /*3bf0*/  IADD3 R3, R2, 0x60, RZ ;  /* 0x0000006002037810 */ /* 0x000fe20007ffe0ff */
[----:B------:R-:W-:Y:S03]  /*3c00*/  BSSY B0, `(.L_x_752) ;  /* 0x000001e000007945 */ /* 0x000fe60003800000 */
[----:B------:R-:W-:-:S13]  /*3c10*/  ISETP.GE.AND P3, PT, R3, UR7, PT ;  /* 0x0000000703007c0c */ /* 0x000fda000bf66270 */
[----:B------:R4:W-:Y:S04]  /*3c20*/  @P3 STS.128 [R0+0xf000], RZ ;  /* 0x00f000ff00003388 */ /* 0x0009e80000000c00 */
[----:B------:R4:W-:Y:S01]  /*3c30*/  @P3 STS.128 [R0+0x13000], RZ ;  /* 0x013000ff00003388 */ /* 0x0009e20000000c00 */
[----:B------:R-:W-:Y:S05]  /*3c40*/  @P3 BRA `(.L_x_753) ;  /* 0x0000019000003947 */ /* 0x000fea0003800000 */
[----:B-1----:R-:W5:Y:S01]  /*3c50*/  LDL R8, [R1] ;  /* 0x0000000001087983 */ /* 0x002f620000100800 */
        /* <DEDUP_REMOVED lines=14> */
[----:B------:R1:W-:Y:S01]  /*3d40*/  @!P1 LDGSTS.E.BYPASS.LTC128B.128 [R0+0xf000], [R4.64] ;  /* 0x0f00000004009fae */ /* 0x0003e2000b901d44 */
[----:B-----5:R-:W-:-:S13]  /*3d50*/  ISETP.GE.AND P0, PT, R8, c[0x0][0x220], PT ;  /* 0x0000880008007a0c */ /* 0x020fda0003f06270 */
        /* <DEDUP_REMOVED lines=8> */
.L_x_753:
[----:B------:R-:W-:Y:S05]  /*3de0*/  BSYNC B0 ;  /* 0x0000000000007941 */ /* 0x000fea0003800000 */
.L_x_752:
        /* <DEDUP_REMOVED lines=15> */
[----:B-1----:R-:W5:Y:S01]  /*3ee0*/  LDL R8, [R1] ;  /* 0x0000000001087983 */ /* 0x002f620000100800 */
[----:B------:R-:W-:Y:S01]  /*3ef0*/  ISETP.GE.AND P1, PT, R230, c[0x0][0x220], PT ;  /* 0x00008800e6007a0c */ /* 0x000fe20003f26270 */
[----:B------:R-:W-:Y:S01]  /*3f00*/  IMAD R3, R16, c[0x0][0x1a0], RZ ;  /* 0x0000680010037a24 */ /* 0x000fe200078e02ff */
[----:B------:R-:W-:Y:S01]  /*3f10*/  MOV R5, R10 ;  /* 0x0000000a00057202 */ /* 0x000fe20000000f00 */
[----:B------:R-:W-:Y:S02]  /*3f20*/  IMAD.MOV.U32 R4, RZ, RZ, R6 ;  /* 0x000000ffff047224 */ /* 0x000fe400078e0006 */
[C---:B------:R-:W-:Y:S02]  /*3f30*/  IMAD R3, R2.reuse, c[0x0][0x1a4], R3 ;  /* 0x0000690002037a24 */ /* 0x040fe400078e0203 */
[----:B------:R-:W-:-:S04]  /*3f40*/  IMAD.WIDE.U32 R4, R2, c[0x0][0x1a0], R4 ;  /* 0x0000680002047a25 */ /* 0x000fc800078e0004 */
[----:B------:R-:W-:Y:S02]  /*3f50*/  IMAD.IADD R3, R5, 0x1, R3 ;  /* 0x0000000105037824 */ /* 0x000fe400078e0203 */
[----:B------:R1:W-:Y:S01]  /*3f60*/  @P1 STS.128 [R0+0x14000], RZ ;  /* 0x014000ff00001388 */ /* 0x0003e20000000c00 */
[----:B-----5:R-:W-:Y:S02]  /*3f70*/  ISETP.GE.AND P0, PT, R8, c[0x0][0x220], PT ;  /* 0x0000880008007a0c */ /* 0x020fe40003f06270 */
        /* <DEDUP_REMOVED lines=14> */
.L_x_755:
[----:B-1----:R-:W-:Y:S05]  /*4060*/  BSYNC B0 ;  /* 0x0000000000007941 */ /* 0x002fea0003800000 */
.L_x_754:
[----:B------:R1:W-:Y:S01]  /*4070*/  @P5 STS.128 [R0+0x15000], RZ ;  /* 0x015000ff00005388 */ /* 0x0003e20000000c00 */
[----:B------:R-:W-:Y:S03]  /*4080*/  BSSY B0, `(.L_x_756) ;  /* 0x000001d000007945 */ /* 0x000fe60003800000 */
[----:B------:R1:W-:Y:S01]  /*4090*/  @P5 STS.128 [R0+0x19000], RZ ;  /* 0x019000ff00005388 */ /* 0x0003e20000000c00 */
[----:B------:R-:W-:Y:S05]  /*40a0*/  @P5 BRA `(.L_x_757) ;  /* 0x000001a000005947 */ /* 0x000fea0003800000 */
[----:B------:R-:W5:Y:S01]  /*40b0*/  LDL R9, [R1] ;  /* 0x0000000001097983 */ /* 0x000f620000100800 */
        /* <DEDUP_REMOVED lines=11> */
[----:B-----5:R-:W-:-:S04]  /*4170*/  ISETP.GE.AND P0, PT, R9, c[0x0][0x220], PT ;  /* 0x0000880009007a0c */ /* 0x020fc80003f06270 */
        /* <DEDUP_REMOVED lines=13> */
.L_x_757:
[----:B------:R-:W-:Y:S05]  /*4250*/  BSYNC B0 ;  /* 0x0000000000007941 */ /* 0x000fea0003800000 */
.L_x_756:
[----:B------:R1:W-:Y:S01]  /*4260*/  @P4 STS.128 [R0+0x16000], RZ ;  /* 0x016000ff00004388 */ /* 0x0003e20000000c00 */
[----:B------:R-:W-:Y:S03]  /*4270*/  BSSY B0, `(.L_x_758) ;  /* 0x000001d000007945 */ /* 0x000fe60003800000 */
        /* <DEDUP_REMOVED lines=28> */
.L_x_759:
[----:B------:R-:W-:Y:S05]  /*4440*/  BSYNC B0 ;  /* 0x0000000000007941 */ /* 0x000fea0003800000 */
.L_x_758:
        /* <DEDUP_REMOVED lines=29> */
.L_x_761:
[----:B------:R-:W-:Y:S05]  /*4620*/  BSYNC B0 ;  /* 0x0000000000007941 */ /* 0x000fea0003800000 */
.L_x_760:
        /* <DEDUP_REMOVED lines=8> */
[----:B------:R-:W-:Y:S01]  /*46b0*/  MOV R224, R217 ;  /* 0x000000d900e07202 */ /* 0x000fe20000000f00 */
[----:B------:R-:W-:Y:S01]  /*46c0*/  IMAD.IADD R0, R17, 0x1, -R0 ;  /* 0x0000000111007824 */ /* 0x000fe200078e0a00 */
[----:B------:R-:W-:Y:S01]  /*46d0*/  CS2R R158, SRZ ;  /* 0x00000000009e7805 */ /* 0x000fe2000001ff00 */
[----:B------:R-:W-:Y:S01]  /*46e0*/  CS2R R156, SRZ ;  /* 0x00000000009c7805 */ /* 0x000fe2000001ff00 */
        /* <DEDUP_REMOVED lines=17> */
[----:B------:R-:W-:Y:S01]  /*4800*/  CS2R R134, SRZ ;  /* 0x0000000000867805 */ /* 0x000fe2000001ff00 */
[----:B------:R-:W-:Y:S01]  /*4810*/  SHF.L.U32 R3, R19, 0x2, RZ ;  /* 0x0000000213037819 */ /* 0x000fe200000006ff */
        /* <DEDUP_REMOVED lines=16> */
[----:B------:R-:W-:Y:S01]  /*4920*/  IMAD.MOV.U32 R0, RZ, RZ, c[0x0][0x22c] ;  /* 0x00008b00ff007624 */ /* 0x000fe200078e00ff */
[----:B------:R-:W-:Y:S01]  /*4930*/  CS2R R110, SRZ ;  /* 0x00000000006e7805 */ /* 0x000fe2000001ff00 */
[----:B------:R-:W-:Y:S01]  /*4940*/  CS2R R108, SRZ ;  /* 0x00000000006c7805 */ /* 0x000fe2000001ff00 */
[----:B------:R-:W-:Y:S01]  /*4950*/  CS2R R114, SRZ ;  /* 0x0000000000727805 */ /* 0x000fe2000001ff00 */
[----:B------:R-:W-:Y:S01]  /*4960*/  IMAD R0, R0, c[0x0][0x1c0], RZ ;  /* 0x0000700000007a24 */ /* 0x000fe200078e02ff */
[----:B------:R-:W-:Y:S01]  /*4970*/  CS2R R112, SRZ ;  /* 0x0000000000707805 */ /* 0x000fe2000001ff00 */
[----:B------:R-:W-:Y:S01]  /*4980*/  CS2R R106, SRZ ;  /* 0x00000000006a7805 */ /* 0x000fe2000001ff00 */
[----:B------:R-:W-:Y:S01]  /*4990*/  CS2R R104, SRZ ;  /* 0x0000000000687805 */ /* 0x000fe2000001ff00 */
[----:B------:R-:W-:Y:S01]  /*49a0*/  IMAD.SHL.U32 R245, R0, 0x8, RZ ;  /* 0x0000000800f57824 */ /* 0x000fe200078e00ff */
        /* <DEDUP_REMOVED lines=12> */
[----:B------:R-:W-:Y:S01]  /*4a70*/  SHF.L.U64.HI R2, R19, 0x2, R15 ;  /* 0x0000000213027819 */ /* 0x000fe2000001020f */
        /* <DEDUP_REMOVED lines=29> */
[----:B------:R-:W-:Y:S01]  /*4c50*/  UIADD3 UR15, UR15, -UR14, URZ ;  /* 0x8000000e0f0f7290 */ /* 0x000fe2000fffe03f */
[----:B-1----:R-:W-:-:S05]  /*4c60*/  IMAD.SHL.U32 R2, R0, 0x10, RZ ;  /* 0x0000001000027824 */ /* 0x002fca00078e00ff */
[C---:B------:R-:W-:Y:S02]  /*4c70*/  IADD3 R4, R2.reuse, 0x20, RZ ;  /* 0x0000002002047810 */ /* 0x040fe40007ffe0ff */
[C---:B--2---:R-:W-:Y:S02]  /*4c80*/  IADD3 R3, R2.reuse, 0x40, RZ ;  /* 0x0000004002037810 */ /* 0x044fe40007ffe0ff */
[C---:B------:R-:W-:Y:S02]  /*4c90*/  IADD3 R4, R245.reuse, R4, RZ ;  /* 0x00000004f5047210 */ /* 0x040fe40007ffe0ff */
[----:B------:R-:W-:Y:S01]  /*4ca0*/  IADD3 R2, R2, 0x60, RZ ;  /* 0x0000006002027810 */ /* 0x000fe20007ffe0ff */
[C---:B------:R-:W-:Y:S02]  /*4cb0*/  IMAD.IADD R3, R245.reuse, 0x1, R3 ;  /* 0x00000001f5037824 */ /* 0x040fe400078e0203 */
[C---:B------:R-:W-:Y:S02]  /*4cc0*/  IMAD.IADD R4, R245.reuse, 0x1, R4 ;  /* 0x00000001f5047824 */ /* 0x040fe400078e0204 */
[C---:B------:R-:W-:Y:S01]  /*4cd0*/  IMAD.IADD R2, R245.reuse, 0x1, R2 ;  /* 0x00000001f5027824 */ /* 0x040fe200078e0202 */
[C---:B------:R-:W-:Y:S01]  /*4ce0*/  IADD3 R3, R245.reuse, R3, RZ ;  /* 0x00000003f5037210 */ /* 0x040fe20007ffe0ff */
[----:B------:R-:W-:-:S02]  /*4cf0*/  IMAD.IADD R4, R245, 0x1, R4 ;  /* 0x00000001f5047824 */ /* 0x000fc400078e0204 */
[C---:B------:R-:W-:Y:S02]  /*4d00*/  IMAD.IADD R2, R245.reuse, 0x1, R2 ;  /* 0x00000001f5027824 */ /* 0x040fe400078e0202 */
[C---:B------:R-:W-:Y:S02]  /*4d10*/  IMAD.IADD R3, R245.reuse, 0x1, R3 ;  /* 0x00000001f5037824 */ /* 0x040fe400078e0203 */
[C---:B------:R-:W-:Y:S01]  /*4d20*/  IMAD.IADD R4, R245.reuse, 0x1, R4 ;  /* 0x00000001f5047824 */ /* 0x040fe200078e0204 */
[C---:B------:R-:W-:Y:S01]  /*4d30*/  IADD3 R2, R245.reuse, R2, RZ ;  /* 0x00000002f5027210 */ /* 0x040fe20007ffe0ff */
[----:B------:R-:W-:-:S03]  /*4d40*/  IMAD.IADD R3, R245, 0x1, R3 ;  /* 0x00000001f5037824 */ /* 0x000fc600078e0203 */
[C---:B------:R-:W-:Y:S01]  /*4d50*/  IADD3 R0, R245.reuse, R4, RZ ;  /* 0x00000004f5007210 */ /* 0x040fe20007ffe0ff */
[C---:B------:R-:W-:Y:S01]  /*4d60*/  IMAD.IADD R2, R245.reuse, 0x1, R2 ;  /* 0x00000001f5027824 */ /* 0x040fe200078e0202 */
[----:B------:R-:W-:Y:S04]  /*4d70*/  STL [R1+0x1c], R4 ;  /* 0x00001c0401007387 */ /* 0x000fe80000100800 */
[----:B------:R1:W-:Y:S04]  /*4d80*/  STL [R1+0x18], R3 ;  /* 0x0000180301007387 */ /* 0x0003e80000100800 */
[----:B------:R2:W-:Y:S04]  /*4d90*/  STL [R1+0x28], R0 ;  /* 0x0000280001007387 */ /* 0x0005e80000100800 */
[----:B------:R3:W-:Y:S01]  /*4da0*/  STL [R1+0x14], R2 ;  /* 0x0000140201007387 */ /* 0x0007e20000100800 */
[----:B-1----:R-:W-:-:S02]  /*4db0*/  IMAD.IADD R3, R245, 0x1, R3 ;  /* 0x00000001f5037824 */ /* 0x002fc400078e0203 */
[----:B--2---:R-:W-:-:S03]  /*4dc0*/  IMAD.IADD R0, R245, 0x1, R2 ;  /* 0x00000001f5007824 */ /* 0x004fc600078e0202 */
[----:B------:R3:W-:Y:S04]  /*4dd0*/  STL [R1+0x24], R3 ;  /* 0x0000240301007387 */ /* 0x0007e80000100800 */
[----:B------:R3:W-:Y:S02]  /*4de0*/  STL [R1+0x20], R0 ;  /* 0x0000200001007387 */ /* 0x0007e40000100800 */
.L_x_764:
[----:B------:R-:W0:Y:S01]  /*4df0*/  LDGDEPBAR ;  /* 0x00000000000079af */ /* 0x000e220000000000 */
[C---:B---3--:R-:W-:Y:S01]  /*4e00*/  IADD3 R0, R209.reuse, R215, RZ ;  /* 0x000000d7d1007210 */ /* 0x048fe20007ffe0ff */
[----:B------:R-:W-:Y:S01]  /*4e10*/  USHF.L.U32 UR7, UR6, 0x6, URZ ;  /* 0x0000000606077899 */ /* 0x000fe2000800063f */
[-C--:B------:R-:W-:Y:S01]  /*4e20*/  IADD3 R3, R209, R192.reuse, RZ ;  /* 0x000000c0d1037210 */ /* 0x080fe20007ffe0ff */
[----:B------:R-:W-:Y:S01]  /*4e30*/  USHF.L.U32 UR8, UR18, 0x7, URZ ;  /* 0x0000000712087899 */ /* 0x000fe2000800063f */
[----:B------:R-:W-:Y:S01]  /*4e40*/  IADD3 R2, R0, R192, RZ ;  /* 0x000000c000027210 */ /* 0x000fe20007ffe0ff */
[----:B------:R-:W-:Y:S02]  /*4e50*/  UISETP.GE.AND UP0, UPT, UR7, UR15, UPT ;  /* 0x0000000f0700728c */ /* 0x000fe4000bf06270 */
[----:B------:R-:W2:Y:S01]  /*4e60*/  LDL R235, [R1+0x38] ;  /* 0x0000380001eb7983 */ /* 0x000ea20000100800 */
[----:B------:R-:W-:Y:S02]  /*4e70*/  UIADD3 UR8, UR8, 0x80, URZ ;  /* 0x0000008008087890 */ /* 0x000fe4000fffe03f */
[----:B------:R-:W-:Y:S01]  /*4e80*/  UISETP.GT.AND UP3, UPT, UR6, UR13, UPT ;  /* 0x0000000d0600728c */ /* 0x000fe2000bf64270 */
[----:B------:R-:W3:Y:S01]  /*4e90*/  LDL R234, [R1+0x4c] ;  /* 0x00004c0001ea7983 */ /* 0x000ee20000100800 */
[----:B------:R-:W-:Y:S03]  /*4ea0*/  UISETP.LT.AND UP0, UPT, UR8, UR14, UP0 ;  /* 0x0000000e0800728c */ /* 0x000fe60008701270 */
[----:B------:R-:W4:Y:S03]  /*4eb0*/  LDL R233, [R1+0xc] ;  /* 0x00000c0001e97983 */ /* 0x000f260000100800 */
[----:B------:R-:W-:Y:S01]  /*4ec0*/  PLOP3.LUT P0, PT, PT, PT, UP0, 0x80, 0x0 ;  /* 0x000000000000781c */ /* 0x000fe20003f0f008 */
[----:B------:R-:W2:Y:S04]  /*4ed0*/  LDL R232, [R1+0x10] ;  /* 0x0000100001e87983 */ /* 0x000ea80000100800 */
[----:B------:R-:W-:Y:S04]  /*4ee0*/  STL [R1+0xb0], R55 ;  /* 0x0000b03701007387 */ /* 0x000fe80000100800 */
        /* <DEDUP_REMOVED lines=18> */
[----:B------:R-:W-:Y:S01]  /*5010*/  STL [R1+0x64], R36 ;  /* 0x0000642401007387 */ /* 0x000fe20000100800 */
[----:B------:R-:W-:Y:S04]  /*5020*/  DEPBAR.LE SB0, 0x0 ;  /* 0x000080000000791a */ /* 0x000fe80000000000 */
[----:B------:R-:W-:Y:S08]  /*5030*/  BAR.SYNC.DEFER_BLOCKING 0x0 ;  /* 0x0000000000007b1d */ /* 0x000ff00000010000 */
[----:B------:R-:W-:Y:S08]  /*5040*/  LDSM.16.M88.4 R32, [R209] ;  /* 0x00000000d120783b */ /* 0x000ff00000000200 */
[----:B------:R-:W1:Y:S08]  /*5050*/  LDSM.16.M88.4 R16, [R210+0xc000] ;  /* 0x00c00000d210783b */ /* 0x000e700000000200 */
[----:B------:R-:W1:Y:S08]  /*5060*/  LDSM.16.M88.4 R28, [R209+0x1000] ;  /* 0x00100000d11c783b */ /* 0x000e700000000200 */
[----:B------:R-:W1:Y:S08]  /*5070*/  LDSM.16.M88.4 R164, [R210+0xc800] ;  /* 0x00c80000d2a4783b */ /* 0x000e700000000200 */
[----:B------:R-:W-:Y:S08]  /*5080*/  LDSM.16.M88.4 R168, [R0] ;  /* 0x0000000000a8783b */ /* 0x000ff00000000200 */
[----:B------:R-:W1:Y:S02]  /*5090*/  LDSM.16.M88.4 R172, [R211+0xc000] ;  /* 0x00c00000d3ac783b */ /* 0x000e640000000200 */
[-C--:B-1----:R-:W-:Y:S06]  /*50a0*/  HMMA.16816.F32.BF16 R4, R32, R16.reuse, RZ ;  /* 0x000000102004723c */ /* 0x082fec00000418ff */
[----:B------:R-:W1:Y:S02]  /*50b0*/  LDSM.16.M88.4 R176, [R0+0x1000] ;  /* 0x0010000000b0783b */ /* 0x000e640000000200 */
[C---:B------:R-:W-:Y:S06]  /*50c0*/  HMMA.16816.F32.BF16 R8, R28.reuse, R16, RZ ;  /* 0x000000101c08723c */ /* 0x040fec00000418ff */
[----:B------:R-:W1:Y:S02]  /*50d0*/  LDSM.16.M88.4 R180, [R211+0xc800] ;  /* 0x00c80000d3b4783b */ /* 0x000e640000000200 */
[-C--:B------:R-:W-:Y:S06]  /*50e0*/  HMMA.16816.F32.BF16 R12, R28, R18.reuse, RZ ;  /* 0x000000121c0c723c */ /* 0x080fec00000418ff */
[----:B------:R-:W-:Y:S02]  /*50f0*/  LDSM.16.M88.4 R184, [R3] ;  /* 0x0000000003b8783b */ /* 0x000fe40000000200 */
[C---:B------:R-:W-:Y:S06]  /*5100*/  HMMA.16816.F32.BF16 R16, R32.reuse, R18, RZ ;  /* 0x000000122010723c */ /* 0x040fec00000418ff */
[----:B------:R-:W1:Y:S02]  /*5110*/  LDSM.16.M88.4 R188, [R213+0xc000] ;  /* 0x00c00000d5bc783b */ /* 0x000e640000000200 */
[-C--:B------:R-:W-:Y:S06]  /*5120*/  HMMA.16816.F32.BF16 R20, R32, R164.reuse, RZ ;  /* 0x000000a42014723c */ /* 0x080fec00000418ff */
[----:B------:R-:W-:Y:S02]  /*5130*/  LDSM.16.M88.4 R192, [R213+0xc800] ;  /* 0x00c80000d5c0783b */ /* 0x000fe40000000200 */
[C---:B------:R-:W-:Y:S06]  /*5140*/  HMMA.16816.F32.BF16 R24, R28.reuse, R164, RZ ;  /* 0x000000a41c18723c */ /* 0x040fec00000418ff */
[----:B------:R-:W-:Y:S02]  /*5150*/  LDSM.16.M88.4 R196, [R2] ;  /* 0x0000000002c4783b */ /* 0x000fe40000000200 */
[-C--:B------:R-:W-:Y:S06]  /*5160*/  HMMA.16816.F32.BF16 R28, R28, R166.reuse, RZ ;  /* 0x000000a61c1c723c */ /* 0x080fec00000418ff */
[----:B------:R-:W-:Y:S02]  /*5170*/  LDSM.16.M88.4 R200, [R212+0xc000] ;  /* 0x00c00000d4c8783b */ /* 0x000fe40000000200 */
[----:B------:R-:W-:Y:S06]  /*5180*/  HMMA.16816.F32.BF16 R32, R32, R166, RZ ;  /* 0x000000a62020723c */ /* 0x000fec00000418ff */
[----:B------:R-:W3:Y:S02]  /*5190*/  LDSM.16.M88.4 R164, [R3+0x1000] ;  /* 0x0010000003a4783b */ /* 0x000ee40000000200 */
[-C--:B------:R-:W-:Y:S08]  /*51a0*/  HMMA.16816.F32.BF16 R4, R168, R172.reuse, R4 ;  /* 0x000000aca804723c */ /* 0x080ff00000041804 */
[C---:B-1----:R-:W-:Y:S08]  /*51b0*/  HMMA.16816.F32.BF16 R8, R176.reuse, R172, R8 ;  /* 0x000000acb008723c */ /* 0x042ff00000041808 */
        /* <DEDUP_REMOVED lines=9> */
[-C--:B------:R-:W-:Y:S01]  /*5250*/  HMMA.16816.F32.BF16 R4, R184, R188.reuse, R4 ;  /* 0x000000bcb804723c */ /* 0x080fe20000041804 */
[----:B------:R-:W1:Y:S07]  /*5260*/  LDSM.16.M88.4 R180, [R210+0x10000] ;  /* 0x01000000d2b4783b */ /* 0x000e6e0000000200 */
[C---:B---3--:R-:W-:Y:S04]  /*5270*/  HMMA.16816.F32.BF16 R8, R164.reuse, R188, R8 ;  /* 0x000000bca408723c */ /* 0x048fe80000041808 */
[----:B----4-:R-:W-:Y:S04]  /*5280*/  FSETP.NEU.FTZ.AND P2, PT, R233, -INF , PT ;  /* 0xff800000e900780b */ /* 0x010fe80003f5d000 */
[-C--:B------:R-:W-:Y:S08]  /*5290*/  HMMA.16816.F32.BF16 R12, R164, R190.reuse, R12 ;  /* 0x000000bea40c723c */ /* 0x080ff0000004180c */
[C---:B------:R-:W-:Y:S01]  /*52a0*/  HMMA.16816.F32.BF16 R16, R184.reuse, R190, R16 ;  /* 0x000000beb810723c */ /* 0x040fe20000041810 */
[----:B------:R-:W-:Y:S07]  /*52b0*/  LDSM.16.M88.4 R188, [R0+0x2000] ;  /* 0x0020000000bc783b */ /* 0x000fee0000000200 */
[-C--:B------:R-:W-:Y:S08]  /*52c0*/  HMMA.16816.F32.BF16 R20, R184, R192.reuse, R20 ;  /* 0x000000c0b814723c */ /* 0x080ff00000041814 */
[C---:B------:R-:W-:Y:S08]  /*52d0*/  HMMA.16816.F32.BF16 R24, R164.reuse, R192, R24 ;  /* 0x000000c0a418723c */ /* 0x040ff00000041818 */
[-C--:B------:R-:W-:Y:S01]  /*52e0*/  HMMA.16816.F32.BF16 R28, R164, R194.reuse, R28 ;  /* 0x000000c2a41c723c */ /* 0x080fe2000004181c */
[----:B------:R-:W3:Y:S07]  /*52f0*/  LDSM.16.M88.4 R164, [R209+0x3000] ;  /* 0x00300000d1a4783b */ /* 0x000eee0000000200 */
[----:B------:R-:W-:Y:S01]  /*5300*/  HMMA.16816.F32.BF16 R32, R184, R194, R32 ;  /* 0x000000c2b820723c */ /* 0x000fe20000041820 */
[----:B------:R-:W4:Y:S07]  /*5310*/  LDSM.16.M88.4 R184, [R210+0x10800] ;  /* 0x01080000d2b8783b */ /* 0x000f2e0000000200 */
[-C--:B------:R-:W-:Y:S01]  /*5320*/  HMMA.16816.F32.BF16 R4, R196, R200.reuse, R4 ;  /* 0x000000c8c404723c */ /* 0x080fe20000041804 */
[----:B------:R-:W2:Y:S07]  /*5330*/  LDSM.16.M88.4 R192, [R211+0x10000] ;  /* 0x01000000d3c0783b */ /* 0x000eae0000000200 */
[C---:B-1----:R-:W-:Y:S08]  /*5340*/  HMMA.16816.F32.BF16 R8, R168.reuse, R200, R8 ;  /* 0x000000c8a808723c */ /* 0x042ff00000041808 */
[-C--:B------:R-:W-:Y:S08]  /*5350*/  HMMA.16816.F32.BF16 R12, R168, R202.reuse, R12 ;  /* 0x000000caa80c723c */ /* 0x080ff0000004180c */
[C---:B------:R-:W-:Y:S01]  /*5360*/  HMMA.16816.F32.BF16 R16, R196.reuse, R202, R16 ;  /* 0x000000cac410723c */ /* 0x040fe20000041810 */
[----:B------:R-:W-:Y:S07]  /*5370*/  LDSM.16.M88.4 R200, [R213+0x10000] ;  /* 0x01000000d5c8783b */ /* 0x000fee0000000200 */
[-C--:B------:R-:W-:Y:S08]  /*5380*/  HMMA.16816.F32.BF16 R20, R196, R172.reuse, R20 ;  /* 0x000000acc414723c */ /* 0x080ff00000041814 */
[C---:B------:R-:W-:Y:S08]  /*5390*/  HMMA.16816.F32.BF16 R24, R168.reuse, R172, R24 ;  /* 0x000000aca818723c */ /* 0x040ff00000041818 */
[-C--:B------:R-:W-:Y:S01]  /*53a0*/  HMMA.16816.F32.BF16 R28, R168, R174.reuse, R28 ;  /* 0x000000aea81c723c */ /* 0x080fe2000004181c */
[----:B------:R1:W2:Y:S07]  /*53b0*/  LDSM.16.M88.4 R168, [R0+0x3000] ;  /* 0x0030000000a8783b */ /* 0x0002ae0000000200 */
[----:B------:R-:W-:Y:S01]  /*53c0*/  HMMA.16816.F32.BF16 R32, R196, R174, R32 ;  /* 0x000000aec420723c */ /* 0x000fe20000041820 */
[----:B------:R-:W2:Y:S07]  /*53d0*/  LDSM.16.M88.4 R172, [R211+0x10800] ;  /* 0x01080000d3ac783b */ /* 0x000eae0000000200 */
[-C--:B------:R-:W-:Y:S01]  /*53e0*/  HMMA.16816.F32.BF16 R4, R176, R180.reuse, R4 ;  /* 0x000000b4b004723c */ /* 0x080fe20000041804 */
[----:B------:R-:W2:Y:S07]  /*53f0*/  LDSM.16.M88.4 R196, [R3+0x2000] ;  /* 0x0020000003c4783b */ /* 0x000eae0000000200 */
[C---:B---3--:R-:W-:Y:S01]  /*5400*/  HMMA.16816.F32.BF16 R8, R164.reuse, R180, R8 ;  /* 0x000000b4a408723c */ /* 0x048fe20000041808 */
[----:B-1----:R-:W-:Y:S04]  /*5410*/  MOV R0, UR18 ;  /* 0x0000001200007c02 */ /* 0x002fe80008000f00 */
[----:B------:R-:W-:Y:S03]  /*5420*/  @!P0 LEA R0, R0, R234, 0x7 ;  /* 0x000000ea00008211 */ /* 0x000fe600078e38ff */
        /* <DEDUP_REMOVED lines=8> */
[----:B------:R-:W3:Y:S07]  /*54b0*/  LDSM.16.M88.4 R176, [R213+0x10800] ;  /* 0x01080000d5b0783b */ /* 0x000eee0000000200 */
[-C--:B--2---:R-:W-:Y:S01]  /*54c0*/  HMMA.16816.F32.BF16 R4, R188, R192.reuse, R4 ;  /* 0x000000c0bc04723c */ /* 0x084fe20000041804 */
[----:B------:R-:W2:Y:S07]  /*54d0*/  LDSM.16.M88.4 R184, [R212+0x10000] ;  /* 0x01000000d4b8783b */ /* 0x000eae0000000200 */
[C---:B------:R-:W-:Y:S08]  /*54e0*/  HMMA.16816.F32.BF16 R8, R168.reuse, R192, R8 ;  /* 0x000000c0a808723c */ /* 0x040ff00000041808 */
[-C--:B------:R-:W-:Y:S08]  /*54f0*/  HMMA.16816.F32.BF16 R12, R168, R194.reuse, R12 ;  /* 0x000000c2a80c723c */ /* 0x080ff0000004180c */
[C---:B------:R-:W-:Y:S08]  /*5500*/  HMMA.16816.F32.BF16 R16, R188.reuse, R194, R16 ;  /* 0x000000c2bc10723c */ /* 0x040ff00000041810 */
[-C--:B------:R-:W-:Y:S08]  /*5510*/  HMMA.16816.F32.BF16 R20, R188, R172.reuse, R20 ;  /* 0x000000acbc14723c */ /* 0x080ff00000041814 */
[C---:B------:R-:W-:Y:S08]  /*5520*/  HMMA.16816.F32.BF16 R24, R168.reuse, R172, R24 ;  /* 0x000000aca818723c */ /* 0x040ff00000041818 */
[-C--:B------:R-:W-:Y:S01]  /*5530*/  HMMA.16816.F32.BF16 R28, R168, R174.reuse, R28 ;  /* 0x000000aea81c723c */ /* 0x080fe2000004181c */
[----:B------:R4:W2:Y:S07]  /*5540*/  LDSM.16.M88.4 R168, [R2+0x3000] ;  /* 0x0030000002a8783b */ /* 0x0008ae0000000200 */
[----:B------:R-:W-:Y:S08]  /*5550*/  HMMA.16816.F32.BF16 R32, R188, R174, R32 ;  /* 0x000000aebc20723c */ /* 0x000ff00000041820 */
[-C--:B------:R-:W-:Y:S08]  /*5560*/  HMMA.16816.F32.BF16 R4, R196, R200.reuse, R4 ;  /* 0x000000c8c404723c */ /* 0x080ff00000041804 */
[C---:B-1----:R-:W-:Y:S04]  /*5570*/  HMMA.16816.F32.BF16 R8, R164.reuse, R200, R8 ;  /* 0x000000c8a408723c */ /* 0x042fe80000041808 */
[----:B----4-:R-:W-:Y:S04]  /*5580*/  @!P0 IADD3 R2, R235, UR7, RZ ;  /* 0x00000007eb028c10 */ /* 0x010fe8000fffe0ff */
[-C--:B------:R-:W-:Y:S08]  /*5590*/  HMMA.16816.F32.BF16 R12, R164, R202.reuse, R12 ;  /* 0x000000caa40c723c */ /* 0x080ff0000004180c */
[C---:B------:R-:W-:Y:S08]  /*55a0*/  HMMA.16816.F32.BF16 R16, R196.reuse, R202, R16 ;  /* 0x000000cac410723c */ /* 0x040ff00000041810 */
[-C--:B---3--:R-:W-:Y:S08]  /*55b0*/  HMMA.16816.F32.BF16 R20, R196, R176.reuse, R20 ;  /* 0x000000b0c414723c */ /* 0x088ff00000041814 */
[C---:B------:R-:W-:Y:S08]  /*55c0*/  HMMA.16816.F32.BF16 R24, R164.reuse, R176, R24 ;  /* 0x000000b0a418723c */ /* 0x040ff00000041818 */
[-C--:B------:R-:W-:Y:S08]  /*55d0*/  HMMA.16816.F32.BF16 R28, R164, R178.reuse, R28 ;  /* 0x000000b2a41c723c */ /* 0x080ff0000004181c */
[----:B------:R-:W-:Y:S08]  /*55e0*/  HMMA.16816.F32.BF16 R32, R196, R178, R32 ;  /* 0x000000b2c420723c */ /* 0x000ff00000041820 */
[-C--:B--2---:R-:W-:Y:S08]  /*55f0*/  HMMA.16816.F32.BF16 R4, R180, R184.reuse, R4 ;  /* 0x000000b8b404723c */ /* 0x084ff00000041804 */
[C---:B------:R-:W-:Y:S07]  /*5600*/  HMMA.16816.F32.BF16 R8, R168.reuse, R184, R8 ;  /* 0x000000b8a808723c */ /* 0x040fee0000041808 */
[----:B------:R-:W-:Y:S01]  /*5610*/  MOV R184, 0x40 ;  /* 0x0000004000b87802 */ /* 0x000fe20000000f00 */
[-C--:B------:R-:W-:Y:S04]  /*5620*/  HMMA.16816.F32.BF16 R12, R168, R186.reuse, R12 ;  /* 0x000000baa80c723c */ /* 0x080fe8000004180c */
[----:B------:R-:W-:Y:S04]  /*5630*/  SEL R192, R184, 0xffffffc0, !P1 ;  /* 0xffffffc0b8c07807 */ /* 0x000fe80004800000 */
[----:B------:R-:W-:Y:S01]  /*5640*/  FMUL.FTZ R4, R4, c[0x0][0x2ec] ;  /* 0x0000bb0004047a20 */ /* 0x000fe20000410000 */
[----:B------:R-:W-:Y:S01]  /*5650*/  IADD3 R184, R192, R207, RZ ;  /* 0x000000cfc0b87210 */ /* 0x000fe20007ffe0ff */
[C---:B------:R-:W-:Y:S02]  /*5660*/  HMMA.16816.F32.BF16 R16, R180.reuse, R186, R16 ;  /* 0x000000bab410723c */ /* 0x040fe40000041810 */
[----:B------:R-:W1:Y:S02]  /*5670*/  MUFU.TANH R188, R4 ;  /* 0x0000000400bc7308 */ /* 0x000e640000002400 */
[----:B------:R-:W-:Y:S02]  /*5680*/  FMUL.FTZ R5, R5, c[0x0][0x2ec] ;  /* 0x0000bb0005057a20 */ /* 0x000fe40000410000 */
[----:B------:R-:W-:Y:S02]  /*5690*/  FMUL.FTZ R6, R6, c[0x0][0x2ec] ;  /* 0x0000bb0006067a20 */ /* 0x000fe40000410000 */
[----:B------:R-:W-:Y:S04]  /*56a0*/  FMUL.FTZ R7, R7, c[0x0][0x2ec] ;  /* 0x0000bb0007077a20 */ /* 0x000fe80000410000 */
[----:B------:R-:W2:Y:S01]  /*56b0*/  MUFU.TANH R191, R5 ;  /* 0x0000000500bf7308 */ /* 0x000ea20000002400 */
[----:B------:R-:W-:Y:S02]  /*56c0*/  FMUL.FTZ R11, R11, c[0x0][0x2ec] ;  /* 0x0000bb000b0b7a20 */ /* 0x000fe40000410000 */
[----:B------:R-:W-:Y:S02]  /*56d0*/  FMUL.FTZ R13, R13, c[0x0][0x2ec] ;  /* 0x0000bb000d0d7a20 */ /* 0x000fe40000410000 */
[----:B------:R-:W-:Y:S02]  /*56e0*/  FMUL.FTZ R15, R15, c[0x0][0x2ec] ;  /* 0x0000bb000f0f7a20 */ /* 0x000fe40000410000 */
[----:B------:R-:W-:Y:S02]  /*56f0*/  FMUL.FTZ R10, R10, c[0x0][0x2ec] ;  /* 0x0000bb000a0a7a20 */ /* 0x000fe40000410000 */
[----:B------:R-:W-:Y:S01]  /*5700*/  FMUL.FTZ R14, R14, c[0x0][0x2ec] ;  /* 0x0000bb000e0e7a20 */ /* 0x000fe20000410000 */
[----:B------:R3:W-:Y:S01]  /*5710*/  MUFU.TANH R240, R13 ;  /* 0x0000000d00f07308 */ /* 0x0007e20000002400 */
[----:B------:R-:W-:Y:S02]  /*5720*/  FMUL.FTZ R9, R9, c[0x0][0x2ec] ;  /* 0x0000bb0009097a20 */ /* 0x000fe40000410000 */
[----:B------:R-:W-:Y:S01]  /*5730*/  FMUL.FTZ R17, R17, c[0x0][0x2ec] ;  /* 0x0000bb0011117a20 */ /* 0x000fe20000410000 */
[----:B-1----:R-:W-:Y:S01]  /*5740*/  MOV R3, R188 ;  /* 0x000000bc00037202 */ /* 0x002fe20000000f00 */
[----:B------:R-:W-:Y:S02]  /*5750*/  FMUL.FTZ R18, R18, c[0x0][0x2ec] ;  /* 0x0000bb0012127a20 */ /* 0x000fe40000410000 */
[----:B------:R-:W-:Y:S02]  /*5760*/  FMUL.FTZ R19, R19, c[0x0][0x2ec] ;  /* 0x0000bb0013137a20 */ /* 0x000fe40000410000 */
[----:B------:R-:W-:Y:S01]  /*5770*/  FMUL.FTZ R16, R16, c[0x0][0x2ec] ;  /* 0x0000bb0010107a20 */ /* 0x000fe20000410000 */
[----:B------:R-:W1:Y:S01]  /*5780*/  MUFU.TANH R225, R6 ;  /* 0x0000000600e17308 */ /* 0x000e620000002400 */
[----:B------:R-:W-:Y:S02]  /*5790*/  FMUL.FTZ R12, R12, c[0x0][0x2ec] ;  /* 0x0000bb000c0c7a20 */ /* 0x000fe40000410000 */
[----:B------:R-:W-:Y:S07]  /*57a0*/  FMUL.FTZ R8, R8, c[0x0][0x2ec] ;  /* 0x0000bb0008087a20 */ /* 0x000fee0000410000 */
[----:B------:R4:W-:Y:S01]  /*57b0*/  MUFU.TANH R39, R15 ;  /* 0x0000000f00277308 */ /* 0x0009e20000002400 */
[----:B---3--:R-:W3:Y:S09]  /*57c0*/  LDL R13, [R1+0x4] ;  /* 0x00000400010d7983 */ /* 0x008ef20000100800 */
[----:B------:R1:W-:Y:S10]  /*57d0*/  MUFU.TANH R203, R7 ;  /* 0x0000000700cb7308 */ /* 0x0003f40000002400 */
[----:B------:R2:W-:Y:S01]  /*57e0*/  MUFU.TANH R41, R11 ;  /* 0x0000000b00297308 */ /* 0x0005e20000002400 */
[----:B----4-:R-:W4:Y:S09]  /*57f0*/  LDL R15, [R1+0x8] ;  /* 0x00000800010f7983 */ /* 0x010f320000100800 */
[----:B------:R-:W-:Y:S01]  /*5800*/  MUFU.TANH R190, R16 ;  /* 0x0000001000be7308 */ /* 0x000fe20000002400 */
[----:B-1----:R-:W1:Y:S09]  /*5810*/  LDSM.16.M88.4 R4, [R212+0x10800] ;  /* 0x01080000d404783b */ /* 0x002e720000000200 */
[----:B------:R1:W1:Y:S01]  /*5820*/  MUFU.TANH R244, R9 ;  /* 0x0000000900f47308 */ /* 0x0002620000002400 */
[----:B--2---:R-:W-:Y:S04]  /*5830*/  @!P0 IMNMX R11, R2, UR14, PT ;  /* 0x0000000e020b8c17 */ /* 0x004fe8000b800200 */
[-C--:B------:R-:W-:Y:S05]  /*5840*/  @!P0 ISETP.GE.AND P3, PT, R0, R11.reuse, PT ;  /* 0x0000000b0000820c */ /* 0x080fea0003f66270 */
[----:B------:R-:W-:Y:S01]  /*5850*/  MUFU.TANH R186, R17 ;  /* 0x0000001100ba7308 */ /* 0x000fe20000002400 */
[----:B------:R-:W-:Y:S09]  /*5860*/  @!P0 FSEL R3, R188, -INF , !P3 ;  /* 0xff800000bc038808 */ /* 0x000ff20005800000 */
[----:B------:R2:W-:Y:S01]  /*5870*/  MUFU.TANH R241, R12 ;  /* 0x0000000c00f17308 */ /* 0x0005e20000002400 */
[----:B-1----:R-:W-:Y:S05]  /*5880*/  FMUL.FTZ R9, R233, 1.4426950216293334961 ;  /* 0x3fb8aa3be9097820 */ /* 0x002fea0000410000 */
[----:B------:R-:W-:Y:S04]  /*5890*/  FSEL R9, R9, RZ, P2 ;  /* 0x000000ff09097208 */ /* 0x000fe80001000000 */
[----:B------:R1:W-:Y:S01]  /*58a0*/  MUFU.TANH R247, R8 ;  /* 0x0000000800f77308 */ /* 0x0003e20000002400 */
[-C--:B------:R-:W-:Y:S09]  /*58b0*/  HMMA.16816.F32.BF16 R20, R180, R4.reuse, R20 ;  /* 0x00000004b414723c */ /* 0x080ff20000041814 */
[----:B------:R1:W-:Y:S01]  /*58c0*/  MUFU.TANH R42, R10 ;  /* 0x0000000a002a7308 */ /* 0x0003e20000002400 */
[C---:B------:R-:W-:Y:S04]  /*58d0*/  HMMA.16816.F32.BF16 R24, R168.reuse, R4, R24 ;  /* 0x00000004a818723c */ /* 0x040fe80000041818 */
[----:B--2---:R-:W-:Y:S03]  /*58e0*/  @!P0 IADD3 R12, R0, 0x1, RZ ;  /* 0x00000001000c8810 */ /* 0x004fe60007ffe0ff */
[----:B------:R-:W-:Y:S01]  /*58f0*/  @!P0 IADD3 R5, R2, 0x20, RZ ;  /* 0x0000002002058810 */ /* 0x000fe20007ffe0ff */
[-C--:B------:R-:W-:Y:S01]  /*5900*/  HMMA.16816.F32.BF16 R28, R168, R6.reuse, R28 ;  /* 0x00000006a81c723c */ /* 0x080fe2000004181c */
[----:B------:R2:W2:Y:S02]  /*5910*/  MUFU.TANH R40, R14 ;  /* 0x0000000e00287308 */ /* 0x0004a40000002400 */
[----:B------:R-:W-:Y:S01]  /*5920*/  @!P0 ISETP.GE.AND P2, PT, R12, R11, PT ;  /* 0x0000000b0c00820c */ /* 0x000fe20003f46270 */
[--C-:B-1----:R-:W-:Y:S01]  /*5930*/  FFMA.FTZ R8, R3, c[0x0][0x23c], -R9.reuse ;  /* 0x00008f0003087a23 */ /* 0x102fe20000010809 */
[----:B------:R-:W-:Y:S02]  /*5940*/  MOV R3, R191 ;  /* 0x000000bf00037202 */ /* 0x000fe40000000f00 */
[----:B------:R-:W-:Y:S01]  /*5950*/  @!P0 FSEL R3, R191, -INF , !P2 ;  /* 0xff800000bf038808 */ /* 0x000fe20005000000 */
[----:B------:R-:W-:Y:S03]  /*5960*/  HMMA.16816.F32.BF16 R32, R180, R6, R32 ;  /* 0x00000006b420723c */ /* 0x000fe60000041820 */
[----:B------:R1:W-:Y:S01]  /*5970*/  MUFU.EX2 R248, R8 ;  /* 0x0000000800f87308 */ /* 0x0003e20000000800 */
[----:B------:R-:W-:Y:S01]  /*5980*/  FFMA.FTZ R4, R3, c[0x0][0x23c], -R9 ;  /* 0x00008f0003047a23 */ /* 0x000fe20000010809 */
[----:B------:R-:W-:Y:S01]  /*5990*/  FSETP.NEU.FTZ.AND P2, PT, R232, -INF , PT ;  /* 0xff800000e800780b */ /* 0x000fe20003f5d000 */
[----:B------:R-:W-:Y:S01]  /*59a0*/  FMUL.FTZ R20, R20, c[0x0][0x2ec] ;  /* 0x0000bb0014147a20 */ /* 0x000fe20000410000 */
[----:B------:R-:W-:Y:S01]  /*59b0*/  @!P0 IADD3 R10, R2, 0x8, RZ ;  /* 0x00000008020a8810 */ /* 0x000fe20007ffe0ff */
[----:B------:R-:W-:Y:S01]  /*59c0*/  FMUL.FTZ R21, R21, c[0x0][0x2ec] ;  /* 0x0000bb0015157a20 */ /* 0x000fe20000410000 */
[----:B------:R-:W-:Y:S03]  /*59d0*/  MOV R3, R225 ;  /* 0x000000e100037202 */ /* 0x000fe60000000f00 */
[----:B------:R-:W-:Y:S01]  /*59e0*/  @!P0 IMNMX R10, R10, UR14, PT ;  /* 0x0000000e0a0a8c17 */ /* 0x000fe2000b800200 */
[----:B------:R1:W-:Y:S01]  /*59f0*/  MUFU.EX2 R246, R4 ;  /* 0x0000000400f67308 */ /* 0x0003e20000000800 */
[----:B------:R-:W-:Y:S01]  /*5a00*/  @!P0 IMNMX R5, R5, UR14, PT ;  /* 0x0000000e05058c17 */ /* 0x000fe2000b800200 */
[----:B------:R-:W-:Y:S01]  /*5a10*/  FMUL.FTZ R22, R22, c[0x0][0x2ec] ;  /* 0x0000bb0016167a20 */ /* 0x000fe20000410000 */
[----:B------:R-:W-:Y:S01]  /*5a20*/  @!P0 ISETP.GE.AND P3, PT, R0, R10, PT ;  /* 0x0000000a0000820c */ /* 0x000fe20003f66270 */
[----:B------:R-:W-:Y:S01]  /*5a30*/  FMUL.FTZ R23, R23, c[0x0][0x2ec] ;  /* 0x0000bb0017177a20 */ /* 0x000fe20000410000 */
[----:B--2---:R-:W-:Y:S01]  /*5a40*/  @!P0 IADD3 R14, R2, 0x28, RZ ;  /* 0x00000028020e8810 */ /* 0x004fe20007ffe0ff */
[----:B------:R-:W-:Y:S01]  /*5a50*/  FMUL.FTZ R24, R24, c[0x0][0x2ec] ;  /* 0x0000bb0018187a20 */ /* 0x000fe20000410000 */
[----:B------:R-:W-:Y:S01]  /*5a60*/  @!P0 FSEL R3, R225, -INF , !P3 ;  /* 0xff800000e1038808 */ /* 0x000fe20005800000 */
[----:B------:R-:W-:Y:S01]  /*5a70*/  FMUL.FTZ R25, R25, c[0x0][0x2ec] ;  /* 0x0000bb0019197a20 */ /* 0x000fe20000410000 */
[----:B------:R-:W-:Y:S01]  /*5a80*/  @!P0 ISETP.GE.AND P3, PT, R0, R5, PT ;  /* 0x000000050000820c */ /* 0x000fe20003f66270 */
[----:B------:R-:W-:Y:S01]  /*5a90*/  MUFU.TANH R197, R18 ;  /* 0x0000001200c57308 */ /* 0x000fe20000002400 */
[----:B------:R-:W-:Y:S01]  /*5aa0*/  MOV R2, R244 ;  /* 0x000000f400027202 */ /* 0x000fe20000000f00 */
[----:B------:R-:W-:Y:S01]  /*5ab0*/  FMUL.FTZ R26, R26, c[0x0][0x2ec] ;  /* 0x0000bb001a1a7a20 */ /* 0x000fe20000410000 */
[----:B------:R-:W-:Y:S01]  /*5ac0*/  MOV R6, R40 ;  /* 0x0000002800067202 */ /* 0x000fe20000000f00 */
[----:B-1----:R-:W-:Y:S02]  /*5ad0*/  FMUL.FTZ R8, R232, 1.4426950216293334961 ;  /* 0x3fb8aa3be8087820 */ /* 0x002fe40000410000 */
[----:B------:R-:W-:Y:S02]  /*5ae0*/  FMUL.FTZ R27, R27, c[0x0][0x2ec] ;  /* 0x0000bb001b1b7a20 */ /* 0x000fe40000410000 */
[----:B------:R-:W-:Y:S01]  /*5af0*/  FMUL.FTZ R28, R28, c[0x0][0x2ec] ;  /* 0x0000bb001c1c7a20 */ /* 0x000fe20000410000 */
[----:B------:R-:W-:Y:S01]  /*5b00*/  FSEL R8, R8, RZ, P2 ;  /* 0x000000ff08087208 */ /* 0x000fe20001000000 */
[----:B------:R-:W-:Y:S01]  /*5b10*/  MUFU.TANH R196, R19 ;  /* 0x0000001300c47308 */ /* 0x000fe20000002400 */
[----:B------:R-:W-:Y:S01]  /*5b20*/  @!P0 ISETP.GE.AND P2, PT, R12, R10, PT ;  /* 0x0000000a0c00820c */ /* 0x000fe20003f46270 */
[----:B------:R-:W-:Y:S02]  /*5b30*/  FMUL.FTZ R29, R29, c[0x0][0x2ec] ;  /* 0x0000bb001d1d7a20 */ /* 0x000fe40000410000 */
[--C-:B------:R-:W-:Y:S01]  /*5b40*/  FFMA.FTZ R4, R3, c[0x0][0x23c], -R8.reuse ;  /* 0x00008f0003047a23 */ /* 0x100fe20000010808 */
[----:B------:R-:W-:Y:S01]  /*5b50*/  MOV R3, R203 ;  /* 0x000000cb00037202 */ /* 0x000fe20000000f00 */
[----:B------:R-:W-:Y:S01]  /*5b60*/  FMUL.FTZ R30, R30, c[0x0][0x2ec] ;  /* 0x0000bb001e1e7a20 */ /* 0x000fe20000410000 */
[----:B------:R-:W-:Y:S01]  /*5b70*/  @!P0 FSEL R3, R203, -INF , !P2 ;  /* 0xff800000cb038808 */ /* 0x000fe20005000000 */
[----:B------:R-:W-:Y:S02]  /*5b80*/  FMUL.FTZ R32, R32, c[0x0][0x2ec] ;  /* 0x0000bb0020207a20 */ /* 0x000fe40000410000 */
[----:B------:R1:W2:Y:S01]  /*5b90*/  MUFU.EX2 R16, R4 ;  /* 0x0000000400107308 */ /* 0x0002a20000000800 */
[----:B------:R-:W-:Y:S02]  /*5ba0*/  FMUL.FTZ R33, R33, c[0x0][0x2ec] ;  /* 0x0000bb0021217a20 */ /* 0x000fe40000410000 */
[----:B------:R-:W-:Y:S02]  /*5bb0*/  FFMA.FTZ R3, R3, c[0x0][0x23c], -R8 ;  /* 0x00008f0003037a23 */ /* 0x000fe40000010808 */
[----:B------:R-:W-:Y:S02]  /*5bc0*/  FMUL.FTZ R34, R34, c[0x0][0x2ec] ;  /* 0x0000bb0022227a20 */ /* 0x000fe40000410000 */
[----:B------:R-:W-:Y:S02]  /*5bd0*/  FMUL.FTZ R35, R35, c[0x0][0x2ec] ;  /* 0x0000bb0023237a20 */ /* 0x000fe40000410000 */
[----:B------:R-:W-:Y:S01]  /*5be0*/  FMUL.FTZ R31, R31, c[0x0][0x2ec] ;  /* 0x0000bb001f1f7a20 */ /* 0x000fe20000410000 */
[----:B------:R3:W-:Y:S10]  /*5bf0*/  MUFU.EX2 R55, R3 ;  /* 0x0000000300377308 */ /* 0x0007f40000000800 */
[----:B------:R-:W3:Y:S01]  /*5c00*/  MUFU.TANH R189, R20 ;  /* 0x0000001400bd7308 */ /* 0x000ee20000002400 */
[----:B-1----:R-:W-:Y:S02]  /*5c10*/  MOV R4, R247 ;  /* 0x000000f700047202 */ /* 0x002fe40000000f00 */
[----:B------:R-:W-:Y:S02]  /*5c20*/  @!P0 FSEL R4, R247, -INF , !P3 ;  /* 0xff800000f7048808 */ /* 0x000fe40005800000 */
[----:B--2---:R-:W-:Y:S05]  /*5c30*/  MOV R180, R16 ;  /* 0x0000001000b47202 */ /* 0x004fea0000000f00 */
[----:B------:R-:W1:Y:S10]  /*5c40*/  MUFU.TANH R187, R21 ;  /* 0x0000001500bb7308 */ /* 0x000e740000002400 */
[----:B------:R-:W2:Y:S10]  /*5c50*/  MUFU.TANH R200, R22 ;  /* 0x0000001600c87308 */ /* 0x000eb40000002400 */
[----:B------:R-:W1:Y:S10]  /*5c60*/  MUFU.TANH R198, R23 ;  /* 0x0000001700c67308 */ /* 0x000e740000002400 */
[----:B------:R-:W1:Y:S10]  /*5c70*/  MUFU.TANH R202, R24 ;  /* 0x0000001800ca7308 */ /* 0x000e740000002400 */
[----:B------:R-:W1:Y:S10]  /*5c80*/  MUFU.TANH R201, R25 ;  /* 0x0000001900c97308 */ /* 0x000e740000002400 */
[----:B------:R-:W1:Y:S10]  /*5c90*/  MUFU.TANH R243, R26 ;  /* 0x0000001a00f37308 */ /* 0x000e740000002400 */
[----:B------:R-:W1:Y:S10]  /*5ca0*/  MUFU.TANH R242, R27 ;  /* 0x0000001b00f27308 */ /* 0x000e740000002400 */
[----:B------:R-:W-:Y:S10]  /*5cb0*/  MUFU.TANH R194, R28 ;  /* 0x0000001c00c27308 */ /* 0x000ff40000002400 */
[----:B------:R-:W1:Y:S10]  /*5cc0*/  MUFU.TANH R193, R29 ;  /* 0x0000001d00c17308 */ /* 0x000e740000002400 */
[----:B------:R-:W1:Y:S10]  /*5cd0*/  MUFU.TANH R235, R30 ;  /* 0x0000001e00eb7308 */ /* 0x000e740000002400 */
[----:B------:R-:W1:Y:S10]  /*5ce0*/  MUFU.TANH R182, R32 ;  /* 0x0000002000b67308 */ /* 0x000e740000002400 */
[----:B------:R-:W1:Y:S10]  /*5cf0*/  MUFU.TANH R181, R33 ;  /* 0x0000002100b57308 */ /* 0x000e740000002400 */
[----:B------:R-:W1:Y:S10]  /*5d00*/  MUFU.TANH R185, R34 ;  /* 0x0000002200b97308 */ /* 0x000e740000002400 */
[----:B------:R-:W1:Y:S01]  /*5d10*/  MUFU.TANH R183, R35 ;  /* 0x0000002300b77308 */ /* 0x000e620000002400 */
[C---:B---3--:R-:W-:Y:S01]  /*5d20*/  FMUL.FTZ R3, R13.reuse, 1.4426950216293334961 ;  /* 0x3fb8aa3b0d037820 */ /* 0x048fe20000410000 */
[----:B------:R-:W-:Y:S04]  /*5d30*/  FSETP.NEU.FTZ.AND P2, PT, R13, -INF , PT ;  /* 0xff8000000d00780b */ /* 0x000fe80003f5d000 */
[----:B------:R-:W-:Y:S02]  /*5d40*/  FSEL R3, R3, RZ, P2 ;  /* 0x000000ff03037208 */ /* 0x000fe40001000000 */
[----:B------:R-:W-:Y:S02]  /*5d50*/  @!P0 ISETP.GE.AND P2, PT, R12, R5, PT ;  /* 0x000000050c00820c */ /* 0x000fe40003f46270 */
[----:B------:R-:W3:Y:S01]  /*5d60*/  MUFU.TANH R233, R31 ;  /* 0x0000001f00e97308 */ /* 0x000ee20000002400 */
[--C-:B------:R-:W-:Y:S01]  /*5d70*/  FFMA.FTZ R13, R4, c[0x0][0x23c], -R3.reuse ;  /* 0x00008f00040d7a23 */ /* 0x100fe20000010803 */
[----:B------:R-:W-:Y:S02]  /*5d80*/  @!P0 IMNMX R4, R14, UR14, PT ;  /* 0x0000000e0e048c17 */ /* 0x000fe4000b800200 */
[----:B------:R-:W-:Y:S02]  /*5d90*/  @!P0 FSEL R2, R244, -INF , !P2 ;  /* 0xff800000f4028808 */ /* 0x000fe40005000000 */
[-C--:B------:R-:W-:Y:S04]  /*5da0*/  @!P0 ISETP.GE.AND P3, PT, R0, R4.reuse, PT ;  /* 0x000000040000820c */ /* 0x080fe80003f66270 */
[----:B------:R1:W-:Y:S01]  /*5db0*/  MUFU.EX2 R54, R13 ;  /* 0x0000000d00367308 */ /* 0x0003e20000000800 */
[C---:B----4-:R-:W-:Y:S01]  /*5dc0*/  FMUL.FTZ R14, R15.reuse, 1.4426950216293334961 ;  /* 0x3fb8aa3b0f0e7820 */ /* 0x050fe20000410000 */
[----:B------:R-:W-:Y:S01]  /*5dd0*/  FSETP.NEU.FTZ.AND P2, PT, R15, -INF , PT ;  /* 0xff8000000f00780b */ /* 0x000fe20003f5d000 */
[--C-:B------:R-:W-:Y:S03]  /*5de0*/  FFMA.FTZ R15, R2, c[0x0][0x23c], -R3.reuse ;  /* 0x00008f00020f7a23 */ /* 0x100fe60000010803 */
[----:B------:R-:W-:Y:S02]  /*5df0*/  FSEL R2, R14, RZ, P2 ;  /* 0x000000ff0e027208 */ /* 0x000fe40001000000 */
[----:B------:R-:W-:Y:S02]  /*5e00*/  @!P0 ISETP.GE.AND P2, PT, R12, R4, PT ;  /* 0x000000040c00820c */ /* 0x000fe40003f46270 */
[----:B------:R-:W4:Y:S01]  /*5e10*/  MUFU.EX2 R53, R15 ;  /* 0x0000000f00357308 */ /* 0x000f220000000800 */
[----:B------:R-:W-:Y:S02]  /*5e20*/  MOV R12, R41 ;  /* 0x00000029000c7202 */ /* 0x000fe40000000f00 */
[----:B------:R-:W-:Y:S02]  /*5e30*/  @!P0 FSEL R12, R41, -INF , !P2 ;  /* 0xff800000290c8808 */ /* 0x000fe40005000000 */
[----:B------:R-:W-:Y:S03]  /*5e40*/  MOV R14, R241 ;  /* 0x000000f1000e7202 */ /* 0x000fe60000000f00 */
[--C-:B------:R-:W-:Y:S04]  /*5e50*/  FFMA.FTZ R12, R12, c[0x0][0x23c], -R2.reuse ;  /* 0x00008f000c0c7a23 */ /* 0x100fe80000010802 */
[----:B------:R2:W-:Y:S01]  /*5e60*/  MUFU.EX2 R45, R12 ;  /* 0x0000000c002d7308 */ /* 0x0005e20000000800 */
[----:B-1----:R-:W-:Y:S02]  /*5e70*/  MOV R13, R42 ;  /* 0x0000002a000d7202 */ /* 0x002fe40000000f00 */
[----:B------:R-:W-:Y:S05]  /*5e80*/  @!P0 FSEL R13, R42, -INF , !P3 ;  /* 0xff8000002a0d8808 */ /* 0x000fea0005800000 */
[--C-:B------:R-:W-:Y:S04]  /*5e90*/  FFMA.FTZ R13, R13, c[0x0][0x23c], -R2.reuse ;  /* 0x00008f000d0d7a23 */ /* 0x100fe80000010802 */
[----:B------:R1:W1:Y:S01]  /*5ea0*/  MUFU.EX2 R46, R13 ;  /* 0x0000000d002e7308 */ /* 0x0002620000000800 */
[C---:B--2---:R-:W-:Y:S02]  /*5eb0*/  @!P0 IADD3 R12, R0.reuse, 0x9, RZ ;  /* 0x00000009000c8810 */ /* 0x044fe40007ffe0ff */
[----:B-1----:R-:W-:Y:S04]  /*5ec0*/  @!P0 IADD3 R13, R0, 0x8, RZ ;  /* 0x00000008000d8810 */ /* 0x002fe80007ffe0ff */
[-C--:B------:R-:W-:Y:S04]  /*5ed0*/  @!P0 ISETP.GE.AND P2, PT, R13, R5.reuse, PT ;  /* 0x000000050d00820c */ /* 0x080fe80003f46270 */
[----:B------:R-:W-:Y:S02]  /*5ee0*/  @!P0 FSEL R14, R241, -INF , !P2 ;  /* 0xff800000f10e8808 */ /* 0x000fe40005000000 */
[----:B------:R-:W-:Y:S03]  /*5ef0*/  @!P0 ISETP.GE.AND P2, PT, R12, R5, PT ;  /* 0x000000050c00820c */ /* 0x000fe60003f46270 */
[--C-:B------:R-:W-:Y:S01]  /*5f00*/  FFMA.FTZ R15, R14, c[0x0][0x23c], -R3.reuse ;  /* 0x00008f000e0f7a23 */ /* 0x100fe20000010803 */
[----:B------:R-:W-:Y:S02]  /*5f10*/  MOV R14, R240 ;  /* 0x000000f0000e7202 */ /* 0x000fe40000000f00 */
[----:B------:R-:W-:Y:S01]  /*5f20*/  @!P0 FSEL R14, R240, -INF , !P2 ;  /* 0xff800000f00e8808 */ /* 0x000fe20005000000 */
[----:B------:R-:W-:Y:S01]  /*5f30*/  MUFU.EX2 R52, R15 ;  /* 0x0000000f00347308 */ /* 0x000fe20000000800 */
[-C--:B------:R-:W-:Y:S03]  /*5f40*/  @!P0 ISETP.GE.AND P2, PT, R13, R4.reuse, PT ;  /* 0x000000040d00820c */ /* 0x080fe60003f46270 */
[----:B------:R-:W-:Y:S01]  /*5f50*/  FFMA.FTZ R7, R14, c[0x0][0x23c], -R3 ;  /* 0x00008f000e077a23 */ /* 0x000fe20000010803 */
[----:B------:R-:W-:Y:S02]  /*5f60*/  @!P0 FSEL R6, R40, -INF , !P2 ;  /* 0xff80000028068808 */ /* 0x000fe40005000000 */
[----:B------:R-:W-:Y:S03]  /*5f70*/  @!P0 ISETP.GE.AND P2, PT, R12, R4, PT ;  /* 0x000000040c00820c */ /* 0x000fe60003f46270 */
[----:B------:R1:W-:Y:S02]  /*5f80*/  MUFU.EX2 R51, R7 ;  /* 0x0000000700337308 */ /* 0x0003e40000000800 */
[--C-:B-1----:R-:W-:Y:S01]  /*5f90*/  FFMA.FTZ R7, R6, c[0x0][0x23c], -R2.reuse ;  /* 0x00008f0006077a23 */ /* 0x102fe20000010802 */
[----:B------:R-:W-:Y:S02]  /*5fa0*/  MOV R6, R39 ;  /* 0x0000002700067202 */ /* 0x000fe40000000f00 */
[----:B------:R-:W-:Y:S05]  /*5fb0*/  @!P0 FSEL R6, R39, -INF , !P2 ;  /* 0xff80000027068808 */ /* 0x000fea0005000000 */
[----:B------:R-:W-:Y:S01]  /*5fc0*/  MUFU.EX2 R44, R7 ;  /* 0x00000007002c7308 */ /* 0x000fe20000000800 */
[CC--:B------:R-:W-:Y:S01]  /*5fd0*/  @!P0 ISETP.GE.AND P2, PT, R13.reuse, R11.reuse, PT ;  /* 0x0000000b0d00820c */ /* 0x0c0fe20003f46270 */
[----:B------:R-:W-:Y:S08]  /*5fe0*/  FFMA.FTZ R6, R6, c[0x0][0x23c], -R2 ;  /* 0x00008f0006067a23 */ /* 0x000ff00000010802 */
[----:B------:R1:W-:Y:S02]  /*5ff0*/  MUFU.EX2 R43, R6 ;  /* 0x00000006002b7308 */ /* 0x0003e40000000800 */
[----:B-1----:R-:W-:Y:S02]  /*6000*/  MOV R6, R190 ;  /* 0x000000be00067202 */ /* 0x002fe40000000f00 */
[----:B------:R-:W-:Y:S02]  /*6010*/  @!P0 FSEL R6, R190, -INF , !P2 ;  /* 0xff800000be068808 */ /* 0x000fe40005000000 */
[----:B------:R-:W-:Y:S03]  /*6020*/  @!P0 ISETP.GE.AND P2, PT, R12, R11, PT ;  /* 0x0000000b0c00820c */ /* 0x000fe60003f46270 */
[--C-:B------:R-:W-:Y:S01]  /*6030*/  FFMA.FTZ R7, R6, c[0x0][0x23c], -R9.reuse ;  /* 0x00008f0006077a23 */ /* 0x100fe20000010809 */
[----:B------:R-:W-:Y:S02]  /*6040*/  MOV R6, R186 ;  /* 0x000000ba00067202 */ /* 0x000fe40000000f00 */
[----:B------:R-:W-:Y:S01]  /*6050*/  @!P0 FSEL R6, R186, -INF , !P2 ;  /* 0xff800000ba068808 */ /* 0x000fe20005000000 */
[----:B------:R1:W-:Y:S01]  /*6060*/  MUFU.EX2 R237, R7 ;  /* 0x0000000700ed7308 */ /* 0x0003e20000000800 */
[-C--:B------:R-:W-:Y:S03]  /*6070*/  @!P0 ISETP.GE.AND P2, PT, R13, R10.reuse, PT ;  /* 0x0000000a0d00820c */ /* 0x080fe60003f46270 */
[--C-:B-1----:R-:W-:Y:S01]  /*6080*/  FFMA.FTZ R7, R6, c[0x0][0x23c], -R9.reuse ;  /* 0x00008f0006077a23 */ /* 0x102fe20000010809 */
[----:B------:R-:W-:Y:S02]  /*6090*/  MOV R6, R197 ;  /* 0x000000c500067202 */ /* 0x000fe40000000f00 */
[----:B------:R-:W-:Y:S03]  /*60a0*/  @!P0 FSEL R6, R197, -INF , !P2 ;  /* 0xff800000c5068808 */ /* 0x000fe60005000000 */
[----:B------:R1:W-:Y:S01]  /*60b0*/  MUFU.EX2 R236, R7 ;  /* 0x0000000700ec7308 */ /* 0x0003e20000000800 */
[----:B------:R-:W-:Y:S01]  /*60c0*/  @!P0 ISETP.GE.AND P2, PT, R12, R10, PT ;  /* 0x0000000a0c00820c */ /* 0x000fe20003f46270 */
[--C-:B------:R-:W-:Y:S01]  /*60d0*/  FFMA.FTZ R12, R6, c[0x0][0x23c], -R8.reuse ;  /* 0x00008f00060c7a23 */ /* 0x100fe20000010808 */
[----:B------:R-:W-:Y:S02]  /*60e0*/  MOV R6, R196 ;  /* 0x000000c400067202 */ /* 0x000fe40000000f00 */
[----:B------:R-:W-:Y:S05]  /*60f0*/  @!P0 FSEL R6, R196, -INF , !P2 ;  /* 0xff800000c4068808 */ /* 0x000fea0005000000 */
[----:B------:R2:W-:Y:S01]  /*6100*/  MUFU.EX2 R252, R12 ;  /* 0x0000000c00fc7308 */ /* 0x0005e20000000800 */
[--C-:B------:R-:W-:Y:S01]  /*6110*/  FFMA.FTZ R13, R6, c[0x0][0x23c], -R8.reuse ;  /* 0x00008f00060d7a23 */ /* 0x100fe20000010808 */
[C---:B------:R-:W-:Y:S08]  /*6120*/  @!P0 IADD3 R6, R0.reuse, 0x11, RZ ;  /* 0x0000001100068810 */ /* 0x040ff00007ffe0ff */
[----:B------:R3:W3:Y:S01]  /*6130*/  MUFU.EX2 R251, R13 ;  /* 0x0000000d00fb7308 */ /* 0x0006e20000000800 */
[----:B-1----:R-:W-:Y:S04]  /*6140*/  @!P0 IADD3 R7, R0, 0x10, RZ ;  /* 0x0000001000078810 */ /* 0x002fe80007ffe0ff */
[----:B------:R-:W-:Y:S02]  /*6150*/  @!P0 ISETP.GE.AND P2, PT, R7, R11, PT ;  /* 0x0000000b0700820c */ /* 0x000fe40003f46270 */
[----:B--2---:R-:W-:Y:S02]  /*6160*/  MOV R12, R189 ;  /* 0x000000bd000c7202 */ /* 0x004fe40000000f00 */
[----:B------:R-:W-:Y:S02]  /*6170*/  @!P0 FSEL R12, R189, -INF , !P2 ;  /* 0xff800000bd0c8808 */ /* 0x000fe40005000000 */
[----:B------:R-:W-:Y:S03]  /*6180*/  @!P0 ISETP.GE.AND P2, PT, R6, R11, PT ;  /* 0x0000000b0600820c */ /* 0x000fe60003f46270 */
[--C-:B---3--:R-:W-:Y:S01]  /*6190*/  FFMA.FTZ R13, R12, c[0x0][0x23c], -R9.reuse ;  /* 0x00008f000c0d7a23 */ /* 0x108fe20000010809 */
[----:B------:R-:W-:Y:S02]  /*61a0*/  MOV R12, R187 ;  /* 0x000000bb000c7202 */ /* 0x000fe40000000f00 */
[----:B------:R-:W-:Y:S01]  /*61b0*/  @!P0 FSEL R12, R187, -INF , !P2 ;  /* 0xff800000bb0c8808 */ /* 0x000fe20005000000 */
[----:B------:R1:W-:Y:S01]  /*61c0*/  MUFU.EX2 R234, R13 ;  /* 0x0000000d00ea7308 */ /* 0x0003e20000000800 */
[C---:B------:R-:W-:Y:S03]  /*61d0*/  @!P0 ISETP.GE.AND P2, PT, R7.reuse, R10, PT ;  /* 0x0000000a0700820c */ /* 0x040fe60003f46270 */
[----:B-1----:R-:W-:Y:S01]  /*61e0*/  FFMA.FTZ R13, R12, c[0x0][0x23c], -R9 ;  /* 0x00008f000c0d7a23 */ /* 0x002fe20000010809 */
[----:B------:R-:W-:Y:S02]  /*61f0*/  MOV R12, R200 ;  /* 0x000000c8000c7202 */ /* 0x000fe40000000f00 */
[----:B------:R-:W-:Y:S03]  /*6200*/  @!P0 FSEL R12, R200, -INF , !P2 ;  /* 0xff800000c80c8808 */ /* 0x000fe60005000000 */
[----:B------:R1:W-:Y:S01]  /*6210*/  MUFU.EX2 R232, R13 ;  /* 0x0000000d00e87308 */ /* 0x0003e20000000800 */
[----:B------:R-:W-:Y:S01]  /*6220*/  @!P0 ISETP.GE.AND P2, PT, R6, R10, PT ;  /* 0x0000000a0600820c */ /* 0x000fe20003f46270 */
[--C-:B-1----:R-:W-:Y:S01]  /*6230*/  FFMA.FTZ R13, R12, c[0x0][0x23c], -R8.reuse ;  /* 0x00008f000c0d7a23 */ /* 0x102fe20000010808 */
[----:B------:R-:W-:Y:S02]  /*6240*/  MOV R12, R198 ;  /* 0x000000c6000c7202 */ /* 0x000fe40000000f00 */
[----:B------:R-:W-:Y:S05]  /*6250*/  @!P0 FSEL R12, R198, -INF , !P2 ;  /* 0xff800000c60c8808 */ /* 0x000fea0005000000 */
[----:B------:R1:W-:Y:S01]  /*6260*/  MUFU.EX2 R250, R13 ;  /* 0x0000000d00fa7308 */ /* 0x0003e20000000800 */
[-C--:B------:R-:W-:Y:S01]  /*6270*/  @!P0 ISETP.GE.AND P2, PT, R7, R5.reuse, PT ;  /* 0x000000050700820c */ /* 0x080fe20003f46270 */
[----:B-1----:R-:W-:Y:S01]  /*6280*/  FFMA.FTZ R13, R12, c[0x0][0x23c], -R8 ;  /* 0x00008f000c0d7a23 */ /* 0x002fe20000010808 */
[----:B------:R-:W-:Y:S02]  /*6290*/  MOV R12, R202 ;  /* 0x000000ca000c7202 */ /* 0x000fe40000000f00 */
[----:B------:R-:W-:Y:S05]  /*62a0*/  @!P0 FSEL R12, R202, -INF , !P2 ;  /* 0xff800000ca0c8808 */ /* 0x000fea0005000000 */
[----:B------:R1:W-:Y:S01]  /*62b0*/  MUFU.EX2 R249, R13 ;  /* 0x0000000d00f97308 */ /* 0x0003e20000000800 */
[----:B------:R-:W-:Y:S01]  /*62c0*/  @!P0 ISETP.GE.AND P2, PT, R6, R5, PT ;  /* 0x000000050600820c */ /* 0x000fe20003f46270 */
[--C-:B-1----:R-:W-:Y:S01]  /*62d0*/  FFMA.FTZ R13, R12, c[0x0][0x23c], -R3.reuse ;  /* 0x00008f000c0d7a23 */ /* 0x102fe20000010803 */
[----:B------:R-:W-:Y:S02]  /*62e0*/  MOV R12, R201 ;  /* 0x000000c9000c7202 */ /* 0x000fe40000000f00 */
[----:B------:R-:W-:Y:S05]  /*62f0*/  @!P0 FSEL R12, R201, -INF , !P2 ;  /* 0xff800000c90c8808 */ /* 0x000fea0005000000 */
[----:B------:R-:W-:Y:S01]  /*6300*/  MUFU.EX2 R50, R13 ;  /* 0x0000000d00327308 */ /* 0x000fe20000000800 */
[-C--:B------:R-:W-:Y:S02]  /*6310*/  @!P0 ISETP.GE.AND P2, PT, R7, R4.reuse, PT ;  /* 0x000000040700820c */ /* 0x080fe40003f46270 */
[----:B------:R-:W-:Y:S01]  /*6320*/  MOV R7, R243 ;  /* 0x000000f300077202 */ /* 0x000fe20000000f00 */
[--C-:B------:R-:W-:Y:S01]  /*6330*/  FFMA.FTZ R12, R12, c[0x0][0x23c], -R3.reuse ;  /* 0x00008f000c0c7a23 */ /* 0x100fe20000010803 */
[----:B------:R-:W-:Y:S02]  /*6340*/  @!P0 FSEL R7, R243, -INF , !P2 ;  /* 0xff800000f3078808 */ /* 0x000fe40005000000 */
[----:B------:R-:W-:Y:S02]  /*6350*/  @!P0 ISETP.GE.AND P2, PT, R6, R4, PT ;  /* 0x000000040600820c */ /* 0x000fe40003f46270 */
[C---:B------:R-:W-:Y:S01]  /*6360*/  @!P0 IADD3 R6, R0.reuse, 0x18, RZ ;  /* 0x0000001800068810 */ /* 0x040fe20007ffe0ff */
[----:B------:R1:W-:Y:S01]  /*6370*/  MUFU.EX2 R49, R12 ;  /* 0x0000000c00317308 */ /* 0x0003e20000000800 */
[----:B------:R-:W-:Y:S02]  /*6380*/  @!P0 IADD3 R0, R0, 0x19, RZ ;  /* 0x0000001900008810 */ /* 0x000fe40007ffe0ff */
[-C--:B------:R-:W-:Y:S01]  /*6390*/  @!P0 ISETP.GE.AND P3, PT, R6, R5.reuse, PT ;  /* 0x000000050600820c */ /* 0x080fe20003f66270 */
[--C-:B-1----:R-:W-:Y:S01]  /*63a0*/  FFMA.FTZ R12, R7, c[0x0][0x23c], -R2.reuse ;  /* 0x00008f00070c7a23 */ /* 0x102fe20000010802 */
[----:B------:R-:W-:Y:S02]  /*63b0*/  MOV R7, R242 ;  /* 0x000000f200077202 */ /* 0x000fe40000000f00 */
[----:B------:R-:W-:Y:S03]  /*63c0*/  @!P0 FSEL R7, R242, -INF , !P2 ;  /* 0xff800000f2078808 */ /* 0x000fe60005000000 */
[----:B------:R1:W-:Y:S01]  /*63d0*/  MUFU.EX2 R38, R12 ;  /* 0x0000000c00267308 */ /* 0x0003e20000000800 */
[----:B------:R-:W-:Y:S02]  /*63e0*/  @!P0 ISETP.GE.AND P2, PT, R0, R5, PT ;  /* 0x000000050000820c */ /* 0x000fe40003f46270 */
[----:B------:R-:W-:Y:S02]  /*63f0*/  MOV R5, R193 ;  /* 0x000000c100057202 */ /* 0x000fe40000000f00 */
[----:B------:R-:W-:Y:S02]  /*6400*/  @!P0 FSEL R5, R193, -INF , !P2 ;  /* 0xff800000c1058808 */ /* 0x000fe40005000000 */
[----:B------:R-:W-:Y:S01]  /*6410*/  @!P0 ISETP.GE.AND P2, PT, R6, R4, PT ;  /* 0x000000040600820c */ /* 0x000fe20003f46270 */
[--C-:B-1----:R-:W-:Y:S01]  /*6420*/  FFMA.FTZ R12, R7, c[0x0][0x23c], -R2.reuse ;  /* 0x00008f00070c7a23 */ /* 0x102fe20000010802 */
[----:B------:R-:W-:Y:S02]  /*6430*/  MOV R7, R194 ;  /* 0x000000c200077202 */ /* 0x000fe40000000f00 */
[----:B------:R-:W-:Y:S01]  /*6440*/  @!P0 FSEL R7, R194, -INF , !P3 ;  /* 0xff800000c2078808 */ /* 0x000fe20005800000 */
[----:B------:R-:W-:Y:S04]  /*6450*/  MUFU.EX2 R37, R12 ;  /* 0x0000000c00257308 */ /* 0x000fe80000000800 */
[--C-:B------:R-:W-:Y:S02]  /*6460*/  FFMA.FTZ R7, R7, c[0x0][0x23c], -R3.reuse ;  /* 0x00008f0007077a23 */ /* 0x100fe40000010803 */
[----:B------:R-:W-:Y:S01]  /*6470*/  FFMA.FTZ R3, R5, c[0x0][0x23c], -R3 ;  /* 0x00008f0005037a23 */ /* 0x000fe20000010803 */
[----:B------:R-:W-:Y:S02]  /*6480*/  MOV R5, R235 ;  /* 0x000000eb00057202 */ /* 0x000fe40000000f00 */
[----:B------:R-:W-:Y:S01]  /*6490*/  @!P0 FSEL R5, R235, -INF , !P2 ;  /* 0xff800000eb058808 */ /* 0x000fe20005000000 */
[----:B------:R1:W-:Y:S01]  /*64a0*/  MUFU.EX2 R47, R3 ;  /* 0x00000003002f7308 */ /* 0x0003e20000000800 */
[-C--:B------:R-:W-:Y:S03]  /*64b0*/  @!P0 ISETP.GE.AND P2, PT, R6, R11.reuse, PT ;  /* 0x0000000b0600820c */ /* 0x080fe60003f46270 */
[----:B------:R-:W-:Y:S06]  /*64c0*/  FFMA.FTZ R5, R5, c[0x0][0x23c], -R2 ;  /* 0x00008f0005057a23 */ /* 0x000fec0000010802 */
[----:B------:R2:W-:Y:S10]  /*64d0*/  MUFU.EX2 R36, R5 ;  /* 0x0000000500247308 */ /* 0x0005f40000000800 */
[----:B------:R-:W-:Y:S01]  /*64e0*/  MUFU.EX2 R48, R7 ;  /* 0x0000000700307308 */ /* 0x000fe20000000800 */
[----:B-1----:R-:W-:Y:S02]  /*64f0*/  MOV R3, R182 ;  /* 0x000000b600037202 */ /* 0x002fe40000000f00 */
[----:B------:R-:W-:Y:S02]  /*6500*/  @!P0 FSEL R3, R182, -INF , !P2 ;  /* 0xff800000b6038808 */ /* 0x000fe40005000000 */
[----:B------:R-:W-:Y:S03]  /*6510*/  @!P0 ISETP.GE.AND P2, PT, R0, R11, PT ;  /* 0x0000000b0000820c */ /* 0x000fe60003f46270 */
[--C-:B--2---:R-:W-:Y:S01]  /*6520*/  FFMA.FTZ R5, R3, c[0x0][0x23c], -R9.reuse ;  /* 0x00008f0003057a23 */ /* 0x104fe20000010809 */
[----:B------:R-:W-:Y:S02]  /*6530*/  MOV R3, R181 ;  /* 0x000000b500037202 */ /* 0x000fe40000000f00 */
[----:B------:R-:W-:Y:S01]  /*6540*/  @!P0 FSEL R3, R181, -INF , !P2 ;  /* 0xff800000b5038808 */ /* 0x000fe20005000000 */
[----:B------:R1:W-:Y:S01]  /*6550*/  MUFU.EX2 R199, R5 ;  /* 0x0000000500c77308 */ /* 0x0003e20000000800 */
[-C--:B------:R-:W-:Y:S03]  /*6560*/  @!P0 ISETP.GE.AND P2, PT, R6, R10.reuse, PT ;  /* 0x0000000a0600820c */ /* 0x080fe60003f46270 */
[----:B------:R-:W-:Y:S01]  /*6570*/  FFMA.FTZ R9, R3, c[0x0][0x23c], -R9 ;  /* 0x00008f0003097a23 */ /* 0x000fe20000010809 */
[----:B------:R-:W-:Y:S02]  /*6580*/  MOV R3, R185 ;  /* 0x000000b900037202 */ /* 0x000fe40000000f00 */
[----:B------:R-:W-:Y:S02]  /*6590*/  @!P0 FSEL R3, R185, -INF , !P2 ;  /* 0xff800000b9038808 */ /* 0x000fe40005000000 */
[C---:B------:R-:W-:Y:S01]  /*65a0*/  @!P0 ISETP.GE.AND P2, PT, R0.reuse, R10, PT ;  /* 0x0000000a0000820c */ /* 0x040fe20003f46270 */
[----:B------:R-:W2:Y:S02]  /*65b0*/  MUFU.EX2 R195, R9 ;  /* 0x0000000900c37308 */ /* 0x000ea40000000800 */
[--C-:B-1----:R-:W-:Y:S01]  /*65c0*/  FFMA.FTZ R5, R3, c[0x0][0x23c], -R8.reuse ;  /* 0x00008f0003057a23 */ /* 0x102fe20000010808 */
[----:B------:R-:W-:Y:S02]  /*65d0*/  MOV R3, R183 ;  /* 0x000000b700037202 */ /* 0x000fe40000000f00 */
[----:B------:R-:W-:Y:S05]  /*65e0*/  @!P0 FSEL R3, R183, -INF , !P2 ;  /* 0xff800000b7038808 */ /* 0x000fea0005000000 */
[----:B------:R1:W-:Y:S01]  /*65f0*/  MUFU.EX2 R239, R5 ;  /* 0x0000000500ef7308 */ /* 0x0003e20000000800 */
[----:B------:R-:W-:Y:S02]  /*6600*/  @!P0 ISETP.GE.AND P2, PT, R0, R4, PT ;  /* 0x000000040000820c */ /* 0x000fe40003f46270 */
[----:B------:R-:W-:Y:S01]  /*6610*/  F2FP.BF16.PACK_AB R0, R246, R248 ;  /* 0x000000f8f600723e */ /* 0x000fe200000010ff */
[----:B------:R-:W-:Y:S01]  /*6620*/  FFMA.FTZ R8, R3, c[0x0][0x23c], -R8 ;  /* 0x00008f0003087a23 */ /* 0x000fe20000010808 */
[----:B------:R-:W-:Y:S02]  /*6630*/  MOV R3, R233 ;  /* 0x000000e900037202 */ /* 0x000fe40000000f00 */
[----:B------:R-:W-:Y:S01]  /*6640*/  @!P0 FSEL R3, R233, -INF , !P2 ;  /* 0xff800000e9038808 */ /* 0x000fe20005000000 */
[----:B------:R3:W-:Y:S01]  /*6650*/  STS [R218+0x20000], R0 ;  /* 0x02000000da007388 */ /* 0x0007e20000000800 */
[----:B----4-:R-:W-:Y:S01]  /*6660*/  F2FP.BF16.PACK_AB R4, R53, R54 ;  /* 0x000000363504723e */ /* 0x010fe200000010ff */
[----:B------:R-:W4:Y:S01]  /*6670*/  MUFU.EX2 R238, R8 ;  /* 0x0000000800ee7308 */ /* 0x000f220000000800 */
[----:B------:R-:W-:Y:S01]  /*6680*/  PLOP3.LUT P2, PT, PT, PT, UP3, 0x80, 0x0 ;  /* 0x000000000000781c */ /* 0x000fe20003f4f038 */
[----:B------:R-:W-:Y:S01]  /*6690*/  FFMA.FTZ R2, R3, c[0x0][0x23c], -R2 ;  /* 0x00008f0003027a23 */ /* 0x000fe20000010802 */
[----:B------:R-:W-:Y:S07]  /*66a0*/  F2FP.BF16.PACK_AB R3, R45, R46 ;  /* 0x0000002e2d03723e */ /* 0x000fee00000010ff */
[----:B------:R2:W2:Y:S01]  /*66b0*/  MUFU.EX2 R245, R2 ;  /* 0x0000000200f57308 */ /* 0x0004a20000000800 */
[----:B-1----:R-:W-:Y:S05]  /*66c0*/  F2FP.BF16.PACK_AB R5, R55, R180 ;  /* 0x000000b43705723e */ /* 0x002fea00000010ff */
[----:B------:R1:W-:Y:S01]  /*66d0*/  STS [R218+0x20400], R5 ;  /* 0x02040005da007388 */ /* 0x0003e20000000800 */
[----:B---3--:R-:W-:Y:S05]  /*66e0*/  F2FP.BF16.PACK_AB R0, R251, R252 ;  /* 0x000000fcfb00723e */ /* 0x008fea00000010ff */
[----:B------:R3:W-:Y:S01]  /*66f0*/  STS [R221+0x20400], R0 ;  /* 0x02040000dd007388 */ /* 0x0007e20000000800 */
[----:B--2---:R-:W-:Y:S05]  /*6700*/  F2FP.BF16.PACK_AB R2, R236, R237 ;  /* 0x000000edec02723e */ /* 0x004fea00000010ff */
[----:B------:R2:W-:Y:S04]  /*6710*/  STS [R221+0x20000], R2 ;  /* 0x02000002dd007388 */ /* 0x0005e80000000800 */
[----:B------:R4:W-:Y:S01]  /*6720*/  STS [R218+0x21000], R4 ;  /* 0x02100004da007388 */ /* 0x0009e20000000800 */
[----:B-1----:R-:W-:Y:S03]  /*6730*/  F2FP.BF16.PACK_AB R5, R51, R52 ;  /* 0x000000343305723e */ /* 0x002fe600000010ff */
[----:B------:R1:W-:Y:S04]  /*6740*/  STS [R218+0x21400], R3 ;  /* 0x02140003da007388 */ /* 0x0003e80000000800 */
[----:B------:R1:W-:Y:S01]  /*6750*/  STS [R221+0x21000], R5 ;  /* 0x02100005dd007388 */ /* 0x0003e20000000800 */
[----:B---3--:R-:W-:Y:S02]  /*6760*/  F2FP.BF16.PACK_AB R0, R195, R199 ;  /* 0x000000c7c300723e */ /* 0x008fe400000010ff */
[----:B--2---:R-:W-:Y:S02]  /*6770*/  F2FP.BF16.PACK_AB R2, R249, R250 ;  /* 0x000000faf902723e */ /* 0x004fe400000010ff */
[----:B----4-:R-:W-:Y:S02]  /*6780*/  F2FP.BF16.PACK_AB R4, R43, R44 ;  /* 0x0000002c2b04723e */ /* 0x010fe400000010ff */
[----:B-1----:R-:W-:Y:S03]  /*6790*/  F2FP.BF16.PACK_AB R3, R232, R234 ;  /* 0x000000eae803723e */ /* 0x002fe600000010ff */
[----:B------:R1:W-:Y:S01]  /*67a0*/  STS [R221+0x21400], R4 ;  /* 0x02140004dd007388 */ /* 0x0003e20000000800 */
[----:B------:R-:W-:Y:S03]  /*67b0*/  F2FP.BF16.PACK_AB R5, R49, R50 ;  /* 0x000000323105723e */ /* 0x000fe600000010ff */
[----:B------:R2:W-:Y:S04]  /*67c0*/  STS [R219+0x20000], R3 ;  /* 0x02000003db007388 */ /* 0x0005e80000000800 */
[----:B------:R3:W-:Y:S04]  /*67d0*/  STS [R219+0x20400], R2 ;  /* 0x02040002db007388 */ /* 0x0007e80000000800 */
[----:B------:R4:W-:Y:S01]  /*67e0*/  STS [R220+0x20000], R0 ;  /* 0x02000000dc007388 */ /* 0x0009e20000000800 */
[----:B-1----:R-:W-:Y:S02]  /*67f0*/  F2FP.BF16.PACK_AB R4, R37, R38 ;  /* 0x000000262504723e */ /* 0x002fe400000010ff */
[----:B--2---:R-:W-:Y:S02]  /*6800*/  F2FP.BF16.PACK_AB R3, R238, R239 ;  /* 0x000000efee03723e */ /* 0x004fe400000010ff */
[----:B---3--:R-:W-:Y:S03]  /*6810*/  F2FP.BF16.PACK_AB R2, R47, R48 ;  /* 0x000000302f02723e */ /* 0x008fe600000010ff */
[----:B------:R1:W-:Y:S01]  /*6820*/  STS [R220+0x20400], R3 ;  /* 0x02040003dc007388 */ /* 0x0003e20000000800 */
[----:B----4-:R-:W-:Y:S03]  /*6830*/  F2FP.BF16.PACK_AB R0, R245, R36 ;  /* 0x00000024f500723e */ /* 0x010fe600000010ff */
[----:B------:R-:W-:Y:S04]  /*6840*/  STS [R219+0x21000], R5 ;  /* 0x02100005db007388 */ /* 0x000fe80000000800 */
[----:B------:R-:W-:Y:S04]  /*6850*/  STS [R219+0x21400], R4 ;  /* 0x02140004db007388 */ /* 0x000fe80000000800 */
[----:B------:R2:W-:Y:S04]  /*6860*/  STS [R220+0x21000], R2 ;  /* 0x02100002dc007388 */ /* 0x0005e80000000800 */
[----:B------:R3:W-:Y:S04]  /*6870*/  STS [R220+0x21400], R0 ;  /* 0x02140000dc007388 */ /* 0x0007e80000000800 */
[----:B------:R-:W-:Y:S01]  /*6880*/  LDSM.16.M88.4 R32, [R207+0x8000] ;  /* 0x00800000cf20783b */ /* 0x000fe20000000200 */
[----:B-1----:R-:W-:Y:S07]  /*6890*/  IADD3 R3, R192, R208, RZ ;  /* 0x000000d0c0037210 */ /* 0x002fee0007ffe0ff */
        /* <DEDUP_REMOVED lines=46> */
[----:B---3--:R-:W-:Y:S01]  /*6b80*/  IADD3.X R179, R0, UR11, RZ, P0, !PT ;  /* 0x0000000b00b37c10 */ /* 0x008fe200087fe4ff */
[----:B------:R-:W-:Y:S04]  /*6b90*/  FFMA.FTZ R0, -R188, R188, 1 ;  /* 0x3f800000bc007423 */ /* 0x000fe800000101bc */
[----:B------:R-:W-:Y:S01]  /*6ba0*/  FMUL.FTZ R0, R0, c[0x0][0x2ec] ;  /* 0x0000bb0000007a20 */ /* 0x000fe20000410000 */
[----:B------:R-:W2:Y:S01]  /*6bb0*/  LDG.E R176, [R178.64] ;  /* 0x00000004b2b07981 */ /* 0x000ea2000c1e1900 */
[-C--:B-1----:R-:W-:Y:S08]  /*6bc0*/  HMMA.16816.F32.BF16 R20, R164, R168.reuse, R20 ;  /* 0x000000a8a414723c */ /* 0x082ff00000041814 */
[C---:B------:R-:W-:Y:S08]  /*6bd0*/  HMMA.16816.F32.BF16 R24, R172.reuse, R168, R24 ;  /* 0x000000a8ac18723c */ /* 0x040ff00000041818 */
[-C--:B------:R-:W-:Y:S01]  /*6be0*/  HMMA.16816.F32.BF16 R28, R172, R170.reuse, R28 ;  /* 0x000000aaac1c723c */ /* 0x080fe2000004181c */
[----:B------:R-:W-:Y:S07]  /*6bf0*/  LDSM.16.M88.4 R172, [R207+0xa000] ;  /* 0x00a00000cfac783b */ /* 0x000fee0000000200 */
[----:B------:R-:W-:Y:S01]  /*6c00*/  HMMA.16816.F32.BF16 R32, R164, R170, R32 ;  /* 0x000000aaa420723c */ /* 0x000fe20000041820 */
[----:B------:R-:W1:Y:S08]  /*6c10*/  LDSM.16.M88.4 R164, [R210+0x18000] ;  /* 0x01800000d2a4783b */ /* 0x000e700000000200 */
[----:B------:R-:W3:Y:S01]  /*6c20*/  LDSM.16.M88.4 R168, [R207+0xb000] ;  /* 0x00b00000cfa8783b */ /* 0x000ee20000000200 */
[-C--:B-1----:R-:W-:Y:S08]  /*6c30*/  HMMA.16816.F32.BF16 R4, R172, R164.reuse, R4 ;  /* 0x000000a4ac04723c */ /* 0x082ff00000041804 */
[C---:B---3--:R-:W-:Y:S08]  /*6c40*/  HMMA.16816.F32.BF16 R8, R168.reuse, R164, R8 ;  /* 0x000000a4a808723c */ /* 0x048ff00000041808 */
        /* <DEDUP_REMOVED lines=37> */
[----:B--2---:R-:W-:Y:S01]  /*6ea0*/  FADD.FTZ R2, -R176, R4 ;  /* 0x00000004b0027221 */ /* 0x004fe20000010100 */
[C---:B------:R-:W-:Y:S01]  /*6eb0*/  HMMA.16816.F32.BF16 R16, R168.reuse, R166, R16 ;  /* 0x000000a6a810723c */ /* 0x040fe20000041810 */
[----:B------:R-:W2:Y:S03]  /*6ec0*/  LDG.E R4, [R178.64+0x20] ;  /* 0x00002004b2047981 */ /* 0x000ea6000c1e1900 */
[----:B------:R-:W-:Y:S01]  /*6ed0*/  FMUL.FTZ R2, R248, R2 ;  /* 0x00000002f8027220 */ /* 0x000fe20000410000 */
[----:B------:R-:W-:Y:S01]  /*6ee0*/  MOV R248, R180 ;  /* 0x000000b400f87202 */ /* 0x000fe20000000f00 */
[----:B------:R-:W-:Y:S01]  /*6ef0*/  FADD.FTZ R5, -R176, R5 ;  /* 0x00000005b0057221 */ /* 0x000fe20000010100 */
[----:B------:R-:W1:Y:S01]  /*6f00*/  LDSM.16.M88.4 R164, [R212+0x18800] ;  /* 0x01880000d4a4783b */ /* 0x000e620000000200 */
[----:B------:R-:W-:Y:S04]  /*6f10*/  FMUL.FTZ R180, R2, R0 ;  /* 0x0000000002b47220 */ /* 0x000fe80000410000 */
[----:B------:R-:W-:Y:S02]  /*6f20*/  FMUL.FTZ R177, R246, R5 ;  /* 0x00000005f6b17220 */ /* 0x000fe40000410000 */
[----:B------:R-:W-:Y:S01]  /*6f30*/  FFMA.FTZ R5, -R191, R191, 1 ;  /* 0x3f800000bf057423 */ /* 0x000fe200000101bf */
[----:B------:R-:W3:Y:S03]  /*6f40*/  LDG.E R2, [R178.64+0x80] ;  /* 0x00008004b2027981 */ /* 0x000ee6000c1e1900 */
[----:B------:R-:W-:Y:S01]  /*6f50*/  FMUL.FTZ R5, R5, c[0x0][0x2ec] ;  /* 0x0000bb0005057a20 */ /* 0x000fe20000410000 */
[----:B------:R-:W4:Y:S03]  /*6f60*/  LDG.E R0, [R178.64+0xa0] ;  /* 0x0000a004b2007981 */ /* 0x000f26000c1e1900 */
[----:B------:R-:W-:Y:S02]  /*6f70*/  FMUL.FTZ R177, R177, R5 ;  /* 0x00000005b1b17220 */ /* 0x000fe40000410000 */
[C---:B------:R-:W-:Y:S02]  /*6f80*/  FADD.FTZ R16, -R176.reuse, R16 ;  /* 0x00000010b0107221 */ /* 0x040fe40000010100 */
[----:B------:R-:W-:Y:S02]  /*6f90*/  FADD.FTZ R17, -R176, R17 ;  /* 0x00000011b0117221 */ /* 0x000fe40000010100 */
[----:B------:R-:W-:Y:S01]  /*6fa0*/  FFMA.FTZ R5, -R186, R186, 1 ;  /* 0x3f800000ba057423 */ /* 0x000fe200000101ba */
[----:B------:R-:W-:Y:S01]  /*6fb0*/  MOV R186, R223 ;  /* 0x000000df00ba7202 */ /* 0x000fe20000000f00 */
[----:B------:R-:W-:Y:S02]  /*6fc0*/  FMUL.FTZ R17, R236, R17 ;  /* 0x00000011ec117220 */ /* 0x000fe40000410000 */
[----:B------:R-:W-:Y:S01]  /*6fd0*/  FMUL.FTZ R5, R5, c[0x0][0x2ec] ;  /* 0x0000bb0005057a20 */ /* 0x000fe20000410000 */
[-C--:B-1----:R-:W-:Y:S08]  /*6fe0*/  HMMA.16816.F32.BF16 R20, R168, R164.reuse, R20 ;  /* 0x000000a4a814723c */ /* 0x082ff00000041814 */
[C---:B------:R-:W-:Y:S07]  /*6ff0*/  HMMA.16816.F32.BF16 R24, R172.reuse, R164, R24 ;  /* 0x000000a4ac18723c */ /* 0x040fee0000041818 */
[----:B------:R-:W-:Y:S01]  /*7000*/  FMUL.FTZ R164, R237, R16 ;  /* 0x00000010eda47220 */ /* 0x000fe20000410000 */
[-C--:B------:R-:W-:Y:S04]  /*7010*/  HMMA.16816.F32.BF16 R28, R172, R166.reuse, R28 ;  /* 0x000000a6ac1c723c */ /* 0x080fe8000004181c */
[----:B------:R-:W-:Y:S03]  /*7020*/  FFMA.FTZ R16, -R190, R190, 1 ;  /* 0x3f800000be107423 */ /* 0x000fe600000101be */
[----:B------:R-:W-:Y:S01]  /*7030*/  FMUL.FTZ R173, R17, R5 ;  /* 0x0000000511ad7220 */ /* 0x000fe20000410000 */
[----:B------:R-:W-:Y:S04]  /*7040*/  HMMA.16816.F32.BF16 R32, R168, R166, R32 ;  /* 0x000000a6a820723c */ /* 0x000fe80000041820 */
[----:B------:R-:W-:Y:S02]  /*7050*/  FADD.FTZ R21, -R176, R21 ;  /* 0x00000015b0157221 */ /* 0x000fe40000010100 */
[----:B------:R-:W-:Y:S02]  /*7060*/  FMUL.FTZ R16, R16, c[0x0][0x2ec] ;  /* 0x0000bb0010107a20 */ /* 0x000fe40000410000 */
[----:B------:R-:W-:Y:S04]  /*7070*/  FMUL.FTZ R165, R232, R21 ;  /* 0x00000015e8a57220 */ /* 0x000fe80000410000 */
[----:B------:R-:W-:Y:S02]  /*7080*/  FFMA.FTZ R5, -R181, R181, 1 ;  /* 0x3f800000b5057423 */ /* 0x000fe400000101b5 */
[----:B------:R-:W-:Y:S02]  /*7090*/  FMUL.FTZ R174, R164, R16 ;  /* 0x00000010a4ae7220 */ /* 0x000fe40000410000 */
[----:B------:R-:W-:Y:S02]  /*70a0*/  FFMA.FTZ R16, -R182, R182, 1 ;  /* 0x3f800000b6107423 */ /* 0x000fe400000101b6 */
[----:B------:R-:W-:Y:S02]  /*70b0*/  FMUL.FTZ R5, R5, c[0x0][0x2ec] ;  /* 0x0000bb0005057a20 */ /* 0x000fe40000410000 */
[----:B------:R-:W-:Y:S02]  /*70c0*/  FMUL.FTZ R16, R16, c[0x0][0x2ec] ;  /* 0x0000bb0010107a20 */ /* 0x000fe40000410000 */
[C---:B------:R-:W-:Y:S02]  /*70d0*/  FADD.FTZ R20, -R176.reuse, R20 ;  /* 0x00000014b0147221 */ /* 0x040fe40000010100 */
[C---:B------:R-:W-:Y:S02]  /*70e0*/  FADD.FTZ R21, -R176.reuse, R33 ;  /* 0x00000021b0157221 */ /* 0x040fe40000010100 */
[----:B------:R-:W-:Y:S02]  /*70f0*/  FADD.FTZ R32, -R176, R32 ;  /* 0x00000020b0207221 */ /* 0x000fe40000010100 */
[----:B------:R-:W-:Y:S02]  /*7100*/  FMUL.FTZ R21, R195, R21 ;  /* 0x00000015c3157220 */ /* 0x000fe40000410000 */
[----:B------:R-:W-:Y:S02]  /*7110*/  FMUL.FTZ R32, R199, R32 ;  /* 0x00000020c7207220 */ /* 0x000fe40000410000 */
[----:B------:R-:W-:Y:S02]  /*7120*/  FMUL.FTZ R169, R21, R5 ;  /* 0x0000000515a97220 */ /* 0x000fe40000410000 */
[----:B------:R-:W-:Y:S02]  /*7130*/  FFMA.FTZ R5, -R203, R203, 1 ;  /* 0x3f800000cb057423 */ /* 0x000fe400000101cb */
[----:B------:R-:W-:Y:S02]  /*7140*/  FMUL.FTZ R170, R32, R16 ;  /* 0x0000001020aa7220 */ /* 0x000fe40000410000 */
[----:B------:R-:W-:Y:S02]  /*7150*/  FMUL.FTZ R5, R5, c[0x0][0x2ec] ;  /* 0x0000bb0005057a20 */ /* 0x000fe40000410000 */
[----:B------:R-:W-:Y:S02]  /*7160*/  FMUL.FTZ R166, R234, R20 ;  /* 0x00000014eaa67220 */ /* 0x000fe40000410000 */
[----:B------:R-:W-:Y:S02]  /*7170*/  FFMA.FTZ R20, -R189, R189, 1 ;  /* 0x3f800000bd147423 */ /* 0x000fe400000101bd */
[----:B------:R-:W-:Y:S01]  /*7180*/  FFMA.FTZ R17, -R187, R187, 1 ;  /* 0x3f800000bb117423 */ /* 0x000fe200000101bb */
[----:B------:R-:W-:Y:S01]  /*7190*/  MOV R187, R222 ;  /* 0x000000de00bb7202 */ /* 0x000fe20000000f00 */
[----:B------:R-:W-:Y:S02]  /*71a0*/  FMUL.FTZ R20, R20, c[0x0][0x2ec] ;  /* 0x0000bb0014147a20 */ /* 0x000fe40000410000 */
[----:B------:R-:W-:Y:S02]  /*71b0*/  FMUL.FTZ R17, R17, c[0x0][0x2ec] ;  /* 0x0000bb0011117a20 */ /* 0x000fe40000410000 */
[----:B------:R-:W-:Y:S02]  /*71c0*/  FMUL.FTZ R172, R166, R20 ;  /* 0x00000014a6ac7220 */ /* 0x000fe40000410000 */
[----:B------:R-:W-:Y:S02]  /*71d0*/  FMUL.FTZ R171, R165, R17 ;  /* 0x00000011a5ab7220 */ /* 0x000fe40000410000 */
[----:B------:R-:W-:Y:S02]  /*71e0*/  FFMA.FTZ R17, -R244, R244, 1 ;  /* 0x3f800000f4117423 */ /* 0x000fe400000101f4 */
[----:B------:R-:W-:Y:S02]  /*71f0*/  FFMA.FTZ R32, -R241, R241, 1 ;  /* 0x3f800000f1207423 */ /* 0x000fe400000101f1 */
[----:B------:R-:W-:Y:S02]  /*7200*/  FMUL.FTZ R17, R17, c[0x0][0x2ec] ;  /* 0x0000bb0011117a20 */ /* 0x000fe40000410000 */
[----:B------:R-:W-:Y:S02]  /*7210*/  FMUL.FTZ R32, R32, c[0x0][0x2ec] ;  /* 0x0000bb0020207a20 */ /* 0x000fe40000410000 */
[----:B------:R-:W-:Y:S02]  /*7220*/  FFMA.FTZ R21, -R235, R235, 1 ;  /* 0x3f800000eb157423 */ /* 0x000fe400000101eb */
[----:B------:R-:W-:Y:S02]  /*7230*/  FFMA.FTZ R20, -R233, R233, 1 ;  /* 0x3f800000e9147423 */ /* 0x000fe400000101e9 */
[----:B------:R-:W-:Y:S02]  /*7240*/  FMUL.FTZ R21, R21, c[0x0][0x2ec] ;  /* 0x0000bb0015157a20 */ /* 0x000fe40000410000 */
[----:B------:R-:W-:Y:S02]  /*7250*/  FMUL.FTZ R20, R20, c[0x0][0x2ec] ;  /* 0x0000bb0014147a20 */ /* 0x000fe40000410000 */
[C---:B--2---:R-:W-:Y:S02]  /*7260*/  FADD.FTZ R7, -R4.reuse, R7 ;  /* 0x0000000704077221 */ /* 0x044fe40000010100 */
[----:B------:R-:W-:Y:S02]  /*7270*/  FADD.FTZ R16, -R4, R6 ;  /* 0x0000000604107221 */ /* 0x000fe40000010100 */
[----:B------:R-:W-:Y:S02]  /*7280*/  FFMA.FTZ R6, -R225, R225, 1 ;  /* 0x3f800000e1067423 */ /* 0x000fe400000101e1 */
[----:B------:R-:W-:Y:S02]  /*7290*/  FMUL.FTZ R7, R55, R7 ;  /* 0x0000000737077220 */ /* 0x000fe40000410000 */
[----:B------:R-:W-:Y:S01]  /*72a0*/  FMUL.FTZ R16, R248, R16 ;  /* 0x00000010f8107220 */ /* 0x000fe20000410000 */
[----:B------:R1:W5:Y:S01]  /*72b0*/  LDL.LU R55, [R1+0xb0] ;  /* 0x0000b00001377983 */ /* 0x0003620000300800 */
[----:B------:R-:W-:Y:S02]  /*72c0*/  FMUL.FTZ R6, R6, c[0x0][0x2ec] ;  /* 0x0000bb0006067a20 */ /* 0x000fe40000410000 */
[----:B------:R-:W-:Y:S02]  /*72d0*/  FADD.FTZ R19, -R4, R19 ;  /* 0x0000001304137221 */ /* 0x000fe40000010100 */
[----:B------:R-:W-:Y:S02]  /*72e0*/  FMUL.FTZ R167, R7, R5 ;  /* 0x0000000507a77220 */ /* 0x000fe40000410000 */
[----:B------:R-:W-:Y:S02]  /*72f0*/  FFMA.FTZ R5, -R196, R196, 1 ;  /* 0x3f800000c4057423 */ /* 0x000fe400000101c4 */
[----:B------:R-:W-:Y:S02]  /*7300*/  FADD.FTZ R18, -R4, R18 ;  /* 0x0000001204127221 */ /* 0x000fe40000010100 */
[----:B------:R-:W-:Y:S02]  /*7310*/  FMUL.FTZ R168, R16, R6 ;  /* 0x0000000610a87220 */ /* 0x000fe40000410000 */
[----:B------:R-:W-:Y:S02]  /*7320*/  FMUL.FTZ R33, R251, R19 ;  /* 0x00000013fb217220 */ /* 0x000fe40000410000 */
[C---:B------:R-:W-:Y:S02]  /*7330*/  FADD.FTZ R22, -R4.reuse, R22 ;  /* 0x0000001604167221 */ /* 0x040fe40000010100 */
[C---:B------:R-:W-:Y:S02]  /*7340*/  FADD.FTZ R16, -R4.reuse, R23 ;  /* 0x0000001704107221 */ /* 0x040fe40000010100 */
[----:B------:R-:W-:Y:S02]  /*7350*/  FFMA.FTZ R6, -R197, R197, 1 ;  /* 0x3f800000c5067423 */ /* 0x000fe400000101c5 */
[----:B------:R-:W-:Y:S02]  /*7360*/  FMUL.FTZ R5, R5, c[0x0][0x2ec] ;  /* 0x0000bb0005057a20 */ /* 0x000fe40000410000 */
[C---:B------:R-:W-:Y:S02]  /*7370*/  FADD.FTZ R164, -R4.reuse, R34 ;  /* 0x0000002204a47221 */ /* 0x040fe40000010100 */
[----:B------:R-:W-:Y:S02]  /*7380*/  FADD.FTZ R34, -R4, R35 ;  /* 0x0000002304227221 */ /* 0x000fe40000010100 */
[----:B------:R-:W-:Y:S02]  /*7390*/  FFMA.FTZ R4, -R183, R183, 1 ;  /* 0x3f800000b7047423 */ /* 0x000fe400000101b7 */
[----:B------:R-:W-:Y:S02]  /*73a0*/  FMUL.FTZ R166, R252, R18 ;  /* 0x00000012fca67220 */ /* 0x000fe40000410000 */
[----:B------:R-:W-:Y:S02]  /*73b0*/  FMUL.FTZ R6, R6, c[0x0][0x2ec] ;  /* 0x0000bb0006067a20 */ /* 0x000fe40000410000 */
[----:B------:R-:W-:Y:S02]  /*73c0*/  FMUL.FTZ R33, R33, R5 ;  /* 0x0000000521217220 */ /* 0x000fe40000410000 */
[----:B------:R-:W-:Y:S02]  /*73d0*/  FMUL.FTZ R34, R238, R34 ;  /* 0x00000022ee227220 */ /* 0x000fe40000410000 */
[----:B------:R-:W-:Y:S02]  /*73e0*/  FFMA.FTZ R5, -R185, R185, 1 ;  /* 0x3f800000b9057423 */ /* 0x000fe400000101b9 */
[----:B------:R-:W-:Y:S02]  /*73f0*/  FMUL.FTZ R4, R4, c[0x0][0x2ec] ;  /* 0x0000bb0004047a20 */ /* 0x000fe40000410000 */
[----:B------:R-:W-:Y:S02]  /*7400*/  FMUL.FTZ R166, R166, R6 ;  /* 0x00000006a6a67220 */ /* 0x000fe40000410000 */
[----:B------:R-:W-:Y:S02]  /*7410*/  FMUL.FTZ R164, R239, R164 ;  /* 0x000000a4efa47220 */ /* 0x000fe40000410000 */
[----:B------:R-:W-:Y:S02]  /*7420*/  FFMA.FTZ R6, -R198, R198, 1 ;  /* 0x3f800000c6067423 */ /* 0x000fe400000101c6 */
[----:B------:R-:W-:Y:S02]  /*7430*/  FMUL.FTZ R5, R5, c[0x0][0x2ec] ;  /* 0x0000bb0005057a20 */ /* 0x000fe40000410000 */
[----:B------:R-:W-:Y:S02]  /*7440*/  FMUL.FTZ R34, R34, R4 ;  /* 0x0000000422227220 */ /* 0x000fe40000410000 */
[----:B---3--:R-:W-:Y:S02]  /*7450*/  FADD.FTZ R4, -R2, R8 ;  /* 0x0000000802047221 */ /* 0x008fe40000010100 */
[----:B------:R-:W-:Y:S02]  /*7460*/  FMUL.FTZ R16, R249, R16 ;  /* 0x00000010f9107220 */ /* 0x000fe40000410000 */
[----:B------:R-:W-:Y:S02]  /*7470*/  FFMA.FTZ R7, -R200, R200, 1 ;  /* 0x3f800000c8077423 */ /* 0x000fe400000101c8 */
[----:B------:R-:W-:Y:S02]  /*7480*/  FMUL.FTZ R6, R6, c[0x0][0x2ec] ;  /* 0x0000bb0006067a20 */ /* 0x000fe40000410000 */
[----:B------:R-:W-:Y:S02]  /*7490*/  FMUL.FTZ R164, R164, R5 ;  /* 0x00000005a4a47220 */ /* 0x000fe40000410000 */
[----:B------:R-:W-:Y:S02]  /*74a0*/  FADD.FTZ R5, -R2, R9 ;  /* 0x0000000902057221 */ /* 0x000fe40000010100 */
[----:B------:R-:W-:Y:S02]  /*74b0*/  FMUL.FTZ R4, R54, R4 ;  /* 0x0000000436047220 */ /* 0x000fe40000410000 */
[----:B------:R-:W-:Y:S01]  /*74c0*/  FMUL.FTZ R165, R250, R22 ;  /* 0x00000016faa57220 */ /* 0x000fe20000410000 */
[----:B------:R1:W5:Y:S01]  /*74d0*/  LDL.LU R54, [R1+0xac] ;  /* 0x0000ac0001367983 */ /* 0x0003620000300800 */
[----:B------:R-:W-:Y:S02]  /*74e0*/  FMUL.FTZ R7, R7, c[0x0][0x2ec] ;  /* 0x0000bb0007077a20 */ /* 0x000fe40000410000 */
[----:B------:R-:W-:Y:S02]  /*74f0*/  FMUL.FTZ R35, R16, R6 ;  /* 0x0000000610237220 */ /* 0x000fe40000410000 */
[C---:B------:R-:W-:Y:S02]  /*7500*/  FADD.FTZ R6, -R2.reuse, R12 ;  /* 0x0000000c02067221 */ /* 0x040fe40000010100 */
[----:B------:R-:W-:Y:S02]  /*7510*/  FMUL.FTZ R5, R53, R5 ;  /* 0x0000000535057220 */ /* 0x000fe40000410000 */
[----:B------:R-:W-:Y:S01]  /*7520*/  FMUL.FTZ R165, R165, R7 ;  /* 0x00000007a5a57220 */ /* 0x000fe20000410000 */
[----:B------:R1:W5:Y:S01]  /*7530*/  LDL.LU R53, [R1+0xa8] ;  /* 0x0000a80001357983 */ /* 0x0003620000300800 */
[----:B------:R-:W-:Y:S02]  /*7540*/  FADD.FTZ R7, -R2, R13 ;  /* 0x0000000d02077221 */ /* 0x000fe40000010100 */
[----:B------:R-:W-:Y:S02]  /*7550*/  FMUL.FTZ R6, R52, R6 ;  /* 0x0000000634067220 */ /* 0x000fe40000410000 */
[----:B------:R-:W-:Y:S01]  /*7560*/  FFMA.FTZ R22, -R247, R247, 1 ;  /* 0x3f800000f7167423 */ /* 0x000fe200000101f7 */
[----:B------:R1:W5:Y:S01]  /*7570*/  LDL.LU R52, [R1+0xa4] ;  /* 0x0000a40001347983 */ /* 0x0003620000300800 */
[----:B------:R-:W-:Y:S02]  /*7580*/  FMUL.FTZ R7, R51, R7 ;  /* 0x0000000733077220 */ /* 0x000fe40000410000 */
[----:B------:R-:W-:Y:S01]  /*7590*/  FMUL.FTZ R22, R22, c[0x0][0x2ec] ;  /* 0x0000bb0016167a20 */ /* 0x000fe20000410000 */
[----:B------:R1:W5:Y:S01]  /*75a0*/  LDL.LU R51, [R1+0xa0] ;  /* 0x0000a00001337983 */ /* 0x0003620000300800 */
        /* <DEDUP_REMOVED lines=8> */
[----:B------:R-:W-:Y:S01]  /*7630*/  FMUL.FTZ R4, R49, R4 ;  /* 0x0000000431047220 */ /* 0x000fe20000410000 */
[----:B------:R1:W5:Y:S01]  /*7640*/  LDL.LU R50, [R1+0x9c] ;  /* 0x00009c0001327983 */ /* 0x0003620000300800 */
[----:B------:R-:W-:Y:S02]  /*7650*/  FFMA.FTZ R25, -R202, R202, 1 ;  /* 0x3f800000ca197423 */ /* 0x000fe400000101ca */
[----:B------:R-:W-:Y:S01]  /*7660*/  FMUL.FTZ R5, R48, R5 ;  /* 0x0000000530057220 */ /* 0x000fe20000410000 */
[----:B------:R1:W5:Y:S01]  /*7670*/  LDL.LU R49, [R1+0x98] ;  /* 0x0000980001317983 */ /* 0x0003620000300800 */
[----:B------:R-:W-:Y:S02]  /*7680*/  FFMA.FTZ R24, -R201, R201, 1 ;  /* 0x3f800000c9187423 */ /* 0x000fe400000101c9 */
[----:B------:R-:W-:Y:S01]  /*7690*/  FMUL.FTZ R25, R25, c[0x0][0x2ec] ;  /* 0x0000bb0019197a20 */ /* 0x000fe20000410000 */
[----:B------:R1:W5:Y:S01]  /*76a0*/  LDL.LU R48, [R1+0x94] ;  /* 0x0000940001307983 */ /* 0x0003620000300800 */
[----:B------:R-:W-:Y:S02]  /*76b0*/  FMUL.FTZ R6, R47, R6 ;  /* 0x000000062f067220 */ /* 0x000fe40000410000 */
[----:B------:R-:W-:Y:S01]  /*76c0*/  FFMA.FTZ R29, -R194, R194, 1 ;  /* 0x3f800000c21d7423 */ /* 0x000fe200000101c2 */
[----:B------:R1:W5:Y:S01]  /*76d0*/  LDL.LU R47, [R1+0x90] ;  /* 0x00009000012f7983 */ /* 0x0003620000300800 */
[----:B------:R-:W-:Y:S02]  /*76e0*/  FMUL.FTZ R24, R24, c[0x0][0x2ec] ;  /* 0x0000bb0018187a20 */ /* 0x000fe40000410000 */
[----:B------:R-:W-:Y:S02]  /*76f0*/  FMUL.FTZ R25, R2, R25 ;  /* 0x0000001902197220 */ /* 0x000fe40000410000 */
[----:B----4-:R-:W-:Y:S02]  /*7700*/  FADD.FTZ R2, -R0, R10 ;  /* 0x0000000a00027221 */ /* 0x010fe40000010100 */
[----:B------:R-:W-:Y:S02]  /*7710*/  FFMA.FTZ R28, -R193, R193, 1 ;  /* 0x3f800000c11c7423 */ /* 0x000fe400000101c1 */
[----:B------:R-:W-:Y:S02]  /*7720*/  FMUL.FTZ R29, R29, c[0x0][0x2ec] ;  /* 0x0000bb001d1d7a20 */ /* 0x000fe40000410000 */
[----:B------:R-:W-:Y:S02]  /*7730*/  FMUL.FTZ R24, R4, R24 ;  /* 0x0000001804187220 */ /* 0x000fe40000410000 */
[----:B------:R-:W-:Y:S02]  /*7740*/  FADD.FTZ R4, -R0, R11 ;  /* 0x0000000b00047221 */ /* 0x000fe40000010100 */
[----:B------:R-:W-:Y:S02]  /*7750*/  FMUL.FTZ R2, R46, R2 ;  /* 0x000000022e027220 */ /* 0x000fe40000410000 */
[----:B------:R-:W-:Y:S01]  /*7760*/  FMUL.FTZ R28, R28, c[0x0][0x2ec] ;  /* 0x0000bb001c1c7a20 */ /* 0x000fe20000410000 */
[----:B------:R1:W5:Y:S01]  /*7770*/  LDL.LU R46, [R1+0x8c] ;  /* 0x00008c00012e7983 */ /* 0x0003620000300800 */
[----:B------:R-:W-:Y:S02]  /*7780*/  FMUL.FTZ R29, R5, R29 ;  /* 0x0000001d051d7220 */ /* 0x000fe40000410000 */
[----:B------:R-:W-:Y:S02]  /*7790*/  FADD.FTZ R5, -R0, R14 ;  /* 0x0000000e00057221 */ /* 0x000fe40000010100 */
[----:B------:R-:W-:Y:S02]  /*77a0*/  FMUL.FTZ R4, R45, R4 ;  /* 0x000000042d047220 */ /* 0x000fe40000410000 */
[----:B------:R-:W-:Y:S01]  /*77b0*/  FMUL.FTZ R28, R6, R28 ;  /* 0x0000001c061c7220 */ /* 0x000fe20000410000 */
[----:B------:R1:W5:Y:S01]  /*77c0*/  LDL.LU R45, [R1+0x88] ;  /* 0x00008800012d7983 */ /* 0x0003620000300800 */
[----:B------:R-:W-:Y:S02]  /*77d0*/  FADD.FTZ R6, -R0, R15 ;  /* 0x0000000f00067221 */ /* 0x000fe40000010100 */
[----:B------:R-:W-:Y:S02]  /*77e0*/  FMUL.FTZ R5, R44, R5 ;  /* 0x000000052c057220 */ /* 0x000fe40000410000 */
[----:B------:R-:W-:Y:S01]  /*77f0*/  FMUL.FTZ R6, R43, R6 ;  /* 0x000000062b067220 */ /* 0x000fe20000410000 */
[----:B------:R1:W5:Y:S01]  /*7800*/  LDL.LU R44, [R1+0x84] ;  /* 0x00008400012c7983 */ /* 0x0003620000300800 */
[----:B------:R-:W-:Y:S02]  /*7810*/  FFMA.FTZ R14, -R42, R42, 1 ;  /* 0x3f8000002a0e7423 */ /* 0x000fe4000001012a */
[----:B------:R-:W-:Y:S01]  /*7820*/  FFMA.FTZ R13, -R41, R41, 1 ;  /* 0x3f800000290d7423 */ /* 0x000fe20000010129 */
[----:B------:R1:W5:Y:S01]  /*7830*/  LDL.LU R43, [R1+0x80] ;  /* 0x00008000012b7983 */ /* 0x0003620000300800 */
[----:B------:R-:W-:Y:S02]  /*7840*/  FFMA.FTZ R16, -R40, R40, 1 ;  /* 0x3f80000028107423 */ /* 0x000fe40000010128 */
[----:B------:R-:W-:Y:S01]  /*7850*/  FFMA.FTZ R15, -R39, R39, 1 ;  /* 0x3f800000270f7423 */ /* 0x000fe20000010127 */
[----:B------:R1:W5:Y:S01]  /*7860*/  LDL.LU R42, [R1+0x7c] ;  /* 0x00007c00012a7983 */ /* 0x0003620000300800 */
[----:B------:R-:W-:Y:S02]  /*7870*/  FMUL.FTZ R14, R14, c[0x0][0x2ec] ;  /* 0x0000bb000e0e7a20 */ /* 0x000fe40000410000 */
[----:B------:R-:W-:Y:S01]  /*7880*/  FMUL.FTZ R13, R13, c[0x0][0x2ec] ;  /* 0x0000bb000d0d7a20 */ /* 0x000fe20000410000 */
[----:B------:R1:W5:Y:S01]  /*7890*/  LDL.LU R41, [R1+0x78] ;  /* 0x0000780001297983 */ /* 0x0003620000300800 */
[----:B------:R-:W-:Y:S02]  /*78a0*/  FMUL.FTZ R16, R16, c[0x0][0x2ec] ;  /* 0x0000bb0010107a20 */ /* 0x000fe40000410000 */
[----:B------:R-:W-:Y:S01]  /*78b0*/  FADD.FTZ R26, -R0, R26 ;  /* 0x0000001a001a7221 */ /* 0x000fe20000010100 */
[----:B------:R1:W5:Y:S01]  /*78c0*/  LDL.LU R40, [R1+0x74] ;  /* 0x0000740001287983 */ /* 0x0003620000300800 */
[----:B------:R-:W-:Y:S02]  /*78d0*/  FMUL.FTZ R14, R2, R14 ;  /* 0x0000000e020e7220 */ /* 0x000fe40000410000 */
[----:B------:R-:W-:Y:S01]  /*78e0*/  FMUL.FTZ R13, R4, R13 ;  /* 0x0000000d040d7220 */ /* 0x000fe20000410000 */
[----:B------:R1:W5:Y:S01]  /*78f0*/  LDL.LU R39, [R1+0x70] ;  /* 0x0000700001277983 */ /* 0x0003620000300800 */
[----:B------:R-:W-:Y:S02]  /*7900*/  FMUL.FTZ R16, R5, R16 ;  /* 0x0000001005107220 */ /* 0x000fe40000410000 */
[C---:B------:R-:W-:Y:S02]  /*7910*/  FADD.FTZ R2, -R0.reuse, R27 ;  /* 0x0000001b00027221 */ /* 0x040fe40000010100 */
[C---:B------:R-:W-:Y:S02]  /*7920*/  FADD.FTZ R4, -R0.reuse, R30 ;  /* 0x0000001e00047221 */ /* 0x040fe40000010100 */
[----:B------:R-:W-:Y:S02]  /*7930*/  FADD.FTZ R5, -R0, R31 ;  /* 0x0000001f00057221 */ /* 0x000fe40000010100 */
[----:B------:R-:W-:Y:S02]  /*7940*/  FMUL.FTZ R0, R38, R26 ;  /* 0x0000001a26007220 */ /* 0x000fe40000410000 */
[----:B------:R-:W-:Y:S01]  /*7950*/  FMUL.FTZ R2, R37, R2 ;  /* 0x0000000225027220 */ /* 0x000fe20000410000 */
[----:B------:R1:W5:Y:S01]  /*7960*/  LDL.LU R38, [R1+0x6c] ;  /* 0x00006c0001267983 */ /* 0x0003620000300800 */
[----:B------:R-:W-:Y:S02]  /*7970*/  FMUL.FTZ R4, R36, R4 ;  /* 0x0000000424047220 */ /* 0x000fe40000410000 */
[----:B------:R-:W-:Y:S01]  /*7980*/  FMUL.FTZ R5, R245, R5 ;  /* 0x00000005f5057220 */ /* 0x000fe20000410000 */
[----:B------:R1:W5:Y:S01]  /*7990*/  LDL.LU R37, [R1+0x68] ;  /* 0x0000680001257983 */ /* 0x0003620000300800 */
[----:B------:R-:W-:Y:S01]  /*79a0*/  FFMA.FTZ R23, -R240, R240, 1 ;  /* 0x3f800000f0177423 */ /* 0x000fe200000101f0 */
[----:B------:R-:W-:Y:S01]  /*79b0*/  MOV R245, c[0x0][0x22c] ;  /* 0x00008b0000f57a02 */ /* 0x000fe20000000f00 */
[----:B------:R-:W-:Y:S01]  /*79c0*/  FFMA.FTZ R19, -R243, R243, 1 ;  /* 0x3f800000f3137423 */ /* 0x000fe200000101f3 */
[----:B------:R1:W5:Y:S01]  /*79d0*/  LDL.LU R36, [R1+0x64] ;  /* 0x0000640001247983 */ /* 0x0003620000300800 */
[----:B------:R-:W-:Y:S02]  /*79e0*/  FFMA.FTZ R18, -R242, R242, 1 ;  /* 0x3f800000f2127423 */ /* 0x000fe400000101f2 */
[----:B------:R-:W-:Y:S01]  /*79f0*/  IMAD R245, R245, c[0x0][0x1c0], RZ ;  /* 0x00007000f5f57a24 */ /* 0x000fe200078e02ff */
[----:B------:R1:W5:Y:S01]  /*7a00*/  LDL R185, [R1] ;  /* 0x0000000001b97983 */ /* 0x0003620000100800 */
[----:B------:R-:W-:Y:S02]  /*7a10*/  FMUL.FTZ R23, R23, c[0x0][0x2ec] ;  /* 0x0000bb0017177a20 */ /* 0x000fe40000410000 */
[----:B------:R-:W-:Y:S01]  /*7a20*/  FMUL.FTZ R15, R15, c[0x0][0x2ec] ;  /* 0x0000bb000f0f7a20 */ /* 0x000fe20000410000 */
[----:B------:R-:W-:Y:S01]  /*7a30*/  SHF.L.U32 R245, R245, 0x3, RZ ;  /* 0x00000003f5f57819 */ /* 0x000fe200000006ff */
        /* <DEDUP_REMOVED lines=11> */
[----:B-----5:R-:W-:Y:S01]  /*7af0*/  ISETP.GE.AND P3, PT, R185, c[0x0][0x220], PT ;  /* 0x00008800b9007a0c */ /* 0x020fe20003f66270 */
        /* <DEDUP_REMOVED lines=52> */
.L_x_762:
[----:B------:R-:W-:Y:S01]  /*7e40*/  F2FP.BF16.PACK_AB R12, R177, R180 ;  /* 0x000000b4b10c723e */ /* 0x000fe200000010ff */
[----:B------:R3:W5:Y:S01]  /*7e50*/  LDL R188, [R1+0x2c] ;  /* 0x00002c0001bc7983 */ /* 0x0007620000100800 */
[----:B------:R-:W-:Y:S02]  /*7e60*/  F2FP.BF16.PACK_AB R11, R167, R168 ;  /* 0x000000a8a70b723e */ /* 0x000fe400000010ff */
[----:B--2---:R-:W-:Y:S02]  /*7e70*/  F2FP.BF16.PACK_AB R8, R173, R174 ;  /* 0x000000aead08723e */ /* 0x004fe400000010ff */
        /* <DEDUP_REMOVED lines=29> */
[----:B--2---:R-:W-:Y:S04]  /*8050*/  IMAD.SHL.U32 R0, R214, 0x2, RZ ;  /* 0x00000002d6007824 */ /* 0x004fe800078e00ff */
[----:B------:R-:W-:Y:S01]  /*8060*/  BAR.SYNC.DEFER_BLOCKING 0x0 ;  /* 0x0000000000007b1d */ /* 0x000fe20000010000 */
[C---:B------:R-:W-:Y:S02]  /*8070*/  IADD3 R2, R0.reuse, 0x8040, RZ ;  /* 0x0000804000027810 */ /* 0x040fe40007ffe0ff */
[----:B----4-:R-:W-:Y:S04]  /*8080*/  IADD3 R16, R0, 0x8000, RZ ;  /* 0x0000800000107810 */ /* 0x010fe80007ffe0ff */
[----:B------:R-:W-:Y:S01]  /*8090*/  @P1 IADD3 R2, R16, -0x40, RZ ;  /* 0xffffffc010021810 */ /* 0x000fe20007ffe0ff */
[----:B------:R-:W-:Y:S05]  /*80a0*/  LDSM.16.MT88.4 R4, [R205+0x20000] ;  /* 0x02000000cd04783b */ /* 0x000fea0000004200 */
[----:B------:R-:W2:Y:S05]  /*80b0*/  LDSM.16.MT88.4 R8, [R0+0x8000] ;  /* 0x008000000008783b */ /* 0x000eaa0000004200 */
[----:B------:R-:W4:Y:S05]  /*80c0*/  LDSM.16.MT88.4 R12, [R205+0x22000] ;  /* 0x02200000cd0c783b */ /* 0x000f2a0000004200 */
[----:B------:R-:W1:Y:S05]  /*80d0*/  LDSM.16.MT88.4 R16, [R2] ;  /* 0x000000000210783b */ /* 0x000e6a0000004200 */
[----:B------:R-:W1:Y:S05]  /*80e0*/  LDSM.16.MT88.4 R20, [R0+0xa000] ;  /* 0x00a000000014783b */ /* 0x000e6a0000004200 */
[----:B------:R-:W1:Y:S05]  /*80f0*/  LDSM.16.MT88.4 R24, [R2+0x2000] ;  /* 0x002000000218783b */ /* 0x000e6a0000004200 */
[----:B------:R-:W-:Y:S05]  /*8100*/  LDSM.16.MT88.4 R28, [R0+0x8800] ;  /* 0x00880000001c783b */ /* 0x000fea0000004200 */
[----:B------:R-:W-:Y:S05]  /*8110*/  LDSM.16.MT88.4 R32, [R205+0x22800] ;  /* 0x02280000cd20783b */ /* 0x000fea0000004200 */
[----:B------:R-:W-:Y:S01]  /*8120*/  LDSM.16.MT88.4 R164, [R2+0x800] ;  /* 0x0008000002a4783b */ /* 0x000fe20000004200 */
[-C--:B--2--5:R-:W-:Y:S04]  /*8130*/  HMMA.16816.F32.BF16 R36, R4, R8.reuse, R36 ;  /* 0x000000080424723c */ /* 0x0a4fe80000041824 */
[----:B------:R-:W-:Y:S05]  /*8140*/  LDSM.16.MT88.4 R168, [R0+0xa800] ;  /* 0x00a8000000a8783b */ /* 0x000fea0000004200 */
[----:B------:R-:W-:Y:S01]  /*8150*/  LDSM.16.MT88.4 R172, [R2+0x2800] ;  /* 0x0028000002ac783b */ /* 0x000fe20000004200 */
[C---:B----4-:R-:W-:Y:S08]  /*8160*/  HMMA.16816.F32.BF16 R40, R12.reuse, R8, R40 ;  /* 0x000000080c28723c */ /* 0x050ff00000041828 */
[-C--:B------:R-:W-:Y:S08]  /*8170*/  HMMA.16816.F32.BF16 R44, R12, R10.reuse, R44 ;  /* 0x0000000a0c2c723c */ /* 0x080ff0000004182c */
[C---:B------:R-:W-:Y:S01]  /*8180*/  HMMA.16816.F32.BF16 R48, R4.reuse, R10, R48 ;  /* 0x0000000a0430723c */ /* 0x040fe20000041830 */
[----:B------:R-:W2:Y:S07]  /*8190*/  LDSM.16.MT88.4 R8, [R205+0x20800] ;  /* 0x02080000cd08783b */ /* 0x000eae0000004200 */
[-C--:B-1----:R-:W-:Y:S08]  /*81a0*/  HMMA.16816.F32.BF16 R52, R4, R16.reuse, R52 ;  /* 0x000000100434723c */ /* 0x082ff00000041834 */
        /* <DEDUP_REMOVED lines=14> */
[----:B------:R-:W1:Y:S05]  /*8290*/  LDSM.16.MT88.4 R4, [R205+0x21000] ;  /* 0x02100000cd04783b */ /* 0x000e6a0000004200 */
[----:B------:R-:W4:Y:S02]  /*82a0*/  LDSM.16.MT88.4 R24, [R0+0xb000] ;  /* 0x00b000000018783b */ /* 0x000f240000004200 */
[-C--:B--2---:R-:W-:Y:S08]  /*82b0*/  HMMA.16816.F32.BF16 R36, R8, R28.reuse, R36 ;  /* 0x0000001c0824723c */ /* 0x084ff00000041824 */
[C---:B------:R-:W-:Y:S08]  /*82c0*/  HMMA.16816.F32.BF16 R40, R32.reuse, R28, R40 ;  /* 0x0000001c2028723c */ /* 0x040ff00000041828 */
[-C--:B------:R-:W-:Y:S08]  /*82d0*/  HMMA.16816.F32.BF16 R44, R32, R30.reuse, R44 ;  /* 0x0000001e202c723c */ /* 0x080ff0000004182c */
[C---:B------:R-:W-:Y:S01]  /*82e0*/  HMMA.16816.F32.BF16 R48, R8.reuse, R30, R48 ;  /* 0x0000001e0830723c */ /* 0x040fe20000041830 */
[----:B------:R-:W2:Y:S07]  /*82f0*/  LDSM.16.MT88.4 R28, [R2+0x3000] ;  /* 0x00300000021c783b */ /* 0x000eae0000004200 */
        /* <DEDUP_REMOVED lines=16> */
[----:B------:R-:W2:Y:S02]  /*8400*/  LDSM.16.MT88.4 R172, [R0+0xb800] ;  /* 0x00b8000000ac783b */ /* 0x000ea40000004200 */
[-C--:B-1----:R-:W-:Y:S08]  /*8410*/  HMMA.16816.F32.BF16 R36, R4, R12.reuse, R36 ;  /* 0x0000000c0424723c */ /* 0x082ff00000041824 */
[C---:B------:R-:W-:Y:S08]  /*8420*/  HMMA.16816.F32.BF16 R40, R16.reuse, R12, R40 ;  /* 0x0000000c1028723c */ /* 0x040ff00000041828 */
[-C--:B------:R-:W-:Y:S08]  /*8430*/  HMMA.16816.F32.BF16 R44, R16, R14.reuse, R44 ;  /* 0x0000000e102c723c */ /* 0x080ff0000004182c */
[C---:B------:R-:W-:Y:S01]  /*8440*/  HMMA.16816.F32.BF16 R48, R4.reuse, R14, R48 ;  /* 0x0000000e0430723c */ /* 0x040fe20000041830 */
[----:B------:R-:W1:Y:S05]  /*8450*/  LDSM.16.MT88.4 R12, [R2+0x3800] ;  /* 0x00380000020c783b */ /* 0x000e6a0000004200 */
[----:B------:R-:W-:Y:S02]  /*8460*/  BAR.SYNC.DEFER_BLOCKING 0x0 ;  /* 0x0000000000007b1d */ /* 0x000fe40000010000 */
[-C--:B------:R-:W-:Y:S08]  /*8470*/  HMMA.16816.F32.BF16 R52, R4, R20.reuse, R52 ;  /* 0x000000140434723c */ /* 0x080ff00000041834 */
[C---:B------:R-:W-:Y:S08]  /*8480*/  HMMA.16816.F32.BF16 R56, R16.reuse, R20, R56 ;  /* 0x000000141038723c */ /* 0x040ff00000041838 */
[-C--:B------:R-:W-:Y:S08]  /*8490*/  HMMA.16816.F32.BF16 R60, R16, R22.reuse, R60 ;  /* 0x00000016103c723c */ /* 0x080ff0000004183c */
[C---:B------:R-:W-:Y:S08]  /*84a0*/  HMMA.16816.F32.BF16 R64, R4.reuse, R22, R64 ;  /* 0x000000160440723c */ /* 0x040ff00000041840 */
[-C--:B----4-:R-:W-:Y:S08]  /*84b0*/  HMMA.16816.F32.BF16 R68, R4, R24.reuse, R68 ;  /* 0x000000180444723c */ /* 0x090ff00000041844 */
[C---:B------:R-:W-:Y:S08]  /*84c0*/  HMMA.16816.F32.BF16 R72, R16.reuse, R24, R72 ;  /* 0x000000181048723c */ /* 0x040ff00000041848 */
[-C--:B------:R-:W-:Y:S08]  /*84d0*/  HMMA.16816.F32.BF16 R76, R16, R26.reuse, R76 ;  /* 0x0000001a104c723c */ /* 0x080ff0000004184c */
[C---:B------:R-:W-:Y:S08]  /*84e0*/  HMMA.16816.F32.BF16 R80, R4.reuse, R26, R80 ;  /* 0x0000001a0450723c */ /* 0x040ff00000041850 */
[-C--:B--2---:R-:W-:Y:S08]  /*84f0*/  HMMA.16816.F32.BF16 R84, R4, R28.reuse, R84 ;  /* 0x0000001c0454723c */ /* 0x084ff00000041854 */
[C---:B------:R-:W-:Y:S08]  /*8500*/  HMMA.16816.F32.BF16 R88, R16.reuse, R28, R88 ;  /* 0x0000001c1058723c */ /* 0x040ff00000041858 */
[-C--:B------:R-:W-:Y:S08]  /*8510*/  HMMA.16816.F32.BF16 R92, R16, R30.reuse, R92 ;  /* 0x0000001e105c723c */ /* 0x080ff0000004185c */
[----:B------:R-:W-:Y:S08]  /*8520*/  HMMA.16816.F32.BF16 R96, R4, R30, R96 ;  /* 0x0000001e0460723c */ /* 0x000ff00000041860 */
        /* <DEDUP_REMOVED lines=12> */
[-C--:B-1----:R-:W-:Y:S08]  /*85f0*/  HMMA.16816.F32.BF16 R84, R8, R12.reuse, R84 ;  /* 0x0000000c0854723c */ /* 0x082ff00000041854 */
[C---:B------:R-:W-:Y:S08]  /*8600*/  HMMA.16816.F32.BF16 R88, R164.reuse, R12, R88 ;  /* 0x0000000ca458723c */ /* 0x040ff00000041858 */
[-C--:B------:R-:W-:Y:S08]  /*8610*/  HMMA.16816.F32.BF16 R92, R164, R14.reuse, R92 ;  /* 0x0000000ea45c723c */ /* 0x080ff0000004185c */
[----:B------:R-:W-:Y:S01]  /*8620*/  HMMA.16816.F32.BF16 R96, R8, R14, R96 ;  /* 0x0000000e0860723c */ /* 0x000fe20000041860 */
[----:B------:R-:W-:-:S07]  /*8630*/  @!P2 BRA `(.L_x_763) ;  /* 0x000002700000a947 */ /* 0x000fce0003800000 */
[----:B---3--:R-:W-:Y:S01]  /*8640*/  ISETP.GE.AND P3, PT, R185, c[0x0][0x220], PT ;  /* 0x00008800b9007a0c */ /* 0x008fe20003f66270 */
        /* <DEDUP_REMOVED lines=8> */
[----:B------:R-:W-:Y:S01]  /*86d0*/  @!P3 LEA R0, P5, R10, R2, 0x5 ;  /* 0x000000020a00b211 */ /* 0x000fe200078a28ff */
        /* <DEDUP_REMOVED lines=29> */
.L_x_763:
[----:B---3--:R-:W-:Y:S01]  /*88b0*/  LDSM.16.M88.4 R32, [R207+0x1c000] ;  /* 0x01c00000cf20783b */ /* 0x008fe20000000200 */
[----:B-1----:R-:W-:Y:S01]  /*88c0*/  IMAD.MOV.U32 R2, RZ, RZ, c[0x0][0x22c] ;  /* 0x00008b00ff027624 */ /* 0x002fe200078e00ff */
[----:B------:R-:W-:Y:S02]  /*88d0*/  ULOP3.LUT UR7, UR6, 0x1, URZ, 0xc0, !UPT ;  /* 0x0000000106077892 */ /* 0x000fe4000f8ec03f */
[----:B------:R-:W-:Y:S01]  /*88e0*/  UISETP.GT.AND UP2, UPT, UR6, UR13, UPT ;  /* 0x0000000d0600728c */ /* 0x000fe2000bf44270 */
[----:B------:R-:W1:Y:S01]  /*88f0*/  LDSM.16.MT88.4 R16, [R204] ;  /* 0x00000000cc10783b */ /* 0x000e620000004200 */
[----:B------:R-:W-:Y:S01]  /*8900*/  IMAD R2, R2, c[0x0][0x1c0], RZ ;  /* 0x0000700002027a24 */ /* 0x000fe200078e02ff */
[----:B------:R-:W-:Y:S02]  /*8910*/  UISETP.NE.U32.AND UP0, UPT, UR7, 0x1, UPT ;  /* 0x000000010700788c */ /* 0x000fe4000bf05070 */
[----:B------:R-:W-:Y:S01]  /*8920*/  UIADD3 UR6, UR6, -0x1, URZ ;  /* 0xffffffff06067890 */ /* 0x000fe2000fffe03f */
[----:B------:R-:W2:Y:S01]  /*8930*/  LDSM.16.M88.4 R28, [R207+0x1d000] ;  /* 0x01d00000cf1c783b */ /* 0x000ea20000000200 */
[----:B------:R-:W-:Y:S04]  /*8940*/  IMAD.U32 R2, R2, -0x40, RZ ;  /* 0xffffffc002027824 */ /* 0x000fe800078e00ff */
[----:B------:R-:W3:Y:S01]  /*8950*/  LDSM.16.MT88.4 R164, [R204+0x4000] ;  /* 0x00400000cca4783b */ /* 0x000ee20000004200 */
[C---:B------:R-:W-:Y:S04]  /*8960*/  LEA R223, P0, R2.reuse, R186, 0x2 ;  /* 0x000000ba02df7211 */ /* 0x040fe800078010ff */
[----:B------:R-:W4:Y:S01]  /*8970*/  LDL R194, [R1+0x44] ;  /* 0x0000440001c27983 */ /* 0x000f220000100800 */
[----:B------:R-:W-:Y:S01]  /*8980*/  LEA.HI.X.SX32 R222, R2, R187, 0x2, P0 ;  /* 0x000000bb02de7211 */ /* 0x000fe200000f16ff */
[----:B------:R-:W-:Y:S03]  /*8990*/  IMAD.MOV.U32 R2, RZ, RZ, R223 ;  /* 0x000000ffff027224 */ /* 0x000fe600078e00df */
[----:B------:R-:W-:Y:S05]  /*89a0*/  LDSM.16.M88.4 R168, [R208+0x1c000] ;  /* 0x01c00000d0a8783b */ /* 0x000fea0000000200 */
[----:B------:R-:W5:Y:S05]  /*89b0*/  LDL R193, [R1+0x48] ;  /* 0x0000480001c17983 */ /* 0x000f6a0000100800 */
[----:B------:R-:W3:Y:S05]  /*89c0*/  LDSM.16.MT88.4 R172, [R204+0x800] ;  /* 0x00080000ccac783b */ /* 0x000eea0000004200 */
[----:B------:R3:W4:Y:S01]  /*89d0*/  LDL R189, [R1+0x10] ;  /* 0x0000100001bd7983 */ /* 0x0007220000100800 */
[-C--:B-1----:R-:W-:Y:S04]  /*89e0*/  HMMA.16816.F32.BF16 R4, R32, R16.reuse, RZ ;  /* 0x000000102004723c */ /* 0x082fe800000418ff */
[----:B------:R-:W1:Y:S05]  /*89f0*/  LDSM.16.M88.4 R176, [R208+0x1d000] ;  /* 0x01d00000d0b0783b */ /* 0x000e6a0000000200 */
[----:B------:R1:W4:Y:S01]  /*8a00*/  LDL R0, [R1+0x8] ;  /* 0x0000080001007983 */ /* 0x0003220000100800 */
[C---:B--2---:R-:W-:Y:S04]  /*8a10*/  HMMA.16816.F32.BF16 R8, R28.reuse, R16, RZ ;  /* 0x000000101c08723c */ /* 0x044fe800000418ff */
[----:B------:R-:W2:Y:S04]  /*8a20*/  LDSM.16.MT88.4 R180, [R204+0x4800] ;  /* 0x00480000ccb4783b */ /* 0x000ea80000004200 */
[-C--:B------:R-:W-:Y:S01]  /*8a30*/  HMMA.16816.F32.BF16 R12, R28, R18.reuse, RZ ;  /* 0x000000121c0c723c */ /* 0x080fe200000418ff */
[----:B------:R1:W4:Y:S05]  /*8a40*/  LDL R190, [R1+0x4] ;  /* 0x0000040001be7983 */ /* 0x00032a0000100800 */
[----:B------:R1:W4:Y:S02]  /*8a50*/  LDL R191, [R1+0xc] ;  /* 0x00000c0001bf7983 */ /* 0x0003240000100800 */
[C---:B------:R-:W-:Y:S08]  /*8a60*/  HMMA.16816.F32.BF16 R16, R32.reuse, R18, RZ ;  /* 0x000000122010723c */ /* 0x040ff000000418ff */
[-C--:B---3--:R-:W-:Y:S08]  /*8a70*/  HMMA.16816.F32.BF16 R20, R32, R164.reuse, RZ ;  /* 0x000000a42014723c */ /* 0x088ff000000418ff */
[C---:B------:R-:W-:Y:S08]  /*8a80*/  HMMA.16816.F32.BF16 R24, R28.reuse, R164, RZ ;  /* 0x000000a41c18723c */ /* 0x040ff000000418ff */
[-C--:B------:R-:W-:Y:S08]  /*8a90*/  HMMA.16816.F32.BF16 R28, R28, R166.reuse, RZ ;  /* 0x000000a61c1c723c */ /* 0x080ff000000418ff */
[----:B------:R-:W-:Y:S01]  /*8aa0*/  HMMA.16816.F32.BF16 R32, R32, R166, RZ ;  /* 0x000000a62020723c */ /* 0x000fe200000418ff */
[----:B------:R-:W-:Y:S07]  /*8ab0*/  LDSM.16.M88.4 R164, [R184+0x1c000] ;  /* 0x01c00000b8a4783b */ /* 0x000fee0000000200 */
[-C--:B------:R-:W-:Y:S08]  /*8ac0*/  HMMA.16816.F32.BF16 R4, R168, R172.reuse, R4 ;  /* 0x000000aca804723c */ /* 0x080ff00000041804 */
[C---:B-1----:R-:W-:Y:S08]  /*8ad0*/  HMMA.16816.F32.BF16 R8, R176.reuse, R172, R8 ;  /* 0x000000acb008723c */ /* 0x042ff00000041808 */
        /* <DEDUP_REMOVED lines=56> */
[----:B------:R-:W4:Y:S05]  /*8e60*/  LDSM.16.MT88.4 R164, [R204+0x7000] ;  /* 0x00700000cca4783b */ /* 0x000f2a0000004200 */
[----:B------:R-:W-:Y:S02]  /*8e70*/  LDSM.16.M88.4 R172, [R3+0x1e000] ;  /* 0x01e0000003ac783b */ /* 0x000fe40000000200 */
[-C--:B-1----:R-:W-:Y:S01]  /*8e80*/  HMMA.16816.F32.BF16 R4, R168, R176.reuse, R4 ;  /* 0x000000b0a804723c */ /* 0x082fe20000041804 */
[----:B--2---:R-:W-:Y:S04]  /*8e90*/  IMAD.MOV.U32 R184, RZ, RZ, c[0x0][0x22c] ;  /* 0x00008b00ffb87624 */ /* 0x004fe800078e00ff */
[----:B------:R-:W-:Y:S04]  /*8ea0*/  IMAD R184, R184, c[0x0][0x1c0], RZ ;  /* 0x00007000b8b87a24 */ /* 0x000fe800078e02ff */
[----:B------:R-:W-:Y:S01]  /*8eb0*/  IMAD R184, R184, 0x30, RZ ;  /* 0x00000030b8b87824 */ /* 0x000fe200078e02ff */
[C---:B---3--:R-:W-:Y:S08]  /*8ec0*/  HMMA.16816.F32.BF16 R8, R180.reuse, R176, R8 ;  /* 0x000000b0b408723c */ /* 0x048ff00000041808 */
[-C--:B------:R-:W-:Y:S08]  /*8ed0*/  HMMA.16816.F32.BF16 R12, R180, R178.reuse, R12 ;  /* 0x000000b2b40c723c */ /* 0x080ff0000004180c */
[C---:B------:R-:W-:Y:S01]  /*8ee0*/  HMMA.16816.F32.BF16 R16, R168.reuse, R178, R16 ;  /* 0x000000b2a810723c */ /* 0x040fe20000041810 */
[----:B------:R-:W1:Y:S07]  /*8ef0*/  LDSM.16.MT88.4 R176, [R204+0x3800] ;  /* 0x00380000ccb0783b */ /* 0x000e6e0000004200 */
[-C--:B----4-:R-:W-:Y:S08]  /*8f00*/  HMMA.16816.F32.BF16 R20, R168, R164.reuse, R20 ;  /* 0x000000a4a814723c */ /* 0x090ff00000041814 */
[C---:B------:R-:W-:Y:S08]  /*8f10*/  HMMA.16816.F32.BF16 R24, R180.reuse, R164, R24 ;  /* 0x000000a4b418723c */ /* 0x040ff00000041818 */
[-C--:B------:R-:W-:Y:S01]  /*8f20*/  HMMA.16816.F32.BF16 R28, R180, R166.reuse, R28 ;  /* 0x000000a6b41c723c */ /* 0x080fe2000004181c */
[----:B------:R2:W3:Y:S07]  /*8f30*/  LDSM.16.M88.4 R180, [R3+0x1f000] ;  /* 0x01f0000003b4783b */ /* 0x0004ee0000000200 */
[----:B------:R-:W-:Y:S01]  /*8f40*/  HMMA.16816.F32.BF16 R32, R168, R166, R32 ;  /* 0x000000a6a820723c */ /* 0x000fe20000041820 */
[----:B------:R-:W4:Y:S06]  /*8f50*/  LDSM.16.MT88.4 R164, [R204+0x7800] ;  /* 0x00780000cca4783b */ /* 0x000f2c0000004200 */
[----:B------:R-:W-:Y:S01]  /*8f60*/  @P2 IADD3 R168, P3, R194, UR10, RZ ;  /* 0x0000000ac2a82c10 */ /* 0x000fe2000ff7e0ff */
[----:B------:R-:W-:Y:S01]  /*8f70*/  @UP3 UIADD3 UR10, UP1, UR10, -0x100, URZ ;  /* 0xffffff000a0a3890 */ /* 0x000fe2000ff3e03f */
[-C--:B-1----:R-:W-:Y:S05]  /*8f80*/  HMMA.16816.F32.BF16 R4, R172, R176.reuse, R4 ;  /* 0x000000b0ac04723c */ /* 0x082fea0000041804 */
[----:B-----5:R-:W-:Y:S01]  /*8f90*/  @P2 IADD3.X R169, R193, UR9, RZ, P3, !PT ;  /* 0x00000009c1a92c10 */ /* 0x020fe20009ffe4ff */
[----:B------:R-:W-:Y:S01]  /*8fa0*/  IMAD.MOV.U32 R193, RZ, RZ, c[0x0][0x22c] ;  /* 0x00008b00ffc17624 */ /* 0x000fe200078e00ff */
[----:B------:R-:W-:Y:S01]  /*8fb0*/  @UP3 UIADD3.X UR9, UR9, -0x1, URZ, UP1, !UPT ;  /* 0xffffffff09093890 */ /* 0x000fe20008ffe43f */
[----:B--2---:R-:W-:Y:S02]  /*8fc0*/  IMAD.MOV.U32 R3, RZ, RZ, R222 ;  /* 0x000000ffff037224 */ /* 0x004fe400078e00de */
[----:B------:R-:W2:Y:S02]  /*8fd0*/  @P2 LDG.E R189, [R168.64+0x20] ;  /* 0x00002004a8bd2981 */ /* 0x000ea4000c1e1900 */
[----:B------:R-:W-:Y:S03]  /*8fe0*/  IMAD R193, R193, c[0x0][0x1c0], RZ ;  /* 0x00007000c1c17a24 */ /* 0x000fe600078e02ff */
[----:B------:R-:W5:Y:S01]  /*8ff0*/  @P2 LDG.E R0, [R168.64+0xa0] ;  /* 0x0000a004a8002981 */ /* 0x000f62000c1e1900 */
[----:B------:R-:W-:Y:S04]  /*9000*/  IMAD R193, R193, 0x18, RZ ;  /* 0x00000018c1c17824 */ /* 0x000fe800078e02ff */
[----:B------:R-:W5:Y:S01]  /*9010*/  @P2 LDG.E R190, [R168.64+0x80] ;  /* 0x00008004a8be2981 */ /* 0x000f62000c1e1900 */
[C---:B---3--:R-:W-:Y:S04]  /*9020*/  HMMA.16816.F32.BF16 R8, R180.reuse, R176, R8 ;  /* 0x000000b0b408723c */ /* 0x048fe80000041808 */
[----:B------:R-:W3:Y:S05]  /*9030*/  @P2 LDG.E R191, [R168.64] ;  /* 0x00000004a8bf2981 */ /* 0x000eea000c1e1900 */
[----:B------:R-:W-:Y:S01]  /*9040*/  RED.E.ADD.F32.FTZ.RN.STRONG.GPU [R2.64], R4 ;  /* 0x000000040200798e */ /* 0x000fe2000c10e784 */
[-C--:B------:R-:W-:Y:S08]  /*9050*/  HMMA.16816.F32.BF16 R12, R180, R178.reuse, R12 ;  /* 0x000000b2b40c723c */ /* 0x080ff0000004180c */
[C---:B------:R-:W-:Y:S07]  /*9060*/  HMMA.16816.F32.BF16 R16, R172.reuse, R178, R16 ;  /* 0x000000b2ac10723c */ /* 0x040fee0000041810 */
[----:B------:R-:W-:Y:S01]  /*9070*/  IMAD.MOV.U32 R179, RZ, RZ, c[0x0][0x22c] ;  /* 0x00008b00ffb37624 */ /* 0x000fe200078e00ff */
[-C--:B----4-:R-:W-:Y:S04]  /*9080*/  HMMA.16816.F32.BF16 R20, R172, R164.reuse, R20 ;  /* 0x000000a4ac14723c */ /* 0x090fe80000041814 */
[----:B------:R-:W-:Y:S04]  /*9090*/  IMAD R179, R179, c[0x0][0x1c0], RZ ;  /* 0x00007000b3b37a24 */ /* 0x000fe800078e02ff */
[C---:B------:R-:W-:Y:S04]  /*90a0*/  HMMA.16816.F32.BF16 R24, R180.reuse, R164, R24 ;  /* 0x000000a4b418723c */ /* 0x040fe80000041818 */
[----:B------:R-:W-:Y:S03]  /*90b0*/  IMAD R179, R179, 0x38, RZ ;  /* 0x00000038b3b37824 */ /* 0x000fe600078e02ff */
[CC--:B------:R-:W-:Y:S01]  /*90c0*/  LEA R164, P3, R245.reuse, R2.reuse, 0x2 ;  /* 0x00000002f5a47211 */ /* 0x0c0fe200078610ff */
[-C--:B------:R-:W-:Y:S04]  /*90d0*/  HMMA.16816.F32.BF16 R28, R180, R166.reuse, R28 ;  /* 0x000000a6b41c723c */ /* 0x080fe8000004181c */
[-C--:B------:R-:W-:Y:S04]  /*90e0*/  LEA.HI.X.SX32 R165, R245, R3.reuse, 0x2, P3 ;  /* 0x00000003f5a57211 */ /* 0x080fe800018f16ff */
[----:B------:R-:W-:Y:S01]  /*90f0*/  HMMA.16816.F32.BF16 R32, R172, R166, R32 ;  /* 0x000000a6ac20723c */ /* 0x000fe20000041820 */
[----:B------:R-:W-:Y:S05]  /*9100*/  RED.E.ADD.F32.FTZ.RN.STRONG.GPU [R164.64], R5 ;  /* 0x00000005a400798e */ /* 0x000fea000c10e784 */
[----:B--2---:R1:W-:Y:S05]  /*9110*/  @P2 STL [R1+0x10], R189 ;  /* 0x000010bd01002387 */ /* 0x0043ea0000100800 */
[----:B-----5:R2:W-:Y:S05]  /*9120*/  @P2 STL [R1+0x8], R0 ;  /* 0x0000080001002387 */ /* 0x0205ea0000100800 */
[----:B------:R-:W4:Y:S01]  /*9130*/  LDL R178, [R1+0x28] ;  /* 0x0000280001b27983 */ /* 0x000f220000100800 */
[----:B-1----:R-:W-:Y:S04]  /*9140*/  IMAD.MOV.U32 R189, RZ, RZ, c[0x0][0x22c] ;  /* 0x00008b00ffbd7624 */ /* 0x002fe800078e00ff */
[----:B------:R-:W-:Y:S01]  /*9150*/  IMAD R189, R189, c[0x0][0x1c0], RZ ;  /* 0x00007000bdbd7a24 */ /* 0x000fe200078e02ff */
[----:B--2---:R-:W2:Y:S03]  /*9160*/  LDL R0, [R1+0x1c] ;  /* 0x00001c0001007983 */ /* 0x004ea60000100800 */
[----:B------:R-:W-:Y:S02]  /*9170*/  IMAD.SHL.U32 R189, R189, 0x10, RZ ;  /* 0x00000010bdbd7824 */ /* 0x000fe400078e00ff */
[----:B------:R1:W-:Y:S03]  /*9180*/  @P2 STL [R1+0x4], R190 ;  /* 0x000004be01002387 */ /* 0x0003e60000100800 */
[-C--:B------:R-:W-:Y:S02]  /*9190*/  LEA R176, P0, R189, R2.reuse, 0x2 ;  /* 0x00000002bdb07211 */ /* 0x080fe400078010ff */
[----:B---3--:R3:W-:Y:S01]  /*91a0*/  @P2 STL [R1+0xc], R191 ;  /* 0x00000cbf01002387 */ /* 0x0087e20000100800 */
[-C--:B------:R-:W-:Y:S02]  /*91b0*/  LEA R170, P2, R193, R2.reuse, 0x2 ;  /* 0x00000002c1aa7211 */ /* 0x080fe400078410ff */
[-C--:B------:R-:W-:Y:S02]  /*91c0*/  LEA.HI.X.SX32 R177, R189, R3.reuse, 0x2, P0 ;  /* 0x00000003bdb17211 */ /* 0x080fe400000f16ff */
[-C--:B------:R-:W-:Y:S02]  /*91d0*/  LEA.HI.X.SX32 R171, R193, R3.reuse, 0x2, P2 ;  /* 0x00000003c1ab7211 */ /* 0x080fe400010f16ff */
[CC--:B------:R-:W-:Y:S01]  /*91e0*/  LEA R4, P2, R184.reuse, R2.reuse, 0x2 ;  /* 0x00000002b8047211 */ /* 0x0c0fe200078410ff */
[----:B------:R5:W-:Y:S03]  /*91f0*/  RED.E.ADD.F32.FTZ.RN.STRONG.GPU [R176.64], R6 ;  /* 0x00000006b000798e */ /* 0x000be6000c10e784 */
[-C--:B------:R-:W-:Y:S02]  /*9200*/  LEA.HI.X.SX32 R5, R184, R3.reuse, 0x2, P2 ;  /* 0x00000003b8057211 */ /* 0x080fe400010f16ff */
[----:B------:R5:W-:Y:S01]  /*9210*/  RED.E.ADD.F32.FTZ.RN.STRONG.GPU [R170.64], R7 ;  /* 0x00000007aa00798e */ /* 0x000be2000c10e784 */
[----:B-1----:R-:W-:Y:S04]  /*9220*/  IMAD.MOV.U32 R190, RZ, RZ, c[0x0][0x22c] ;  /* 0x00008b00ffbe7624 */ /* 0x002fe800078e00ff */
[----:B------:R-:W-:Y:S02]  /*9230*/  IMAD R190, R190, c[0x0][0x1c0], RZ ;  /* 0x00007000bebe7a24 */ /* 0x000fe400078e02ff */
[----:B---3--:R-:W-:Y:S02]  /*9240*/  IMAD.MOV.U32 R191, RZ, RZ, c[0x0][0x22c] ;  /* 0x00008b00ffbf7624 */ /* 0x008fe400078e00ff */
[----:B------:R-:W-:Y:S02]  /*9250*/  IMAD R190, R190, 0x28, RZ ;  /* 0x00000028bebe7824 */ /* 0x000fe400078e02ff */
[----:B------:R-:W-:Y:S03]  /*9260*/  IMAD R191, R191, c[0x0][0x1c0], RZ ;  /* 0x00007000bfbf7a24 */ /* 0x000fe600078e02ff */
[CC--:B------:R-:W-:Y:S01]  /*9270*/  LEA R166, P3, R190.reuse, R2.reuse, 0x2 ;  /* 0x00000002bea67211 */ /* 0x0c0fe200078610ff */
[----:B------:R-:W-:Y:S03]  /*9280*/  IMAD.SHL.U32 R191, R191, 0x20, RZ ;  /* 0x00000020bfbf7824 */ /* 0x000fe600078e00ff */
[-C--:B------:R-:W-:Y:S01]  /*9290*/  LEA.HI.X.SX32 R167, R190, R3.reuse, 0x2, P3 ;  /* 0x00000003bea77211 */ /* 0x080fe200018f16ff */
[----:B------:R-:W-:Y:S01]  /*92a0*/  IMAD.MOV.U32 R190, RZ, RZ, c[0x0][0x22c] ;  /* 0x00008b00ffbe7624 */ /* 0x000fe200078e00ff */
[CC--:B------:R-:W-:Y:S03]  /*92b0*/  LEA R168, P0, R191.reuse, R2.reuse, 0x2 ;  /* 0x00000002bfa87211 */ /* 0x0c0fe600078010ff */
[----:B------:R-:W-:Y:S01]  /*92c0*/  IMAD R190, R190, c[0x0][0x1c0], RZ ;  /* 0x00007000bebe7a24 */ /* 0x000fe200078e02ff */
[-C--:B------:R-:W-:Y:S01]  /*92d0*/  LEA.HI.X.SX32 R169, R191, R3.reuse, 0x2, P0 ;  /* 0x00000003bfa97211 */ /* 0x080fe200000f16ff */
[----:B------:R-:W-:Y:S01]  /*92e0*/  IMAD.MOV.U32 R191, RZ, RZ, c[0x0][0x22c] ;  /* 0x00008b00ffbf7624 */ /* 0x000fe200078e00ff */
[-C--:B-----5:R-:W-:Y:S01]  /*92f0*/  LEA R6, P0, R179, R2.reuse, 0x2 ;  /* 0x00000002b3067211 */ /* 0x0a0fe200078010ff */
[----:B------:R-:W-:Y:S02]  /*9300*/  IMAD.SHL.U32 R190, R190, 0x10, RZ ;  /* 0x00000010bebe7824 */ /* 0x000fe400078e00ff */
[----:B------:R1:W-:Y:S01]  /*9310*/  RED.E.ADD.F32.FTZ.RN.STRONG.GPU [R168.64], R8 ;  /* 0x00000008a800798e */ /* 0x0003e2000c10e784 */
[----:B------:R-:W-:Y:S01]  /*9320*/  IMAD R191, R191, c[0x0][0x1c0], RZ ;  /* 0x00007000bfbf7a24 */ /* 0x000fe200078e02ff */
[-C--:B------:R-:W-:Y:S02]  /*9330*/  LEA.HI.X.SX32 R7, R179, R3.reuse, 0x2, P0 ;  /* 0x00000003b3077211 */ /* 0x080fe400000f16ff */
[C---:B------:R-:W-:Y:S01]  /*9340*/  IADD3 R181, R190.reuse, 0x20, RZ ;  /* 0x00000020beb57810 */ /* 0x040fe20007ffe0ff */
[----:B------:R3:W-:Y:S01]  /*9350*/  RED.E.ADD.F32.FTZ.RN.STRONG.GPU [R166.64], R9 ;  /* 0x00000009a600798e */ /* 0x0007e2000c10e784 */
[----:B------:R-:W-:Y:S01]  /*9360*/  IMAD.SHL.U32 R191, R191, 0x10, RZ ;  /* 0x00000010bfbf7824 */ /* 0x000fe200078e00ff */
[C---:B------:R-:W-:Y:S02]  /*9370*/  IADD3 R180, R190.reuse, 0x20, RZ ;  /* 0x00000020beb47810 */ /* 0x040fe40007ffe0ff */
[----:B------:R-:W-:Y:S01]  /*9380*/  IMAD.IADD R181, R245, 0x1, R181 ;  /* 0x00000001f5b57824 */ /* 0x000fe200078e02b5 */
[----:B------:R5:W-:Y:S01]  /*9390*/  RED.E.ADD.F32.FTZ.RN.STRONG.GPU [R4.64], R10 ;  /* 0x0000000a0400798e */ /* 0x000be2000c10e784 */
[----:B------:R-:W-:Y:S01]  /*93a0*/  IADD3 R179, R191, 0x20, RZ ;  /* 0x00000020bfb37810 */ /* 0x000fe20007ffe0ff */
[C---:B------:R-:W-:Y:S02]  /*93b0*/  IMAD.IADD R180, R245.reuse, 0x1, R180 ;  /* 0x00000001f5b47824 */ /* 0x040fe400078e02b4 */
[----:B------:R-:W-:Y:S01]  /*93c0*/  IMAD.MOV.U32 R191, RZ, RZ, c[0x0][0x22c] ;  /* 0x00008b00ffbf7624 */ /* 0x000fe200078e00ff */
[----:B------:R5:W-:Y:S01]  /*93d0*/  RED.E.ADD.F32.FTZ.RN.STRONG.GPU [R6.64], R11 ;  /* 0x0000000b0600798e */ /* 0x000be2000c10e784 */
[----:B------:R-:W-:Y:S02]  /*93e0*/  IMAD.IADD R180, R245, 0x1, R180 ;  /* 0x00000001f5b47824 */ /* 0x000fe400078e02b4 */
[----:B------:R-:W-:Y:S02]  /*93f0*/  IMAD R191, R191, c[0x0][0x1c0], RZ ;  /* 0x00007000bfbf7a24 */ /* 0x000fe400078e02ff */
[----:B------:R5:W-:Y:S02]  /*9400*/  RED.E.ADD.F32.FTZ.RN.STRONG.GPU [R2.64+0x80], R16 ;  /* 0x000080100200798e */ /* 0x000be4000c10e784 */
[----:B------:R-:W-:Y:S03]  /*9410*/  IMAD.SHL.U32 R191, R191, 0x10, RZ ;  /* 0x00000010bfbf7824 */ /* 0x000fe600078e00ff */
[----:B------:R5:W-:Y:S02]  /*9420*/  RED.E.ADD.F32.FTZ.RN.STRONG.GPU [R164.64+0x80], R17 ;  /* 0x00008011a400798e */ /* 0x000be4000c10e784 */
[----:B-1----:R-:W-:Y:S03]  /*9430*/  IADD3 R168, R191, 0x40, RZ ;  /* 0x00000040bfa87810 */ /* 0x002fe60007ffe0ff */
[----:B---3--:R-:W3:Y:S01]  /*9440*/  LDL R166, [R1+0x18] ;  /* 0x0000180001a67983 */ /* 0x008ee20000100800 */
[CC--:B-----5:R-:W-:Y:S04]  /*9450*/  LEA R4, P0, R179.reuse, R2.reuse, 0x2 ;  /* 0x00000002b3047211 */ /* 0x0e0fe800078010ff */
[----:B------:R-:W5:Y:S01]  /*9460*/  LDL R167, [R1+0x24] ;  /* 0x0000240001a77983 */ /* 0x000f620000100800 */
[-C--:B------:R-:W-:Y:S02]  /*9470*/  LEA.HI.X.SX32 R5, R179, R3.reuse, 0x2, P0 ;  /* 0x00000003b3057211 */ /* 0x080fe400000f16ff */
[CC--:B------:R-:W-:Y:S02]  /*9480*/  LEA R6, P2, R181.reuse, R2.reuse, 0x2 ;  /* 0x00000002b5067211 */ /* 0x0c0fe400078410ff */
[----:B------:R-:W-:Y:S01]  /*9490*/  IADD3 R179, R190, 0x20, RZ ;  /* 0x00000020beb37810 */ /* 0x000fe20007ffe0ff */
[----:B------:R1:W-:Y:S01]  /*94a0*/  RED.E.ADD.F32.FTZ.RN.STRONG.GPU [R4.64], R18 ;  /* 0x000000120400798e */ /* 0x0003e2000c10e784 */
[-C--:B------:R-:W-:Y:S01]  /*94b0*/  LEA.HI.X.SX32 R7, R181, R3.reuse, 0x2, P2 ;  /* 0x00000003b5077211 */ /* 0x080fe200010f16ff */
[----:B------:R-:W-:Y:S01]  /*94c0*/  IMAD.MOV.U32 R190, RZ, RZ, c[0x0][0x22c] ;  /* 0x00008b00ffbe7624 */ /* 0x000fe200078e00ff */
[-C--:B------:R-:W-:Y:S01]  /*94d0*/  LEA R10, P0, R180, R2.reuse, 0x2 ;  /* 0x00000002b40a7211 */ /* 0x080fe200078010ff */
[C---:B------:R-:W-:Y:S01]  /*94e0*/  IMAD.IADD R179, R245.reuse, 0x1, R179 ;  /* 0x00000001f5b37824 */ /* 0x040fe200078e02b3 */
[----:B------:R-:W5:Y:S01]  /*94f0*/  LDL R16, [R1+0x14] ;  /* 0x0000140001107983 */ /* 0x000f620000100800 */
[----:B------:R-:W-:Y:S01]  /*9500*/  IMAD R190, R190, c[0x0][0x1c0], RZ ;  /* 0x00007000bebe7a24 */ /* 0x000fe200078e02ff */
[-C--:B------:R-:W-:Y:S01]  /*9510*/  LEA.HI.X.SX32 R11, R180, R3.reuse, 0x2, P0 ;  /* 0x00000003b40b7211 */ /* 0x080fe200000f16ff */
[----:B------:R-:W-:Y:S01]  /*9520*/  IMAD.IADD R179, R245, 0x1, R179 ;  /* 0x00000001f5b37824 */ /* 0x000fe200078e02b3 */
[----:B------:R-:W-:Y:S01]  /*9530*/  IADD3 R17, R189, 0x60, RZ ;  /* 0x00000060bd117810 */ /* 0x000fe20007ffe0ff */
[----:B------:R1:W-:Y:S01]  /*9540*/  RED.E.ADD.F32.FTZ.RN.STRONG.GPU [R6.64], R19 ;  /* 0x000000130600798e */ /* 0x0003e2000c10e784 */
[----:B------:R-:W-:Y:S02]  /*9550*/  IMAD.SHL.U32 R190, R190, 0x10, RZ ;  /* 0x00000010bebe7824 */ /* 0x000fe400078e00ff */
[C---:B------:R-:W-:Y:S02]  /*9560*/  IMAD.IADD R179, R245.reuse, 0x1, R179 ;  /* 0x00000001f5b37824 */ /* 0x040fe400078e02b3 */
[----:B------:R2:W-:Y:S01]  /*9570*/  RED.E.ADD.F32.FTZ.RN.STRONG.GPU [R10.64], R12 ;  /* 0x0000000c0a00798e */ /* 0x0005e2000c10e784 */
[C---:B------:R-:W-:Y:S01]  /*9580*/  IADD3 R170, R190.reuse, 0x40, RZ ;  /* 0x00000040beaa7810 */ /* 0x040fe20007ffe0ff */
[----:B------:R-:W-:Y:S01]  /*9590*/  IMAD.IADD R17, R245, 0x1, R17 ;  /* 0x00000001f5117824 */ /* 0x000fe200078e0211 */
[-C--:B------:R-:W-:Y:S02]  /*95a0*/  LEA R8, P3, R179, R2.reuse, 0x2 ;  /* 0x00000002b3087211 */ /* 0x080fe400078610ff */
[----:B------:R-:W-:Y:S01]  /*95b0*/  IADD3 R169, R190, 0x40, RZ ;  /* 0x00000040bea97810 */ /* 0x000fe20007ffe0ff */
[----:B------:R-:W-:Y:S01]  /*95c0*/  IMAD.IADD R170, R245, 0x1, R170 ;  /* 0x00000001f5aa7824 */ /* 0x000fe200078e02aa */
[-C--:B------:R-:W-:Y:S01]  /*95d0*/  LEA.HI.X.SX32 R9, R179, R3.reuse, 0x2, P3 ;  /* 0x00000003b3097211 */ /* 0x080fe200018f16ff */
[C---:B------:R-:W-:Y:S02]  /*95e0*/  IMAD.IADD R17, R245.reuse, 0x1, R17 ;  /* 0x00000001f5117824 */ /* 0x040fe400078e0211 */
[----:B------:R-:W-:Y:S02]  /*95f0*/  IMAD.IADD R169, R245, 0x1, R169 ;  /* 0x00000001f5a97824 */ /* 0x000fe400078e02a9 */
[----:B------:R2:W-:Y:S01]  /*9600*/  RED.E.ADD.F32.FTZ.RN.STRONG.GPU [R8.64], R13 ;  /* 0x0000000d0800798e */ /* 0x0005e2000c10e784 */
[----:B-1----:R-:W-:Y:S01]  /*9610*/  IADD3 R18, R189, 0x60, RZ ;  /* 0x00000060bd127810 */ /* 0x002fe20007ffe0ff */
[C---:B------:R-:W-:Y:S02]  /*9620*/  IMAD.IADD R169, R245.reuse, 0x1, R169 ;  /* 0x00000001f5a97824 */ /* 0x040fe400078e02a9 */
[C---:B------:R-:W-:Y:S02]  /*9630*/  IMAD.IADD R17, R245.reuse, 0x1, R17 ;  /* 0x00000001f5117824 */ /* 0x040fe400078e0211 */
[----:B------:R-:W-:Y:S01]  /*9640*/  IMAD.IADD R18, R245, 0x1, R18 ;  /* 0x00000001f5127824 */ /* 0x000fe200078e0212 */
[----:B------:R-:W-:Y:S03]  /*9650*/  IADD3 R19, R189, 0x60, RZ ;  /* 0x00000060bd137810 */ /* 0x000fe60007ffe0ff */
[C---:B------:R-:W-:Y:S02]  /*9660*/  IMAD.IADD R18, R245.reuse, 0x1, R18 ;  /* 0x00000001f5127824 */ /* 0x040fe400078e0212 */
[----:B------:R-:W-:Y:S01]  /*9670*/  IMAD.IADD R19, R245, 0x1, R19 ;  /* 0x00000001f5137824 */ /* 0x000fe200078e0213 */
[CC--:B----4-:R-:W-:Y:S04]  /*9680*/  LEA R6, P0, R178.reuse, R2.reuse, 0x2 ;  /* 0x00000002b2067211 */ /* 0x0d0fe800078010ff */
[-C--:B------:R-:W-:Y:S02]  /*9690*/  LEA.HI.X.SX32 R7, R178, R3.reuse, 0x2, P0 ;  /* 0x00000003b2077211 */ /* 0x080fe400000f16ff */
[CC--:B--2---:R-:W-:Y:S04]  /*96a0*/  LEA R4, P2, R0.reuse, R2.reuse, 0x2 ;  /* 0x0000000200047211 */ /* 0x0c4fe800078410ff */
[-C--:B------:R-:W-:Y:S02]  /*96b0*/  LEA.HI.X.SX32 R5, R0, R3.reuse, 0x2, P2 ;  /* 0x0000000300057211 */ /* 0x080fe400010f16ff */
[----:B------:R-:W2:Y:S01]  /*96c0*/  LDL R0, [R1+0x20] ;  /* 0x0000200001007983 */ /* 0x000ea20000100800 */
[CC--:B------:R-:W-:Y:S04]  /*96d0*/  LEA R12, P2, R170.reuse, R2.reuse, 0x2 ;  /* 0x00000002aa0c7211 */ /* 0x0c0fe800078410ff */
[----:B------:R1:W-:Y:S01]  /*96e0*/  RED.E.ADD.F32.FTZ.RN.STRONG.GPU [R4.64], R14 ;  /* 0x0000000e0400798e */ /* 0x0003e2000c10e784 */
[-C--:B------:R-:W-:Y:S04]  /*96f0*/  LEA.HI.X.SX32 R13, R170, R3.reuse, 0x2, P2 ;  /* 0x00000003aa0d7211 */ /* 0x080fe800010f16ff */
[----:B------:R-:W-:Y:S05]  /*9700*/  RED.E.ADD.F32.FTZ.RN.STRONG.GPU [R6.64], R15 ;  /* 0x0000000f0600798e */ /* 0x000fea000c10e784 */
[----:B------:R-:W-:Y:S05]  /*9710*/  RED.E.ADD.F32.FTZ.RN.STRONG.GPU [R2.64+0x100], R20 ;  /* 0x000100140200798e */ /* 0x000fea000c10e784 */
[----:B------:R-:W-:Y:S01]  /*9720*/  RED.E.ADD.F32.FTZ.RN.STRONG.GPU [R164.64+0x100], R21 ;  /* 0x00010015a400798e */ /* 0x000fe2000c10e784 */
[CC--:B-1----:R-:W-:Y:S04]  /*9730*/  LEA R4, P0, R168.reuse, R2.reuse, 0x2 ;  /* 0x00000002a8047211 */ /* 0x0c2fe800078010ff */
[-C--:B------:R-:W-:Y:S02]  /*9740*/  LEA.HI.X.SX32 R5, R168, R3.reuse, 0x2, P0 ;  /* 0x00000003a8057211 */ /* 0x080fe400000f16ff */
[----:B------:R-:W-:Y:S02]  /*9750*/  IADD3 R168, R190, 0x40, RZ ;  /* 0x00000040bea87810 */ /* 0x000fe40007ffe0ff */
[-C--:B------:R-:W-:Y:S01]  /*9760*/  LEA R10, P0, R169, R2.reuse, 0x2 ;  /* 0x00000002a90a7211 */ /* 0x080fe200078010ff */
[----:B------:R-:W-:Y:S02]  /*9770*/  RED.E.ADD.F32.FTZ.RN.STRONG.GPU [R4.64], R22 ;  /* 0x000000160400798e */ /* 0x000fe4000c10e784 */
[----:B------:R-:W-:Y:S01]  /*9780*/  IMAD.IADD R168, R245, 0x1, R168 ;  /* 0x00000001f5a87824 */ /* 0x000fe200078e02a8 */
[-C--:B------:R-:W-:Y:S02]  /*9790*/  LEA.HI.X.SX32 R11, R169, R3.reuse, 0x2, P0 ;  /* 0x00000003a90b7211 */ /* 0x080fe400000f16ff */
[----:B------:R1:W-:Y:S01]  /*97a0*/  RED.E.ADD.F32.FTZ.RN.STRONG.GPU [R12.64], R23 ;  /* 0x000000170c00798e */ /* 0x0003e2000c10e784 */
[C---:B------:R-:W-:Y:S04]  /*97b0*/  IMAD.IADD R168, R245.reuse, 0x1, R168 ;  /* 0x00000001f5a87824 */ /* 0x040fe800078e02a8 */
[----:B------:R-:W-:Y:S01]  /*97c0*/  IMAD.IADD R168, R245, 0x1, R168 ;  /* 0x00000001f5a87824 */ /* 0x000fe200078e02a8 */
[----:B------:R4:W-:Y:S04]  /*97d0*/  RED.E.ADD.F32.FTZ.RN.STRONG.GPU [R10.64], R24 ;  /* 0x000000180a00798e */ /* 0x0009e8000c10e784 */
[CC--:B------:R-:W-:Y:S01]  /*97e0*/  LEA R8, P3, R168.reuse, R2.reuse, 0x2 ;  /* 0x00000002a8087211 */ /* 0x0c0fe200078610ff */
[----:B------:R-:W-:Y:S03]  /*97f0*/  LDSM.16.MT88.4 R20, [R206+0x2000] ;  /* 0x00200000ce14783b */ /* 0x000fe60000004200 */
[-C--:B------:R-:W-:Y:S02]  /*9800*/  LEA.HI.X.SX32 R9, R168, R3.reuse, 0x2, P3 ;  /* 0x00000003a8097211 */ /* 0x080fe400018f16ff */
[----:B------:R-:W-:Y:S05]  /*9810*/  LDSM.16.MT88.4 R168, [R206+0x2800] ;  /* 0x00280000cea8783b */ /* 0x000fea0000004200 */
[----:B------:R5:W-:Y:S01]  /*9820*/  RED.E.ADD.F32.FTZ.RN.STRONG.GPU [R8.64], R25 ;  /* 0x000000190800798e */ /* 0x000be2000c10e784 */
[CC--:B-1----:R-:W-:Y:S04]  /*9830*/  LEA R12, P5, R19.reuse, R2.reuse, 0x2 ;  /* 0x00000002130c7211 */ /* 0x0c2fe800078a10ff */
[-C--:B------:R-:W-:Y:S02]  /*9840*/  LEA.HI.X.SX32 R13, R19, R3.reuse, 0x2, P5 ;  /* 0x00000003130d7211 */ /* 0x080fe400028f16ff */
[CC--:B----4-:R-:W-:Y:S04]  /*9850*/  LEA R10, P4, R18.reuse, R2.reuse, 0x2 ;  /* 0x00000002120a7211 */ /* 0x0d0fe800078810ff */
[-C--:B------:R-:W-:Y:S02]  /*9860*/  LEA.HI.X.SX32 R11, R18, R3.reuse, 0x2, P4 ;  /* 0x00000003120b7211 */ /* 0x080fe400020f16ff */
[CC--:B---3--:R-:W-:Y:S04]  /*9870*/  LEA R6, P2, R166.reuse, R2.reuse, 0x2 ;  /* 0x00000002a6067211 */ /* 0x0c8fe800078410ff */
[-C--:B------:R-:W-:Y:S02]  /*9880*/  LEA.HI.X.SX32 R7, R166, R3.reuse, 0x2, P2 ;  /* 0x00000003a6077211 */ /* 0x080fe400010f16ff */
[-C--:B-----5:R-:W-:Y:S02]  /*9890*/  LEA R4, P0, R167, R2.reuse, 0x2 ;  /* 0x00000002a7047211 */ /* 0x0a0fe400078010ff */
[----:B------:R-:W-:Y:S01]  /*98a0*/  IADD3 R166, R189, 0x60, RZ ;  /* 0x00000060bda67810 */ /* 0x000fe20007ffe0ff */
[----:B------:R1:W-:Y:S01]  /*98b0*/  RED.E.ADD.F32.FTZ.RN.STRONG.GPU [R6.64], R26 ;  /* 0x0000001a0600798e */ /* 0x0003e2000c10e784 */
[-C--:B------:R-:W-:Y:S02]  /*98c0*/  LEA.HI.X.SX32 R5, R167, R3.reuse, 0x2, P0 ;  /* 0x00000003a7057211 */ /* 0x080fe400000f16ff */
[CC--:B------:R-:W-:Y:S02]  /*98d0*/  LEA R14, P6, R166.reuse, R2.reuse, 0x2 ;  /* 0x00000002a60e7211 */ /* 0x0c0fe400078c10ff */
[CC--:B------:R-:W-:Y:S01]  /*98e0*/  LEA R8, P3, R17.reuse, R2.reuse, 0x2 ;  /* 0x0000000211087211 */ /* 0x0c0fe200078610ff */
[----:B------:R2:W-:Y:S01]  /*98f0*/  RED.E.ADD.F32.FTZ.RN.STRONG.GPU [R4.64], R27 ;  /* 0x0000001b0400798e */ /* 0x0005e2000c10e784 */
[-C--:B------:R-:W-:Y:S02]  /*9900*/  LEA.HI.X.SX32 R15, R166, R3.reuse, 0x2, P6 ;  /* 0x00000003a60f7211 */ /* 0x080fe400030f16ff */
[-C--:B------:R-:W-:Y:S02]  /*9910*/  LEA.HI.X.SX32 R9, R17, R3.reuse, 0x2, P3 ;  /* 0x0000000311097211 */ /* 0x080fe400018f16ff */
[----:B------:R-:W-:Y:S05]  /*9920*/  RED.E.ADD.F32.FTZ.RN.STRONG.GPU [R2.64+0x180], R32 ;  /* 0x000180200200798e */ /* 0x000fea000c10e784 */
[----:B------:R-:W-:Y:S05]  /*9930*/  RED.E.ADD.F32.FTZ.RN.STRONG.GPU [R164.64+0x180], R33 ;  /* 0x00018021a400798e */ /* 0x000fea000c10e784 */
[----:B------:R-:W-:Y:S05]  /*9940*/  RED.E.ADD.F32.FTZ.RN.STRONG.GPU [R14.64], R34 ;  /* 0x000000220e00798e */ /* 0x000fea000c10e784 */
[----:B------:R-:W-:Y:S01]  /*9950*/  RED.E.ADD.F32.FTZ.RN.STRONG.GPU [R12.64], R35 ;  /* 0x000000230c00798e */ /* 0x000fe2000c10e784 */
[CC--:B-1----:R-:W-:Y:S04]  /*9960*/  LEA R6, P2, R16.reuse, R2.reuse, 0x2 ;  /* 0x0000000210067211 */ /* 0x0c2fe800078410ff */
[----:B------:R-:W-:Y:S01]  /*9970*/  RED.E.ADD.F32.FTZ.RN.STRONG.GPU [R10.64], R28 ;  /* 0x0000001c0a00798e */ /* 0x000fe2000c10e784 */
[-C--:B------:R-:W-:Y:S02]  /*9980*/  LEA.HI.X.SX32 R7, R16, R3.reuse, 0x2, P2 ;  /* 0x0000000310077211 */ /* 0x080fe400010f16ff */
[----:B------:R-:W-:Y:S01]  /*9990*/  PLOP3.LUT P2, PT, PT, PT, UP0, 0x80, 0x0 ;  /* 0x000000000000781c */ /* 0x000fe20003f4f008 */
[----:B------:R-:W-:Y:S01]  /*99a0*/  @UP3 UIADD3 UR12, UP0, UR12, -0x100, URZ ;  /* 0xffffff000c0c3890 */ /* 0x000fe2000ff1e03f */
[----:B------:R-:W-:Y:S03]  /*99b0*/  RED.E.ADD.F32.FTZ.RN.STRONG.GPU [R8.64], R29 ;  /* 0x0000001d0800798e */ /* 0x000fe6000c10e784 */
[----:B------:R-:W-:Y:S02]  /*99c0*/  @UP3 UIADD3.X UR11, UR11, -0x1, URZ, UP0, !UPT ;  /* 0xffffffff0b0b3890 */ /* 0x000fe400087fe43f */
[----:B------:R-:W-:Y:S05]  /*99d0*/  RED.E.ADD.F32.FTZ.RN.STRONG.GPU [R6.64], R30 ;  /* 0x0000001e0600798e */ /* 0x000fea000c10e784 */
[----:B------:R-:W-:Y:S05]  /*99e0*/  LDSM.16.MT88.4 R8, [R206] ;  /* 0x00000000ce08783b */ /* 0x000fea0000004200 */
[----:B------:R-:W-:Y:S05]  /*99f0*/  LDSM.16.MT88.4 R12, [R205+0x1e000] ;  /* 0x01e00000cd0c783b */ /* 0x000fea0000004200 */
[----:B------:R-:W-:Y:S01]  /*9a00*/  LDSM.16.MT88.4 R32, [R205+0x1e800] ;  /* 0x01e80000cd20783b */ /* 0x000fe20000004200 */
[C---:B--2---:R-:W-:Y:S04]  /*9a10*/  LEA R4, P0, R0.reuse, R2, 0x2 ;  /* 0x0000000200047211 */ /* 0x044fe800078010ff */
[----:B------:R-:W-:Y:S01]  /*9a20*/  LEA.HI.X.SX32 R5, R0, R3, 0x2, P0 ;  /* 0x0000000300057211 */ /* 0x000fe200000f16ff */
[----:B------:R-:W-:Y:S01]  /*9a30*/  IMAD.IADD R0, R192, 0x1, R206 ;  /* 0x00000001c0007824 */ /* 0x000fe200078e02ce */
[----:B------:R-:W-:Y:S03]  /*9a40*/  PLOP3.LUT P0, PT, PT, PT, UP2, 0x80, 0x0 ;  /* 0x000000000000781c */ /* 0x000fe60003f0f028 */
[----:B------:R-:W-:Y:S05]  /*9a50*/  RED.E.ADD.F32.FTZ.RN.STRONG.GPU [R4.64], R31 ;  /* 0x0000001f0400798e */ /* 0x000fea000c10e784 */
[----:B------:R-:W1:Y:S05]  /*9a60*/  LDSM.16.MT88.4 R4, [R205+0x1c000] ;  /* 0x01c00000cd04783b */ /* 0x000e6a0000004200 */
[----:B------:R-:W2:Y:S05]  /*9a70*/  LDSM.16.MT88.4 R16, [R0] ;  /* 0x000000000010783b */ /* 0x000eaa0000004200 */
[----:B------:R-:W3:Y:S05]  /*9a80*/  LDSM.16.MT88.4 R24, [R0+0x2000] ;  /* 0x002000000018783b */ /* 0x000eea0000004200 */
[----:B------:R-:W-:Y:S05]  /*9a90*/  LDSM.16.MT88.4 R28, [R206+0x800] ;  /* 0x00080000ce1c783b */ /* 0x000fea0000004200 */
[----:B------:R-:W-:Y:S05]  /*9aa0*/  LDSM.16.MT88.4 R164, [R0+0x800] ;  /* 0x0008000000a4783b */ /* 0x000fea0000004200 */
[----:B------:R-:W-:Y:S01]  /*9ab0*/  LDSM.16.MT88.4 R172, [R0+0x2800] ;  /* 0x0028000000ac783b */ /* 0x000fe20000004200 */
[-C--:B-1----:R-:W-:Y:S08]  /*9ac0*/  HMMA.16816.F32.BF16 R100, R4, R8.reuse, R100 ;  /* 0x000000080464723c */ /* 0x082ff00000041864 */
[C---:B------:R-:W-:Y:S08]  /*9ad0*/  HMMA.16816.F32.BF16 R104, R12.reuse, R8, R104 ;  /* 0x000000080c68723c */ /* 0x040ff00000041868 */
[-C--:B------:R-:W-:Y:S08]  /*9ae0*/  HMMA.16816.F32.BF16 R108, R12, R10.reuse, R108 ;  /* 0x0000000a0c6c723c */ /* 0x080ff0000004186c */
[C---:B------:R-:W-:Y:S01]  /*9af0*/  HMMA.16816.F32.BF16 R112, R4.reuse, R10, R112 ;  /* 0x0000000a0470723c */ /* 0x040fe20000041870 */
[----:B------:R-:W1:Y:S07]  /*9b00*/  LDSM.16.MT88.4 R8, [R205+0x1c800] ;  /* 0x01c80000cd08783b */ /* 0x000e6e0000004200 */
[-C--:B--2---:R-:W-:Y:S08]  /*9b10*/  HMMA.16816.F32.BF16 R116, R4, R16.reuse, R116 ;  /* 0x000000100474723c */ /* 0x084ff00000041874 */
        /* <DEDUP_REMOVED lines=78> */
[----:B------:R-:W5:Y:S04]  /*a000*/  LDL R177, [R1+0x40] ;  /* 0x0000400001b17983 */ /* 0x000f680000100800 */
[----:B------:R-:W5:Y:S04]  /*a010*/  LDL R176, [R1+0x54] ;  /* 0x0000540001b07983 */ /* 0x000f680000100800 */
[----:B------:R-:W5:Y:S01]  /*a020*/  LDL R180, [R1+0x5c] ;  /* 0x00005c0001b47983 */ /* 0x000f620000100800 */
        /* <DEDUP_REMOVED lines=142> */
[----:B-----5:R1:W-:Y:S04]  /*a910*/  STS [R177], R24 ;  /* 0x00000018b1007388 */ /* 0x0203e80000000800 */
        /* <DEDUP_REMOVED lines=70> */
.L_x_765:
        /* <DEDUP_REMOVED lines=18> */
.L_x_766:
        /* <DEDUP_REMOVED lines=57> */
.L_x_768:
[----:B---34-:R-:W-:Y:S05]  /*b230*/  BSYNC B0 ;  /* 0x0000000000007941 */ /* 0x018fea0003800000 */
.L_x_767:
        /* <DEDUP_REMOVED lines=18> */
.L_x_770:
[----:B------:R-:W-:Y:S05]  /*b360*/  BSYNC B0 ;  /* 0x0000000000007941 */ /* 0x000fea0003800000 */
.L_x_769:
        /* <DEDUP_REMOVED lines=18> */
.L_x_772:
[----:B------:R-:W-:Y:S05]  /*b490*/  BSYNC B0 ;  /* 0x0000000000007941 */ /* 0x000fea0003800000 */
.L_x_771:
        /* <DEDUP_REMOVED lines=18> */
.L_x_774:
[----:B------:R-:W-:Y:S05]  /*b5c0*/  BSYNC B0 ;  /* 0x0000000000007941 */ /* 0x000fea0003800000 */
.L_x_773:
        /* <DEDUP_REMOVED lines=27> */
.L_x_776:
[----:B------:R-:W-:Y:S05]  /*b780*/  BSYNC B0 ;  /* 0x0000000000007941 */ /* 0x000fea0003800000 */
.L_x_775:
        /* <DEDUP_REMOVED lines=16> */
.L_x_778:
[----:B------:R-:W-:Y:S05]  /*b890*/  BSYNC B0 ;  /* 0x0000000000007941 */ /* 0x000fea0003800000 */
.L_x_777:
        /* <DEDUP_REMOVED lines=16> */
.L_x_780:
[----:B------:R-:W-:Y:S05]  /*b9a0*/  BSYNC B0 ;  /* 0x0000000000007941 */ /* 0x000fea0003800000 */
.L_x_779:
        /* <DEDUP_REMOVED lines=14> */
.L_x_735:
[----:B------:R-:W-:Y:S05]  /*ba90*/  BSYNC B1 ;  /* 0x0000000000017941 */ /* 0x000fea0003800000 */
.L_x_713:
        /* <DEDUP_REMOVED lines=11> */
.L_x_781:
[----:B------:R-:W-:Y:S05]  /*bb50*/  EXIT ;  /* 0x000000000000794d */ /* 0x000fea0003800000 */
.L_x_783:
        /* <DEDUP_REMOVED lines=10> */
.L_x_1083:


//--------------------- .text._ZN5flash44flash_bwd_dq_dk_dv_loop_seqk_parallel_kernelI23Flash_bwd_kernel_traitsILi128ELi64ELi128ELi8ELi2ELi4ELi2ELb0ELb0EN7cutlass10bfloat16_tE19Flash_kernel_traitsILi128ELi64ELi128ELi8ES3_EELb1ELb1ELb0ELb0ELb1ELb1ELb0EEEvNS_16Flash_bwd_paramsE --------------------------
	.section	.text._ZN5flash44flash_bwd_dq_dk_dv_loop_seqk_parallel_kernelI23Flash_bwd_kernel_traitsILi128ELi64ELi128ELi8ELi2ELi4ELi2ELb0ELb0EN7cutlass10bfloat16_tE19Flash_kernel_traitsILi128ELi64ELi128ELi8ES3_EELb1ELb1ELb0ELb0ELb1ELb1ELb0EEEvNS_16Flash_bwd_paramsE,"ax",@progbits
	.sectioninfo	@"SHI_REGISTERS=255"
	.align	128
        .global         _ZN5flash44flash_bwd_dq_dk_dv_loop_seqk_parallel_kernelI23Flash_bwd_kernel_traitsILi128ELi64ELi128ELi8ELi2ELi4ELi2ELb0ELb0EN7cutlass10bfloat16_tE19Flash_kernel_traitsILi128ELi64ELi128ELi8ES3_EELb1ELb1ELb0ELb0ELb1ELb1ELb0EEEvNS_16Flash_bwd_paramsE
        .type           _ZN5flash44flash_bwd_dq_dk_dv_loop_seqk_parallel_kernelI23Flash_bwd_kernel_traitsILi128ELi64ELi128ELi8ELi2ELi4ELi2ELb0ELb0EN7cutlass10bfloat16_tE19Flash_kernel_traitsILi128ELi64ELi128ELi8ES3_EELb1ELb1ELb0ELb0ELb1ELb1ELb0EEEvNS_16Flash_bwd_paramsE,@function
        .size           _ZN5flash44flash_bwd_dq_dk_dv_loop_seqk_parallel_kernelI23Flash_bwd_kernel_traitsILi128ELi64ELi128ELi8ELi2ELi4ELi2ELb0ELb0EN7cutlass10bfloat16_tE19Flash_kernel_traitsILi128ELi64ELi128ELi8ES3_EELb1ELb1ELb0ELb0ELb1ELb1ELb0EEEvNS_16Flash_bwd_paramsE,(.L_x_1084 - _ZN5flash44flash_bwd_dq_dk_dv_loop_seqk_parallel_kernelI23Flash_bwd_kernel_traitsILi128ELi64ELi128ELi8ELi2ELi4ELi2ELb0ELb0EN7cutlass10bfloat16_tE19Flash_kernel_traitsILi128ELi64ELi128ELi8ES3_EELb1ELb1ELb0ELb0ELb1ELb1ELb0EEEvNS_16Flash_bwd_paramsE)
        .other          _ZN5flash44flash_bwd_dq_dk_dv_loop_seqk_parallel_kernelI23Flash_bwd_kernel_traitsILi128ELi64ELi128ELi8ELi2ELi4ELi2ELb0ELb0EN7cutlass10bfloat16_tE19Flash_kernel_traitsILi128ELi64ELi128ELi8ES3_EELb1ELb1ELb0ELb0ELb1ELb1ELb0EEEvNS_16Flash_bwd_paramsE,@"STO_CUDA_ENTRY STV_DEFAULT"
_ZN5flash44flash_bwd_dq_dk_dv_loop_seqk_parallel_kernelI23Flash_bwd_kernel_traitsILi128ELi64ELi128ELi8ELi2ELi4ELi2ELb0ELb0EN7cutlass10bfloat16_tE19Flash_kernel_traitsILi128ELi64ELi128ELi8ES3_EELb1ELb1ELb0ELb0ELb1ELb1ELb0EEEvNS_16Flash_bwd_paramsE:
.text._ZN5flash44flash_bwd_dq_dk_dv_loop_seqk_parallel_kernelI23Flash_bwd_kernel_traitsILi128ELi64ELi128ELi8ELi2ELi4ELi2ELb0ELb0EN7cutlass10bfloat16_tE19Flash_kernel_traitsILi128ELi64ELi128ELi8ES3_EELb1ELb1ELb0ELb0ELb1ELb1ELb0EEEvNS_16Flash_bwd_paramsE:
        /* <DEDUP_REMOVED lines=31> */
[CC--:B------:R-:W-:Y:S01]  /*01f0*/  LEA.HI R204, R0.reuse, R11.reuse, RZ, 0x3 ;  /* 0x0000000b00cc7211 */ /* 0x0c0fe200078f18ff */
[----:B------:R-:W-:Y:S01]  /*0200*/  UMOV UR21, 0x4 ;  /* 0x0000000400157882 */ /* 0x000fe20000000000 */
[----:B------:R-:W-:Y:S01]  /*0210*/  LOP3.LUT R5, R3, 0xffffffe0, RZ, 0xc0, !PT ;  /* 0xffffffe003057812 */ /* 0x000fe200078ec0ff */
[----:B------:R-:W-:Y:S01]  /*0220*/  ULDC.64 UR34, c[0x0][0x200] ;  /* 0x0000800000227ab9 */ /* 0x000fe20000000a00 */
[CC--:B------:R-:W-:Y:S01]  /*0230*/  LEA.HI R14, R0.reuse, R11.reuse, RZ, 0x6 ;  /* 0x0000000b000e7211 */ /* 0x0c0fe200078f30ff */
[----:B------:R-:W-:Y:S01]  /*0240*/  ULDC.64 UR32, c[0x0][0x3c8] ;  /* 0x0000f20000207ab9 */ /* 0x000fe20000000a00 */
[CC--:B------:R-:W-:Y:S01]  /*0250*/  LEA.HI R6, R0.reuse, R11.reuse, RZ, 0x4 ;  /* 0x0000000b00067211 */ /* 0x0c0fe200078f20ff */
[C---:B------:R-:W-:Y:S01]  /*0260*/  IMAD.IADD R10, R11.reuse, 0x1, -R5 ;  /* 0x000000010b0a7824 */ /* 0x040fe200078e0a05 */
[----:B------:R-:W-:Y:S01]  /*0270*/  LEA.HI R16, R0, R11, RZ, 0x7 ;  /* 0x0000000b00107211 */ /* 0x000fe200078f38ff */
[----:B------:R-:W-:Y:S01]  /*0280*/  ULDC UR17, c[0x0][0x224] ;  /* 0x0000890000117ab9 */ /* 0x000fe20000000800 */
[--C-:B------:R-:W-:Y:S01]  /*0290*/  SHF.R.S32.HI R0, RZ, 0x5, R3.reuse ;  /* 0x00000005ff007819 */ /* 0x100fe20000011403 */
[----:B------:R-:W-:Y:S01]  /*02a0*/  ULDC UR16, c[0x0][0x22c] ;  /* 0x00008b0000107ab9 */ /* 0x000fe20000000800 */
[----:B------:R-:W-:Y:S01]  /*02b0*/  SHF.R.S32.HI R4, RZ, 0x1f, R3 ;  /* 0x0000001fff047819 */ /* 0x000fe20000011403 */
[----:B------:R-:W-:Y:S01]  /*02c0*/  ULDC UR15, c[0x0][0x214] ;  /* 0x00008500000f7ab9 */ /* 0x000fe20000000800 */
[----:B------:R-:W-:Y:S01]  /*02d0*/  LOP3.LUT R7, R2, 0x7ffffffc, RZ, 0xc0, !PT ;  /* 0x7ffffffc02077812 */ /* 0x000fe200078ec0ff */
[----:B------:R-:W-:Y:S01]  /*02e0*/  ULDC UR14, c[0x0][0x2e8] ;  /* 0x0000ba00000e7ab9 */ /* 0x000fe20000000800 */
[----:B------:R-:W-:Y:S01]  /*02f0*/  LOP3.LUT R8, R204, 0xfffffff8, RZ, 0xc0, !PT ;  /* 0xfffffff8cc087812 */ /* 0x000fe200078ec0ff */
[----:B------:R-:W-:Y:S01]  /*0300*/  UMOV UR23, 0x6 ;  /* 0x0000000600177882 */ /* 0x000fe20000000000 */
[----:B------:R-:W-:Y:S01]  /*0310*/  LOP3.LUT R9, R6, 0xfffffff0, RZ, 0xc0, !PT ;  /* 0xfffffff006097812 */ /* 0x000fe200078ec0ff */
[----:B------:R-:W-:Y:S01]  /*0320*/  IMAD.IADD R15, R11, 0x1, -R7 ;  /* 0x000000010b0f7824 */ /* 0x000fe200078e0a07 */
[-C--:B------:R-:W-:Y:S01]  /*0330*/  LEA.HI R5, R3, R0.reuse, RZ, 0x1 ;  /* 0x0000000003057211 */ /* 0x080fe200078f08ff */
[C---:B------:R-:W-:Y:S01]  /*0340*/  IMAD.IADD R7, R11.reuse, 0x1, -R8 ;  /* 0x000000010b077824 */ /* 0x040fe200078e0a08 */
[----:B------:R-:W-:Y:S01]  /*0350*/  LEA.HI R3, R4, R0, RZ, 0x2 ;  /* 0x0000000004037211 */ /* 0x000fe200078f10ff */
[----:B------:R-:W-:Y:S01]  /*0360*/  IMAD.IADD R11, R11, 0x1, -R9 ;  /* 0x000000010b0b7824 */ /* 0x000fe200078e0a09 */
[--C-:B------:R-:W-:Y:S01]  /*0370*/  SHF.R.S32.HI R8, RZ, 0x2, R2.reuse ;  /* 0x00000002ff087819 */ /* 0x100fe20000011402 */
[----:B------:R-:W-:Y:S01]  /*0380*/  IMAD.SHL.U32 R20, R7, 0x8, RZ ;  /* 0x0000000807147824 */ /* 0x000fe200078e00ff */
[----:B------:R-:W-:Y:S01]  /*0390*/  SHF.R.S32.HI R4, RZ, 0x1f, R2 ;  /* 0x0000001fff047819 */ /* 0x000fe20000011402 */
[----:B------:R-:W-:Y:S01]  /*03a0*/  ULDC UR13, c[0x0][0x1c0] ;  /* 0x00007000000d7ab9 */ /* 0x000fe20000000800 */
[----:B------:R-:W-:Y:S01]  /*03b0*/  LOP3.LUT R9, R5, 0xfffffffe, RZ, 0xc0, !PT ;  /* 0xfffffffe05097812 */ /* 0x000fe200078ec0ff */
[----:B------:R-:W-:Y:S01]  /*03c0*/  ULDC UR12, c[0x0][0x214] ;  /* 0x00008500000c7ab9 */ /* 0x000fe20000000800 */
[----:B------:R-:W-:Y:S01]  /*03d0*/  LOP3.LUT R2, R3, 0xfffffffc, RZ, 0xc0, !PT ;  /* 0xfffffffc03027812 */ /* 0x000fe200078ec0ff */
[----:B------:R-:W-:Y:S01]  /*03e0*/  UMOV UR22, 0xffffc000 ;  /* 0xffffc00000167882 */ /* 0x000fe20000000000 */
[----:B------:R-:W-:Y:S01]  /*03f0*/  SHF.R.S32.HI R5, RZ, 0x4, R6 ;  /* 0x00000004ff057819 */ /* 0x000fe20000011406 */
[----:B------:R-:W-:Y:S01]  /*0400*/  IMAD.IADD R18, R0, 0x1, -R9 ;  /* 0x0000000100127824 */ /* 0x000fe200078e0a09 */
[----:B------:R-:W-:Y:S01]  /*0410*/  LEA.HI R3, R4, R8, RZ, 0x3 ;  /* 0x0000000804037211 */ /* 0x000fe200078f18ff */
[----:B------:R-:W-:Y:S01]  /*0420*/  IMAD.IADD R12, R0, 0x1, -R2 ;  /* 0x00000001000c7824 */ /* 0x000fe200078e0a02 */
[----:B------:R-:W-:Y:S01]  /*0430*/  LEA.HI R0, R6, R5, RZ, 0x1 ;  /* 0x0000000506007211 */ /* 0x000fe200078f08ff */
[----:B------:R-:W-:Y:S01]  /*0440*/  UIMAD UR24, UR4, UR24, URZ ;  /* 0x00000018041872a4 */ /* 0x000fe2000f8e023f */
[----:B------:R-:W-:Y:S01]  /*0450*/  LOP3.LUT R2, R3, 0xfffffff8, RZ, 0xc0, !PT ;  /* 0xfffffff803027812 */ /* 0x000fe200078ec0ff */
[----:B------:R-:W-:Y:S01]  /*0460*/  STL [R1+0x18], R18 ;  /* 0x0000181201007387 */ /* 0x000fe20000100800 */
[----:B------:R-:W-:Y:S01]  /*0470*/  LOP3.LUT R0, R0, 0xfffffffe, RZ, 0xc0, !PT ;  /* 0xfffffffe00007812 */ /* 0x000fe200078ec0ff */
[----:B------:R-:W-:Y:S01]  /*0480*/  USHF.R.S32.HI UR25, URZ, 0x1f, UR26 ;  /* 0x0000001f3f197899 */ /* 0x000fe2000801141a */
[----:B------:R-:W-:Y:S01]  /*0490*/  SHF.R.S32.HI R4, RZ, 0x1f, R11 ;  /* 0x0000001fff047819 */ /* 0x000fe2000001140b */
[----:B------:R-:W-:Y:S01]  /*04a0*/  IMAD.IADD R8, R8, 0x1, -R2 ;  /* 0x0000000108087824 */ /* 0x000fe200078e0a02 */
[----:B------:R-:W-:Y:S01]  /*04b0*/  SHF.R.S32.HI R2, RZ, 0x1f, R10 ;  /* 0x0000001fff027819 */ /* 0x000fe2000001140a */
[----:B------:R-:W-:Y:S01]  /*04c0*/  IMAD.IADD R9, R5, 0x1, -R0 ;  /* 0x0000000105097824 */ /* 0x000fe200078e0a00 */
[----:B------:R-:W-:Y:S01]  /*04d0*/  SHF.R.S32.HI R0, RZ, 0x3, R204 ;  /* 0x00000003ff007819 */ /* 0x000fe200000114cc */
[----:B------:R-:W-:Y:S01]  /*04e0*/  STL [R1+0x28], R20 ;  /* 0x0000281401007387 */ /* 0x000fe20000100800 */
[----:B------:R-:W-:Y:S01]  /*04f0*/  LEA.HI R239, R2, R10, RZ, 0x2 ;  /* 0x0000000a02ef7211 */ /* 0x000fe200078f10ff */
[----:B------:R-:W-:Y:S01]  /*0500*/  IMAD.SHL.U32 R197, R9, 0x200, RZ ;  /* 0x0000020009c57824 */ /* 0x000fe200078e00ff */
[----:B------:R-:W-:Y:S01]  /*0510*/  LEA.HI R13, R4, R11, RZ, 0x3 ;  /* 0x0000000b040d7211 */ /* 0x000fe200078f18ff */
[----:B------:R-:W-:Y:S01]  /*0520*/  IMAD.SHL.U32 R0, R0, 0x40, RZ ;  /* 0x0000004000007824 */ /* 0x000fe200078e00ff */
[----:B------:R-:W-:Y:S01]  /*0530*/  SHF.R.S32.HI R14, RZ, 0x6, R14 ;  /* 0x00000006ff0e7819 */ /* 0x000fe2000001140e */
[----:B------:R-:W-:Y:S01]  /*0540*/  UMOV UR20, 0x6 ;  /* 0x0000000600147882 */ /* 0x000fe20000000000 */
[----:B------:R-:W-:-:S02]  /*0550*/  LOP3.LUT R4, R13, 0xfffffff8, RZ, 0xc0, !PT ;  /* 0xfffffff80d047812 */ /* 0x000fc400078ec0ff */
[----:B------:R-:W-:Y:S01]  /*0560*/  LOP3.LUT R0, R0, 0x1c0, RZ, 0xc0, !PT ;  /* 0x000001c000007812 */ /* 0x000fe200078ec0ff */
[----:B------:R-:W-:Y:S01]  /*0570*/  IMAD.SHL.U32 R5, R14, 0x8, RZ ;  /* 0x000000080e057824 */ /* 0x000fe200078e00ff */
[----:B------:R-:W-:Y:S01]  /*0580*/  LOP3.LUT P4, RZ, R7, 0x2, RZ, 0xc0, !PT ;  /* 0x0000000207ff7812 */ /* 0x000fe2000788c0ff */
[----:B------:R-:W-:Y:S01]  /*0590*/  IMAD.IADD R11, R11, 0x1, -R4 ;  /* 0x000000010b0b7824 */ /* 0x000fe200078e0a04 */
[----:B------:R-:W-:Y:S02]  /*05a0*/  SHF.R.U32.HI R3, RZ, 0x3, R0 ;  /* 0x00000003ff037819 */ /* 0x000fe40000011600 */
[----:B------:R-:W-:Y:S01]  /*05b0*/  LOP3.LUT R2, R0, 0x38, R20, 0xf8, !PT ;  /* 0x0000003800027812 */ /* 0x000fe200078ef814 */
[C---:B------:R-:W-:Y:S01]  /*05c0*/  IMAD.SHL.U32 R0, R7.reuse, 0x40, RZ ;  /* 0x0000004007007824 */ /* 0x040fe200078e00ff */
[----:B------:R-:W-:Y:S02]  /*05d0*/  LOP3.LUT P3, RZ, R7, 0x4, RZ, 0xc0, !PT ;  /* 0x0000000407ff7812 */ /* 0x000fe4000786c0ff */
[----:B------:R-:W-:Y:S01]  /*05e0*/  LOP3.LUT R17, R2, R3, RZ, 0x3c, !PT ;  /* 0x0000000302117212 */ /* 0x000fe200078e3cff */
[----:B------:R-:W-:Y:S01]  /*05f0*/  IMAD.SHL.U32 R2, R12, 0x10, RZ ;  /* 0x000000100c027824 */ /* 0x000fe200078e00ff */
[----:B------:R-:W-:-:S02]  /*0600*/  LOP3.LUT R0, R0, 0x1c0, RZ, 0xc0, !PT ;  /* 0x000001c000007812 */ /* 0x000fc400078ec0ff */
[----:B------:R-:W-:Y:S02]  /*0610*/  LOP3.LUT R3, R8, 0x1, RZ, 0xc0, !PT ;  /* 0x0000000108037812 */ /* 0x000fe400078ec0ff */
[----:B------:R-:W-:Y:S02]  /*0620*/  LOP3.LUT R2, R0, 0x30, R2, 0xf8, !PT ;  /* 0x0000003000027812 */ /* 0x000fe400078ef802 */
[----:B------:R-:W-:Y:S01]  /*0630*/  ISETP.NE.U32.AND P0, PT, R3, 0x1, PT ;  /* 0x000000010300780c */ /* 0x000fe20003f05070 */
[----:B------:R-:W-:Y:S01]  /*0640*/  IMAD R3, R14, 0x800, R197 ;  /* 0x000008000e037824 */ /* 0x000fe200078e02c5 */
[--C-:B------:R-:W-:Y:S01]  /*0650*/  LOP3.LUT R4, R2, 0x8, R204.reuse, 0xf8, !PT ;  /* 0x0000000802047812 */ /* 0x100fe200078ef8cc */
[----:B------:R-:W-:Y:S01]  /*0660*/  IMAD.SHL.U32 R2, R9, 0x20, RZ ;  /* 0x0000002009027824 */ /* 0x000fe200078e00ff */
[----:B------:R-:W-:Y:S02]  /*0670*/  LOP3.LUT R204, R0, 0x8, R204, 0xf8, !PT ;  /* 0x0000000800cc7812 */ /* 0x000fe400078ef8cc */
[----:B------:R-:W-:-:S02]  /*0680*/  SHF.R.U32.HI R0, RZ, 0x3, R0 ;  /* 0x00000003ff007819 */ /* 0x000fc40000011600 */
[----:B------:R-:W-:Y:S02]  /*0690*/  LOP3.LUT R2, R2, 0x20, RZ, 0xc0, !PT ;  /* 0x0000002002027812 */ /* 0x000fe400078ec0ff */
[----:B------:R-:W-:Y:S02]  /*06a0*/  LOP3.LUT R204, R204, R0, RZ, 0x3c, !PT ;  /* 0x00000000cccc7212 */ /* 0x000fe400078e3cff */
[----:B------:R-:W-:Y:S01]  /*06b0*/  LOP3.LUT R197, R197, R4, R0, 0xf6, !PT ;  /* 0x00000004c5c57212 */ /* 0x000fe200078ef600 */
[----:B------:R-:W-:Y:S01]  /*06c0*/  IMAD.SHL.U32 R4, R9, 0x10, RZ ;  /* 0x0000001009047824 */ /* 0x000fe200078e00ff */
[----:B------:R-:W-:Y:S01]  /*06d0*/  LOP3.LUT R196, R2, 0x18, R5, 0xf8, !PT ;  /* 0x0000001802c47812 */ /* 0x000fe200078ef805 */
[----:B------:R-:W-:Y:S01]  /*06e0*/  IMAD.IADD R204, R3, 0x1, R204 ;  /* 0x0000000103cc7824 */ /* 0x000fe200078e02cc */
[----:B------:R-:W-:Y:S01]  /*06f0*/  SHF.R.S32.HI R0, RZ, 0x7, R16 ;  /* 0x00000007ff007819 */ /* 0x000fe20000011410 */
[----:B------:R-:W-:Y:S01]  /*0700*/  IMAD.SHL.U32 R2, R15, 0x2, RZ ;  /* 0x000000020f027824 */ /* 0x000fe200078e00ff */
[C---:B------:R-:W-:Y:S01]  /*0710*/  R2P PR, R8.reuse, 0x6 ;  /* 0x0000000608007804 */ /* 0x040fe20000000000 */
[----:B------:R-:W-:Y:S01]  /*0720*/  IMAD.SHL.U32 R3, R8, 0x40, RZ ;  /* 0x0000004008037824 */ /* 0x000fe200078e00ff */
[----:B------:R-:W-:Y:S01]  /*0730*/  SEL R234, R234, 0x10, !P0 ;  /* 0x00000010eaea7807 */ /* 0x000fe20004000000 */
[--C-:B------:R-:W-:Y:S01]  /*0740*/  IMAD R10, R12, 0x400, R2.reuse ;  /* 0x000004000c0a7824 */ /* 0x100fe200078e0202 */
[----:B------:R-:W-:Y:S01]  /*0750*/  SHF.R.S32.HI R239, RZ, 0x2, R239 ;  /* 0x00000002ffef7819 */ /* 0x000fe200000114ef */
[----:B------:R-:W-:-:S02]  /*0760*/  IMAD R6, R0, 0x1000, R2 ;  /* 0x0000100000067824 */ /* 0x000fc400078e0202 */
[----:B------:R-:W-:Y:S01]  /*0770*/  IMAD.SHL.U32 R2, R0, 0x8, RZ ;  /* 0x0000000800027824 */ /* 0x000fe200078e00ff */
[----:B------:R-:W-:Y:S01]  /*0780*/  LOP3.LUT R0, R3, 0x1c0, RZ, 0xc0, !PT ;  /* 0x000001c003007812 */ /* 0x000fe200078ec0ff */
[----:B------:R-:W-:Y:S02]  /*0790*/  IMAD.SHL.U32 R5, R14, 0x20, RZ ;  /* 0x000000200e057824 */ /* 0x000fe400078e00ff */
[----:B------:R-:W-:Y:S01]  /*07a0*/  IMAD.SHL.U32 R205, R204, 0x2, RZ ;  /* 0x00000002cccd7824 */ /* 0x000fe200078e00ff */
[----:B------:R-:W-:Y:S01]  /*07b0*/  LOP3.LUT R2, R2, 0x8, RZ, 0xc0, !PT ;  /* 0x0000000802027812 */ /* 0x000fe200078ec0ff */
[----:B------:R-:W-:Y:S01]  /*07c0*/  IMAD R239, R18, 0x10, R239 ;  /* 0x0000001012ef7824 */ /* 0x000fe200078e02ef */
[----:B------:R-:W-:Y:S01]  /*07d0*/  SHF.R.U32.HI R3, RZ, 0x3, R0 ;  /* 0x00000003ff037819 */ /* 0x000fe20000011600 */
[----:B------:R-:W-:Y:S01]  /*07e0*/  IMAD.SHL.U32 R197, R197, 0x2, RZ ;  /* 0x00000002c5c57824 */ /* 0x000fe200078e00ff */
[----:B------:R-:W-:Y:S02]  /*07f0*/  LOP3.LUT R5, R0, 0x20, R5, 0xf8, !PT ;  /* 0x0000002000057812 */ /* 0x000fe400078ef805 */
[----:B------:R-:W-:Y:S01]  /*0800*/  LOP3.LUT R8, R2, 0x10, R4, 0xf8, !PT ;  /* 0x0000001002087812 */ /* 0x000fe200078ef804 */
[----:B------:R-:W-:Y:S01]  /*0810*/  IMAD.SHL.U32 R4, R13, 0x40, RZ ;  /* 0x000000400d047824 */ /* 0x000fe200078e00ff */
[----:B------:R-:W-:Y:S01]  /*0820*/  LOP3.LUT R7, R3, R0, R2, 0x1e, !PT ;  /* 0x0000000003077212 */ /* 0x000fe200078e1e02 */
[----:B------:R-:W-:Y:S01]  /*0830*/  IMAD R0, R18, 0x400, R6 ;  /* 0x0000040012007824 */ /* 0x000fe200078e0206 */
[----:B------:R-:W-:Y:S01]  /*0840*/  LOP3.LUT R2, R5, R3, RZ, 0x3c, !PT ;  /* 0x0000000305027212 */ /* 0x000fe200078e3cff */
[----:B------:R-:W-:-:S02]  /*0850*/  IMAD.SHL.U32 R3, R11, 0x40, RZ ;  /* 0x000000400b037824 */ /* 0x000fc400078e00ff */
[----:B------:R-:W-:Y:S02]  /*0860*/  IMAD.SHL.U32 R5, R9, 0x8, RZ ;  /* 0x0000000809057824 */ /* 0x000fe400078e00ff */
[----:B------:R-:W-:Y:S01]  /*0870*/  IMAD.IADD R235, R2, 0x1, R0 ;  /* 0x0000000102eb7824 */ /* 0x000fe200078e0200 */
[----:B------:R-:W-:Y:S01]  /*0880*/  LOP3.LUT R3, R3, 0x1c0, RZ, 0xc0, !PT ;  /* 0x000001c003037812 */ /* 0x000fe200078ec0ff */
[----:B------:R-:W-:Y:S01]  /*0890*/  IMAD.IADD R7, R10, 0x1, R7 ;  /* 0x000000010a077824 */ /* 0x000fe200078e0207 */
[----:B------:R-:W-:Y:S01]  /*08a0*/  LOP3.LUT R0, R4, 0xfffffe00, RZ, 0xc0, !PT ;  /* 0xfffffe0004007812 */ /* 0x000fe200078ec0ff */
[----:B------:R-:W-:Y:S01]  /*08b0*/  IMAD.SHL.U32 R235, R235, 0x2, RZ ;  /* 0x00000002ebeb7824 */ /* 0x000fe200078e00ff */
[----:B------:R-:W-:Y:S02]  /*08c0*/  LOP3.LUT R2, R3, 0x8, R5, 0xf8, !PT ;  /* 0x0000000803027812 */ /* 0x000fe400078ef805 */
[----:B------:R-:W-:Y:S01]  /*08d0*/  SHF.R.U32.HI R4, RZ, 0x3, R3 ;  /* 0x00000003ff047819 */ /* 0x000fe20000011603 */
[----:B------:R-:W-:Y:S01]  /*08e0*/  IMAD R5, R18, 0x400, R0 ;  /* 0x0000040012057824 */ /* 0x000fe200078e0200 */
[----:B------:R-:W-:Y:S01]  /*08f0*/  LEA R6, R7, 0xc000, 0x1 ;  /* 0x0000c00007067811 */ /* 0x000fe200078e08ff */
[----:B------:R-:W-:Y:S01]  /*0900*/  IMAD.IADD R236, R235, 0x1, R234 ;  /* 0x00000001ebec7824 */ /* 0x000fe200078e02ea */
[----:B------:R-:W-:-:S02]  /*0910*/  LOP3.LUT R209, R2, R4, RZ, 0x3c, !PT ;  /* 0x0000000402d17212 */ /* 0x000fc400078e3cff */
[C-C-:B------:R-:W-:Y:S02]  /*0920*/  LOP3.LUT R2, R4.reuse, R8, R3.reuse, 0x1e, !PT ;  /* 0x0000000804027212 */ /* 0x140fe400078e1e03 */
[----:B------:R-:W-:Y:S01]  /*0930*/  LOP3.LUT R196, R4, R196, R3, 0x1e, !PT ;  /* 0x000000c404c47212 */ /* 0x000fe200078e1e03 */
[----:B------:R-:W-:Y:S01]  /*0940*/  IMAD.MOV.U32 R3, RZ, RZ, 0x20 ;  /* 0x00000020ff037424 */ /* 0x000fe200078e00ff */
[-C--:B------:R-:W-:Y:S01]  /*0950*/  LOP3.LUT R207, R2, R0.reuse, RZ, 0xfc, !PT ;  /* 0x0000000002cf7212 */ /* 0x080fe200078efcff */
[----:B------:R-:W-:Y:S01]  /*0960*/  IMAD.MOV.U32 R2, RZ, RZ, 0x40 ;  /* 0x00000040ff027424 */ /* 0x000fe200078e00ff */
[----:B------:R-:W-:Y:S01]  /*0970*/  LOP3.LUT R196, R196, R0, RZ, 0xfc, !PT ;  /* 0x00000000c4c47212 */ /* 0x000fe200078efcff */
[----:B------:R-:W-:Y:S01]  /*0980*/  IMAD R4, R14, 0x200, R17 ;  /* 0x000002000e047824 */ /* 0x000fe200078e0211 */
[----:B------:R-:W-:Y:S01]  /*0990*/  SEL R0, R3, 0xffffffe0, !P4 ;  /* 0xffffffe003007807 */ /* 0x000fe20006000000 */
[----:B------:R-:W-:Y:S01]  /*09a0*/  IMAD.IADD R209, R5, 0x1, R209 ;  /* 0x0000000105d17824 */ /* 0x000fe200078e02d1 */
[----:B------:R-:W-:-:S02]  /*09b0*/  SEL R203, R2, 0xffffffc0, !P3 ;  /* 0xffffffc002cb7807 */ /* 0x000fc40005800000 */
[----:B------:R-:W-:Y:S01]  /*09c0*/  SEL R3, R3, 0xffffffe0, !P1 ;  /* 0xffffffe003037807 */ /* 0x000fe20004800000 */
[----:B------:R1:W-:Y:S01]  /*09d0*/  STL [R1+0x4], R4 ;  /* 0x0000040401007387 */ /* 0x0003e20000100800 */
[----:B------:R-:W-:Y:S01]  /*09e0*/  SEL R2, R2, 0xffffffc0, !P2 ;  /* 0xffffffc002027807 */ /* 0x000fe20005000000 */
[----:B------:R-:W-:Y:S01]  /*09f0*/  IMAD R202, R204, 0x2, R0 ;  /* 0x00000002ccca7824 */ /* 0x000fe200078e0200 */
[----:B------:R-:W-:Y:S01]  /*0a00*/  LEA R196, R196, 0xc000, 0x1 ;  /* 0x0000c000c4c47811 */ /* 0x000fe200078e08ff */
[----:B------:R-:W-:Y:S01]  /*0a10*/  IMAD.IADD R5, R3, 0x1, R6 ;  /* 0x0000000103057824 */ /* 0x000fe200078e0206 */
[----:B------:R-:W-:Y:S01]  /*0a20*/  STL [R1+0x10], R6 ;  /* 0x0000100601007387 */ /* 0x000fe20000100800 */
[--C-:B------:R-:W-:Y:S02]  /*0a30*/  IMAD.IADD R0, R6, 0x1, R2.reuse ;  /* 0x0000000106007824 */ /* 0x100fe400078e0202 */
[----:B------:R-:W-:Y:S01]  /*0a40*/  IMAD.IADD R229, R235, 0x1, R3 ;  /* 0x00000001ebe57824 */ /* 0x000fe200078e0203 */
[----:B------:R-:W-:Y:S01]  /*0a50*/  STL [R1+0x1c], R5 ;  /* 0x00001c0501007387 */ /* 0x000fe20000100800 */
[----:B------:R-:W-:-:S02]  /*0a60*/  IMAD.IADD R3, R5, 0x1, R2 ;  /* 0x0000000105037824 */ /* 0x000fc400078e0202 */
[----:B------:R-:W-:Y:S01]  /*0a70*/  IMAD R204, R204, 0x2, R203 ;  /* 0x00000002cccc7824 */ /* 0x000fe200078e02cb */
[----:B------:R2:W-:Y:S01]  /*0a80*/  STL [R1+0x14], R0 ;  /* 0x0000140001007387 */ /* 0x0005e20000100800 */
[----:B------:R-:W-:Y:S02]  /*0a90*/  IMAD.IADD R203, R203, 0x1, R202 ;  /* 0x00000001cbcb7824 */ /* 0x000fe400078e02ca */
[----:B------:R-:W-:Y:S01]  /*0aa0*/  IMAD.IADD R234, R234, 0x1, R229 ;  /* 0x00000001eaea7824 */ /* 0x000fe200078e02e5 */
[C---:B-1----:R-:W-:Y:S02]  /*0ab0*/  IADD3 R4, R6.reuse, 0x420, RZ ;  /* 0x0000042006047810 */ /* 0x042fe40007ffe0ff */
[----:B------:R-:W-:-:S05]  /*0ac0*/  @P1 IADD3 R4, R6, 0x3e0, RZ ;  /* 0x000003e006041810 */ /* 0x000fca0007ffe0ff */
[----:B------:R1:W-:Y:S04]  /*0ad0*/  STL [R1+0x34], R4 ;  /* 0x0000340401007387 */ /* 0x0003e80000100800 */
[----:B------:R1:W-:Y:S01]  /*0ae0*/  STL [R1+0x20], R3 ;  /* 0x0000200301007387 */ /* 0x0003e20000100800 */
[----:B--2---:R-:W-:-:S05]  /*0af0*/  IMAD.IADD R0, R2, 0x1, R4 ;  /* 0x0000000102007824 */ /* 0x004fca00078e0204 */
[----:B------:R1:W-:Y:S02]  /*0b00*/  STL [R1+0x30], R0 ;  /* 0x0000300001007387 */ /* 0x0003e40000100800 */
.L_x_792:
        /* <DEDUP_REMOVED lines=8> */
[----:B-1----:R-:W2:Y:S01]  /*0b90*/  @P1 S2R R5, SR_CTAID.Y ;  /* 0x0000000000051919 */ /* 0x002ea20000002600 */
[----:B-1----:R-:W-:-:S06]  /*0ba0*/  @P1 IMAD.MOV.U32 R4, RZ, RZ, 0x4 ;  /* 0x00000004ff041424 */ /* 0x002fcc00078e00ff */
[----:B------:R-:W1:Y:S01]  /*0bb0*/  @P0 S2R R0, SR_CTAID.Y ;  /* 0x0000000000000919 */ /* 0x000e620000002600 */
[----:B--2---:R-:W-:-:S06]  /*0bc0*/  @P1 IMAD.WIDE R4, R5, R4, c[0x0][0x250] ;  /* 0x0000940005041625 */ /* 0x004fcc00078e0204 */
[----:B------:R-:W2:Y:S01]  /*0bd0*/  @P1 LDG.E R4, [R4.64] ;  /* 0x0000002604041981 */ /* 0x000ea2000c1e1900 */
[----:B-1----:R-:W1:Y:S02]  /*0be0*/  @P0 R2UR UR5, R0 ;  /* 0x00000000000503c2 */ /* 0x002e6400000e0000 */
[----:B-1----:R-:W-:-:S06]  /*0bf0*/  @UP1 UIMAD.WIDE UR4, UR5, UR4, UR6 ;  /* 0x00000004050412a5 */ /* 0x002fcc000f8e0206 */
[----:B------:R-:W-:Y:S02]  /*0c00*/  IMAD.U32 R2, RZ, RZ, UR4 ;  /* 0x00000004ff027e24 */ /* 0x000fe4000f8e00ff */
[----:B------:R-:W-:Y:S01]  /*0c10*/  IMAD.U32 R3, RZ, RZ, UR5 ;  /* 0x00000005ff037e24 */ /* 0x000fe2000f8e00ff */
[----:B------:R-:W-:Y:S02]  /*0c20*/  UMOV UR43, URZ ;  /* 0x0000003f002b7c82 */ /* 0x000fe40008000000 */
[----:B------:R-:W-:Y:S02]  /*0c30*/  ULDC.64 UR4, c[0x0][0x268] ;  /* 0x00009a0000047ab9 */ /* 0x000fe40000000a00 */
[----:B------:R-:W3:Y:S01]  /*0c40*/  @P0 LDG.E R0, [R2.64] ;  /* 0x0000002602000981 */ /* 0x000ee2000c1e1900 */
[----:B------:R-:W-:-:S04]  /*0c50*/  @!UP1 UISETP.NE.U32.AND UP0, UPT, URZ, UR4, UPT ;  /* 0x000000043f00928c */ /* 0x000fc8000bf05070 */
[----:B------:R-:W-:-:S03]  /*0c60*/  @!UP1 UISETP.NE.AND.EX UP0, UPT, URZ, UR5, UPT, UP0 ;  /* 0x000000053f00928c */ /* 0x000fc6000bf05300 */
[----:B------:R-:W-:Y:S02]  /*0c70*/  ULDC.64 UR4, c[0x0][0x218] ;  /* 0x0000860000047ab9 */ /* 0x000fe40000000a00 */
[----:B------:R-:W-:Y:S02]  /*0c80*/  @!UP1 USEL UR5, URZ, UR5, !UP0 ;  /* 0x000000053f059287 */ /* 0x000fe4000c000000 */
[----:B------:R-:W-:Y:S01]  /*0c90*/  USHF.L.U32 UR31, UR30, 0x7, URZ ;  /* 0x000000071e1f7899 */ /* 0x000fe2000800063f */
[----:B--2---:R-:W1:Y:S08]  /*0ca0*/  @P1 R2UR UR43, R4 ;  /* 0x00000000042b13c2 */ /* 0x004e7000000e0000 */
[----:B---3--:R-:W1:Y:S02]  /*0cb0*/  @P0 R2UR UR40, R0 ;  /* 0x00000000002803c2 */ /* 0x008e6400000e0000 */
        /* <DEDUP_REMOVED lines=78> */
.L_x_785:
[----:B------:R-:W-:-:S04]  /*11a0*/  UIMAD UR46, UR41, UR19, UR44 ;  /* 0x00000013292e72a4 */ /* 0x000fc8000f8e022c */
[----:B------:R-:W-:Y:S02]  /*11b0*/  UIMAD UR46, UR46, UR18, URZ ;  /* 0x000000122e2e72a4 */ /* 0x000fe4000f8e023f */
.L_x_786:
[----:B------:R-:W2:Y:S04]  /*11c0*/  LDL.64 R2, [R1+0x28] ;  /* 0x0000280001027983 */ /* 0x000ea80000100a00 */
[----:B------:R1:W2:Y:S01]  /*11d0*/  LDL.64 R14, [R1+0x28] ;  /* 0x00002800010e7983 */ /* 0x0002a20000100a00 */
[----:B------:R-:W-:Y:S01]  /*11e0*/  IMAD.U32 R16, RZ, RZ, UR8 ;  /* 0x00000008ff107e24 */ /* 0x000fe2000f8e00ff */
[----:B------:R-:W-:Y:S01]  /*11f0*/  ULDC.64 UR4, c[0x0][0x368] ;  /* 0x0000da0000047ab9 */ /* 0x000fe20000000a00 */
[----:B------:R-:W-:Y:S01]  /*1200*/  IMAD.U32 R17, RZ, RZ, UR53 ;  /* 0x00000035ff117e24 */ /* 0x000fe2000f8e00ff */
[----:B------:R-:W3:Y:S01]  /*1210*/  S2R R23, SR_TID.X ;  /* 0x0000000000177919 */ /* 0x000ee20000002100 */
[----:B------:R-:W-:Y:S02]  /*1220*/  UIMAD UR4, UR50, UR4, URZ ;  /* 0x00000004320472a4 */ /* 0x000fe4000f8e023f */
[----:B------:R-:W-:Y:S01]  /*1230*/  UIADD3 UR43, UP0, UR31, UR43, URZ ;  /* 0x0000002b1f2b7290 */ /* 0x000fe2000ff1e03f */
[----:B------:R-:W4:Y:S01]  /*1240*/  S2R R24, SR_CTAID.Y ;  /* 0x0000000000187919 */ /* 0x000f220000002600 */
[----:B------:R-:W-:-:S02]  /*1250*/  UIMAD UR5, UR41, UR5, UR4 ;  /* 0x00000005290572a4 */ /* 0x000fc4000f8e0204 */
[----:B------:R-:W-:Y:S02]  /*1260*/  UIADD3.X UR42, UR9, UR42, URZ, UP0, !UPT ;  /* 0x0000002a092a7290 */ /* 0x000fe400087fe43f */
[----:B------:R-:W-:Y:S01]  /*1270*/  ULDC.64 UR6, c[0x0][0x1a0] ;  /* 0x0000680000067ab9 */ /* 0x000fe20000000a00 */
[----:B------:R-:W-:Y:S01]  /*1280*/  IMAD.U32 R4, RZ, RZ, UR43 ;  /* 0x0000002bff047e24 */ /* 0x000fe2000f8e00ff */
[----:B------:R-:W-:Y:S02]  /*1290*/  UIMAD UR4, UR42, UR6, URZ ;  /* 0x000000062a0472a4 */ /* 0x000fe4000f8e023f */
[----:B------:R-:W-:Y:S02]  /*12a0*/  ULDC.64 UR10, c[0x0][0x198] ;  /* 0x00006600000a7ab9 */ /* 0x000fe40000000a00 */
[----:B------:R-:W-:Y:S02]  /*12b0*/  UIMAD UR4, UR43, UR7, UR4 ;  /* 0x000000072b0472a4 */ /* 0x000fe4000f8e0204 */
        /* <DEDUP_REMOVED lines=16> */
[----:B------:R-:W-:Y:S01]  /*13c0*/  IADD3 R16, P0, R16, R10, RZ ;  /* 0x0000000a10107210 */ /* 0x000fe20007f1e0ff */
[----:B------:R-:W-:-:S02]  /*13d0*/  UIMAD.WIDE UR56, UR41, UR17, UR54 ;  /* 0x00000011293872a5 */ /* 0x000fc4000f8e0236 */
[----:B------:R-:W-:Y:S01]  /*13e0*/  UIMAD UR52, UR52, UR16, UR24 ;  /* 0x00000010343472a4 */ /* 0x000fe2000f8e0218 */
[----:B------:R-:W-:Y:S01]  /*13f0*/  @P3 BAR.SYNC.DEFER_BLOCKING 0x0 ;  /* 0x0000000000003b1d */ /* 0x000fe20000010000 */
[----:B--2---:R-:W-:Y:S02]  /*1400*/  IMAD.MOV.U32 R14, RZ, RZ, R2 ;  /* 0x000000ffff0e7224 */ /* 0x004fe400078e0002 */
[----:B------:R-:W-:-:S03]  /*1410*/  IMAD.U32 R2, RZ, RZ, UR43 ;  /* 0x0000002bff027e24 */ /* 0x000fc6000f8e00ff */
[----:B------:R-:W-:-:S05]  /*1420*/  SHF.R.S32.HI R15, RZ, 0x1f, R14 ;  /* 0x0000001fff0f7819 */ /* 0x000fca000001140e */
[----:B------:R2:W-:Y:S01]  /*1430*/  STL [R1+0x2c], R15 ;  /* 0x00002c0f01007387 */ /* 0x0005e20000100800 */
[----:B----4-:R-:W-:-:S03]  /*1440*/  IMAD.WIDE.U32 R6, R24, c[0x0][0x368], R14 ;  /* 0x0000da0018067a25 */ /* 0x010fc600078e000e */
[----:B------:R-:W3:Y:S01]  /*1450*/  LDL R25, [R1+0x4] ;  /* 0x0000040001197983 */ /* 0x000ee20000100800 */
[----:B------:R-:W-:Y:S01]  /*1460*/  IMAD R13, R9, c[0x0][0x190], RZ ;  /* 0x00006400090d7a24 */ /* 0x000fe200078e02ff */
[----:B------:R-:W-:Y:S01]  /*1470*/  IADD3 R7, R7, UR5, RZ ;  /* 0x0000000507077c10 */ /* 0x000fe2000fffe0ff */
[----:B------:R-:W-:-:S04]  /*1480*/  IMAD.WIDE.U32 R4, R4, c[0x0][0x198], R14 ;  /* 0x0000660004047a25 */ /* 0x000fc800078e000e */
[----:B------:R-:W-:Y:S01]  /*1490*/  IMAD.WIDE.U32 R2, R2, c[0x0][0x1a0], R14 ;  /* 0x0000680002027a25 */ /* 0x000fe200078e000e */
[----:B------:R-:W-:Y:S01]  /*14a0*/  IADD3 R5, R5, UR9, RZ ;  /* 0x0000000905057c10 */ /* 0x000fe2000fffe0ff */
[----:B------:R-:W-:Y:S02]  /*14b0*/  ULDC.64 UR8, c[0x0][0x180] ;  /* 0x0000600000087ab9 */ /* 0x000fe40000000a00 */
[C---:B------:R-:W-:Y:S01]  /*14c0*/  IMAD.WIDE.U32 R10, R8.reuse, c[0x0][0x370], R6 ;  /* 0x0000dc00080a7a25 */ /* 0x040fe200078e0006 */
[----:B------:R-:W-:Y:S01]  /*14d0*/  IADD3 R3, R3, UR4, RZ ;  /* 0x0000000403037c10 */ /* 0x000fe2000fffe0ff */
[----:B------:R-:W-:Y:S02]  /*14e0*/  ULDC.64 UR4, c[0x0][0x188] ;  /* 0x0000620000047ab9 */ /* 0x000fe40000000a00 */
[C---:B------:R-:W-:Y:S01]  /*14f0*/  IMAD R6, R8.reuse, c[0x0][0x194], R13 ;  /* 0x0000650008067a24 */ /* 0x040fe200078e020d */
[----:B------:R-:W-:Y:S01]  /*1500*/  UIMAD UR4, UR50, UR4, URZ ;  /* 0x00000004320472a4 */ /* 0x000fe2000f8e023f */
[----:B--2---:R-:W-:-:S03]  /*1510*/  IMAD.WIDE.U32 R14, R8, c[0x0][0x190], R14 ;  /* 0x00006400080e7a25 */ /* 0x004fc600078e000e */
[----:B------:R-:W-:Y:S02]  /*1520*/  UIMAD UR4, UR41, UR5, UR4 ;  /* 0x00000005290472a4 */ /* 0x000fe4000f8e0204 */
[----:B------:R-:W-:Y:S01]  /*1530*/  UIMAD UR8, UR50, UR8, URZ ;  /* 0x00000008320872a4 */ /* 0x000fe2000f8e023f */
[----:B------:R-:W-:Y:S02]  /*1540*/  IMAD.IADD R7, R15, 0x1, R6 ;  /* 0x000000010f077824 */ /* 0x000fe400078e0206 */
[----:B------:R-:W2:Y:S01]  /*1550*/  S2R R15, SR_CTAID.Z ;  /* 0x00000000000f7919 */ /* 0x000ea20000002700 */
[----:B------:R-:W-:Y:S01]  /*1560*/  IMAD.WIDE.U32 R2, R24, c[0x0][0x188], R2 ;  /* 0x0000620018027a25 */ /* 0x000fe200078e0002 */
[----:B------:R-:W-:-:S03]  /*1570*/  UIMAD UR8, UR41, UR9, UR8 ;  /* 0x00000009290872a4 */ /* 0x000fc6000f8e0208 */
[----:B------:R-:W-:Y:S01]  /*1580*/  IMAD R9, R9, c[0x0][0x370], RZ ;  /* 0x0000dc0009097a24 */ /* 0x000fe200078e02ff */
[----:B------:R-:W-:Y:S01]  /*1590*/  IADD3 R3, R3, UR4, RZ ;  /* 0x0000000403037c10 */ /* 0x000fe2000fffe0ff */
[----:B------:R-:W-:Y:S01]  /*15a0*/  ULDC.64 UR4, c[0x0][0x378] ;  /* 0x0000de0000047ab9 */ /* 0x000fe20000000a00 */
[----:B------:R-:W-:Y:S01]  /*15b0*/  IMAD.WIDE.U32 R4, R24, c[0x0][0x180], R4 ;  /* 0x0000600018047a25 */ /* 0x000fe200078e0004 */
[----:B------:R-:W-:-:S03]  /*15c0*/  UIMAD UR4, UR45, UR4, URZ ;  /* 0x000000042d0472a4 */ /* 0x000fc6000f8e023f */
[----:B------:R-:W-:Y:S01]  /*15d0*/  IMAD R9, R8, c[0x0][0x374], R9 ;  /* 0x0000dd0008097a24 */ /* 0x000fe200078e0209 */
[----:B------:R-:W-:Y:S01]  /*15e0*/  IADD3 R5, R5, UR8, RZ ;  /* 0x0000000805057c10 */ /* 0x000fe2000fffe0ff */
[----:B------:R-:W-:Y:S01]  /*15f0*/  UIMAD UR8, UR44, UR5, UR4 ;  /* 0x000000052c0872a4 */ /* 0x000fe2000f8e0204 */
[----:B------:R-:W-:Y:S02]  /*1600*/  IMAD.MOV.U32 R8, RZ, RZ, R10 ;  /* 0x000000ffff087224 */ /* 0x000fe400078e000a */
[----:B------:R-:W-:Y:S01]  /*1610*/  IMAD.IADD R9, R11, 0x1, R9 ;  /* 0x000000010b097824 */ /* 0x000fe200078e0209 */
[----:B------:R-:W-:Y:S01]  /*1620*/  ULDC.64 UR4, c[0x0][0x178] ;  /* 0x00005e0000047ab9 */ /* 0x000fe20000000a00 */
[----:B------:R-:W-:Y:S01]  /*1630*/  IMAD.MOV.U32 R6, RZ, RZ, R14 ;  /* 0x000000ffff067224 */ /* 0x000fe200078e000e */
[----:B------:R-:W-:Y:S01]  /*1640*/  UIADD3 UR51, UP0, UR56, UR51, URZ ;  /* 0x0000003338337290 */ /* 0x000fe2000ff1e03f */
[C---:B------:R-:W-:Y:S01]  /*1650*/  IMAD R11, R18.reuse, c[0x0][0x1b0], RZ ;  /* 0x00006c00120b7a24 */ /* 0x040fe200078e02ff */
[----:B------:R-:W-:Y:S01]  /*1660*/  UIADD3 UR52, UR37, UR52, URZ ;  /* 0x0000003425347290 */ /* 0x000fe2000fffe03f */
[----:B------:R-:W-:Y:S01]  /*1670*/  IMAD R10, R18, c[0x0][0x1b8], RZ ;  /* 0x00006e00120a7a24 */ /* 0x000fe200078e02ff */
[----:B------:R-:W-:Y:S01]  /*1680*/  UIMAD UR4, UR50, UR4, URZ ;  /* 0x00000004320472a4 */ /* 0x000fe2000f8e023f */
[----:B--2---:R-:W-:Y:S01]  /*1690*/  IMAD.WIDE.U32 R8, R15, c[0x0][0x378], R8 ;  /* 0x0000de000f087a25 */ /* 0x004fe200078e0008 */
[----:B------:R-:W-:-:S02]  /*16a0*/  UIADD3.X UR49, UR57, UR49, URZ, UP0, !UPT ;  /* 0x0000003139317290 */ /* 0x000fc400087fe43f */
[----:B------:R-:W-:Y:S01]  /*16b0*/  UIMAD UR52, UR52, UR51, URZ ;  /* 0x00000033343472a4 */ /* 0x000fe2000f8e023f */
[----:B------:R-:W-:Y:S01]  /*16c0*/  IMAD.X R17, R17, 0x1, R19, P0 ;  /* 0x0000000111117824 */ /* 0x000fe200000e0613 */
[----:B------:R-:W-:Y:S01]  /*16d0*/  UIMAD UR9, UR41, UR5, UR4 ;  /* 0x00000005290972a4 */ /* 0x000fe2000f8e0204 */
[----:B------:R-:W-:Y:S01]  /*16e0*/  IMAD.U32 R18, RZ, RZ, UR36 ;  /* 0x00000024ff127e24 */ /* 0x000fe2000f8e00ff */
[----:B------:R-:W-:Y:S01]  /*16f0*/  LEA R232, P1, R8, c[0x0][0x330], 0x1 ;  /* 0x0000cc0008e87a11 */ /* 0x000fe200078208ff */
[C---:B------:R-:W-:Y:S02]  /*1700*/  IMAD R13, R0.reuse, c[0x0][0x1b4], R11 ;  /* 0x00006d00000d7a24 */ /* 0x040fe400078e020b */
[C---:B------:R-:W-:Y:S02]  /*1710*/  IMAD R14, R0.reuse, c[0x0][0x1bc], R10 ;  /* 0x00006f00000e7a24 */ /* 0x040fe400078e020a */
[----:B------:R-:W-:Y:S01]  /*1720*/  IMAD.WIDE.U32 R4, R0, c[0x0][0x1b0], R4 ;  /* 0x00006c0000047a25 */ /* 0x000fe200078e0004 */
[----:B------:R-:W-:-:S02]  /*1730*/  UIMAD UR49, UR49, UR36, UR52 ;  /* 0x00000024313172a4 */ /* 0x000fc4000f8e0234 */
[----:B------:R-:W-:Y:S01]  /*1740*/  ULDC.64 UR4, c[0x0][0x1a8] ;  /* 0x00006a0000047ab9 */ /* 0x000fe20000000a00 */
[----:B------:R-:W-:Y:S01]  /*1750*/  IMAD.WIDE.U32 R2, R0, c[0x0][0x1b8], R2 ;  /* 0x00006e0000027a25 */ /* 0x000fe200078e0002 */
[----:B------:R-:W-:-:S03]  /*1760*/  IADD3 R0, R9, UR8, RZ ;  /* 0x0000000809007c10 */ /* 0x000fc6000fffe0ff */
[----:B------:R-:W-:Y:S01]  /*1770*/  IMAD.WIDE.U32 R6, R24, c[0x0][0x178], R6 ;  /* 0x00005e0018067a25 */ /* 0x000fe200078e0006 */
[----:B------:R-:W-:Y:S01]  /*1780*/  UIADD3 UR8, UR48, -0x1, URZ ;  /* 0xffffffff30087890 */ /* 0x000fe2000fffe03f */
[----:B------:R-:W-:Y:S01]  /*1790*/  LEA.HI.X R233, R8, c[0x0][0x334], R0, 0x1, P1 ;  /* 0x0000cd0008e97a11 */ /* 0x000fe200008f0c00 */
[----:B------:R-:W-:Y:S01]  /*17a0*/  UIMAD UR4, UR45, UR4, URZ ;  /* 0x000000042d0472a4 */ /* 0x000fe2000f8e023f */
[----:B------:R-:W-:Y:S01]  /*17b0*/  IMAD.WIDE.U32 R10, R18, UR51, R16 ;  /* 0x00000033120a7c25 */ /* 0x000fe2000f8e0010 */
[----:B------:R-:W-:Y:S01]  /*17c0*/  IADD3 R7, R7, UR9, RZ ;  /* 0x0000000907077c10 */ /* 0x000fe2000fffe0ff */
[----:B------:R-:W-:Y:S02]  /*17d0*/  ULEA.HI UR9, UR8, UR8, URZ, 0x1 ;  /* 0x0000000808097291 */ /* 0x000fe4000f8f083f */
[----:B------:R-:W-:Y:S02]  /*17e0*/  IMAD.IADD R3, R3, 0x1, R14 ;  /* 0x0000000103037824 */ /* 0x000fe400078e020e */
[----:B------:R-:W-:Y:S01]  /*17f0*/  IMAD R0, R21, c[0x0][0x1a0], RZ ;  /* 0x0000680015007a24 */ /* 0x000fe200078e02ff */
[----:B------:R-:W-:Y:S01]  /*1800*/  IADD3 R9, R11, UR49, RZ ;  /* 0x000000310b097c10 */ /* 0x000fe2000fffe0ff */
[----:B------:R-:W-:Y:S01]  /*1810*/  UIMAD UR4, UR44, UR5, UR4 ;  /* 0x000000052c0472a4 */ /* 0x000fe2000f8e0204 */
[----:B------:R-:W-:Y:S01]  /*1820*/  LEA R210, P0, R10, c[0x0][0x350], 0x2 ;  /* 0x0000d4000ad27a11 */ /* 0x000fe200078010ff */
[----:B------:R-:W-:-:S02]  /*1830*/  IMAD.IADD R5, R5, 0x1, R13 ;  /* 0x0000000105057824 */ /* 0x000fc400078e020d */
[----:B------:R-:W-:Y:S02]  /*1840*/  IMAD R8, R21, c[0x0][0x198], RZ ;  /* 0x0000660015087a24 */ /* 0x000fe400078e02ff */
        /* <DEDUP_REMOVED lines=27> */
[----:B------:R-:W-:-:S03]  /*1a00*/  USHF.L.U64.HI UR10, UR10, UR23, UR11 ;  /* 0x000000170a0a7299 */ /* 0x000fc6000801020b */
[----:B------:R-:W-:Y:S01]  /*1a10*/  LEA.HI.X R7, R7, R231, R11, 0x6, P0 ;  /* 0x000000e707077211 */ /* 0x000fe200000f340b */
[----:B------:R-:W-:Y:S02]  /*1a20*/  USHF.L.U32 UR5, UR6, 0x6, URZ ;  /* 0x0000000606057899 */ /* 0x000fe4000800063f */
        /* <DEDUP_REMOVED lines=74> */
[----:B------:R1:W-:Y:S03]  /*1ed0*/  LDGSTS.E.BYPASS.LTC128B.128 [R0+0x8000], [R232.64] ;  /* 0x08000000e8007fae */ /* 0x0003e6000b901d66 */
        /* <DEDUP_REMOVED lines=10> */
[----:B--2---:R-:W-:-:S04]  /*1f80*/  IADD3 R2, P0, R4, UR4, RZ ;  /* 0x0000000404027c10 */ /* 0x004fc8000ff1e0ff */
[----:B------:R-:W-:-:S05]  /*1f90*/  IADD3.X R3, R5, UR10, RZ, P0, !PT ;  /* 0x0000000a05037c10 */ /* 0x000fca00087fe4ff */
[----:B------:R2:W-:Y:S04]  /*1fa0*/  LDGSTS.E.BYPASS.LTC128B.128 [R0+0xd000], [R2.64] ;  /* 0x0d00000002007fae */ /* 0x0005e8000b901d66 */
[----:B------:R2:W-:Y:S01]  /*1fb0*/  LDGSTS.E.BYPASS.LTC128B.128 [R0+0x11000], [R2.64+0x80] ;  /* 0x1100008002007fae */ /* 0x0005e2000b901d66 */
[----:B---3--:R-:W-:-:S04]  /*1fc0*/  IADD3 R6, P0, R2, UR4, RZ ;  /* 0x0000000402067c10 */ /* 0x008fc8000ff1e0ff */
[----:B------:R-:W-:Y:S02]  /*1fd0*/  IADD3.X R7, R3, UR10, RZ, P0, !PT ;  /* 0x0000000a03077c10 */ /* 0x000fe400087fe4ff */
[----:B----4-:R-:W-:-:S03]  /*1fe0*/  IADD3 R4, P0, R8, UR5, RZ ;  /* 0x0000000508047c10 */ /* 0x010fc6000ff1e0ff */
[----:B------:R3:W-:Y:S01]  /*1ff0*/  LDGSTS.E.BYPASS.LTC128B.128 [R0+0xe000], [R6.64] ;  /* 0x0e00000006007fae */ /* 0x0007e2000b901d66 */
[----:B------:R-:W-:-:S03]  /*2000*/  IADD3.X R5, R9, UR6, RZ, P0, !PT ;  /* 0x0000000609057c10 */ /* 0x000fc600087fe4ff */
[----:B------:R3:W-:Y:S01]  /*2010*/  LDGSTS.E.BYPASS.LTC128B.128 [R0+0x12000], [R6.64+0x80] ;  /* 0x1200008006007fae */ /* 0x0007e2000b901d66 */
[----:B------:R-:W-:Y:S02]  /*2020*/  IADD3 R10, P1, R6, UR4, RZ ;  /* 0x00000004060a7c10 */ /* 0x000fe4000ff3e0ff */
[----:B--2---:R-:W-:-:S04]  /*2030*/  IADD3 R2, P0, R4, UR5, RZ ;  /* 0x0000000504027c10 */ /* 0x004fc8000ff1e0ff */
[----:B------:R-:W-:Y:S02]  /*2040*/  IADD3.X R3, R5, UR6, RZ, P0, !PT ;  /* 0x0000000605037c10 */ /* 0x000fe400087fe4ff */
[----:B---3--:R-:W-:Y:S01]  /*2050*/  IADD3 R6, P0, R2, UR5, RZ ;  /* 0x0000000502067c10 */ /* 0x008fe2000ff1e0ff */
[----:B------:R-:W-:-:S04]  /*2060*/  UIADD3 UR5, -UR40, UR15, UR31 ;  /* 0x0000000f28057290 */ /* 0x000fc8000fffe11f */
[----:B------:R-:W-:-:S04]  /*2070*/  UIADD3 UR5, UR5, -UR14, URZ ;  /* 0x8000000e05057290 */ /* 0x000fc8000fffe03f */
[----:B------:R-:W-:-:S04]  /*2080*/  USHF.R.S32.HI UR4, URZ, 0x1f, UR5 ;  /* 0x0000001f3f047899 */ /* 0x000fc80008011405 */
[----:B------:R-:W-:-:S04]  /*2090*/  ULEA.HI UR4, UR4, UR5, URZ, 0x6 ;  /* 0x0000000504047291 */ /* 0x000fc8000f8f303f */
[----:B------:R-:W-:-:S04]  /*20a0*/  USHF.R.S32.HI UR4, URZ, 0x6, UR4 ;  /* 0x000000063f047899 */ /* 0x000fc80008011404 */
[----:B------:R-:W-:-:S04]  /*20b0*/  UISETP.LT.AND UP0, UPT, URZ, UR4, UPT ;  /* 0x000000043f00728c */ /* 0x000fc8000bf01270 */
[----:B------:R-:W-:Y:S01]  /*20c0*/  USEL UR4, URZ, UR4, !UP0 ;  /* 0x000000043f047287 */ /* 0x000fe2000c000000 */
[----:B------:R-:W-:-:S03]  /*20d0*/  IADD3.X R11, R7, UR10, RZ, P1, !PT ;  /* 0x0000000a070b7c10 */ /* 0x000fc60008ffe4ff */
[----:B------:R-:W-:Y:S01]  /*20e0*/  UISETP.GT.AND UP0, UPT, UR48, UR4, UPT ;  /* 0x000000043000728c */ /* 0x000fe2000bf04270 */
[----:B------:R-:W-:Y:S01]  /*20f0*/  IADD3.X R7, R3, UR6, RZ, P0, !PT ;  /* 0x0000000603077c10 */ /* 0x000fe200087fe4ff */
[----:B------:R1:W-:Y:S04]  /*2100*/  LDGSTS.E.BYPASS.LTC128B.128 [R0+0xf000], [R10.64] ;  /* 0x0f0000000a007fae */ /* 0x0003e8000b901d66 */
[----:B------:R-:W-:Y:S01]  /*2110*/  PLOP3.LUT P0, PT, PT, PT, UP0, 0x80, 0x0 ;  /* 0x000000000000781c */ /* 0x000fe20003f0f008 */
[----:B------:R1:W-:Y:S04]  /*2120*/  LDGSTS.E.BYPASS.LTC128B.128 [R0+0x13000], [R10.64+0x80] ;  /* 0x130000800a007fae */ /* 0x0003e8000b901d66 */
[----:B------:R1:W-:Y:S04]  /*2130*/  LDGSTS.E.BYPASS.LTC128B.128 [R0+0x14000], [R8.64] ;  /* 0x1400000008007fae */ /* 0x0003e8000b901d66 */
[----:B------:R1:W-:Y:S04]  /*2140*/  LDGSTS.E.BYPASS.LTC128B.128 [R0+0x18000], [R8.64+0x80] ;  /* 0x1800008008007fae */ /* 0x0003e8000b901d66 */
[----:B------:R1:W-:Y:S04]  /*2150*/  LDGSTS.E.BYPASS.LTC128B.128 [R0+0x15000], [R4.64] ;  /* 0x1500000004007fae */ /* 0x0003e8000b901d66 */
[----:B------:R1:W-:Y:S04]  /*2160*/  LDGSTS.E.BYPASS.LTC128B.128 [R0+0x19000], [R4.64+0x80] ;  /* 0x1900008004007fae */ /* 0x0003e8000b901d66 */
[----:B------:R1:W-:Y:S01]  /*2170*/  LDGSTS.E.BYPASS.LTC128B.128 [R0+0x16000], [R2.64] ;  /* 0x1600000002007fae */ /* 0x0003e2000b901d66 */
[----:B------:R-:W-:-:S03]  /*2180*/  UIMAD.WIDE UR6, UR47, UR21, UR34 ;  /* 0x000000152f0672a5 */ /* 0x000fc6000f8e0222 */
[----:B------:R1:W-:Y:S01]  /*2190*/  LDGSTS.E.BYPASS.LTC128B.128 [R0+0x1a000], [R2.64+0x80] ;  /* 0x1a00008002007fae */ /* 0x0003e2000b901d66 */
[----:B------:R-:W-:-:S03]  /*21a0*/  UIMAD.WIDE UR10, UR46, UR21, UR32 ;  /* 0x000000152e0a72a5 */ /* 0x000fc6000f8e0220 */
[----:B------:R1:W-:Y:S04]  /*21b0*/  LDGSTS.E.BYPASS.LTC128B.128 [R0+0x17000], [R6.64] ;  /* 0x1700000006007fae */ /* 0x0003e8000b901d66 */
[----:B------:R1:W-:Y:S04]  /*21c0*/  LDGSTS.E.BYPASS.LTC128B.128 [R0+0x1b000], [R6.64+0x80] ;  /* 0x1b00008006007fae */ /* 0x0003e8000b901d66 */
[----:B------:R-:W0:Y:S01]  /*21d0*/  LDGDEPBAR ;  /* 0x00000000000079af */ /* 0x000e220000000000 */
[----:B------:R-:W-:Y:S05]  /*21e0*/  @!P0 BRA `(.L_x_787) ;  /* 0x0000527000008947 */ /* 0x000fea0003800000 */
[----:B-1----:R-:W-:Y:S02]  /*21f0*/  IMAD.MOV.U32 R4, RZ, RZ, c[0x0][0x308] ;  /* 0x0000c200ff047624 */ /* 0x002fe400078e00ff */
[----:B------:R-:W-:-:S05]  /*2200*/  IMAD.MOV.U32 R5, RZ, RZ, c[0x0][0x30c] ;  /* 0x0000c300ff057624 */ /* 0x000fca00078e00ff */
[----:B------:R1:W2:Y:S04]  /*2210*/  LDG.E.64 R6, [R4.64] ;  /* 0x0000002604067981 */ /* 0x0002a8000c1e1b00 */
[----:B-1----:R-:W3:Y:S01]  /*2220*/  LDG.E.64 R4, [R4.64+0x8] ;  /* 0x0000082604047981 */ /* 0x002ee2000c1e1b00 */
[----:B------:R-:W-:Y:S01]  /*2230*/  LEA.HI R0, R22, R23, RZ, 0x4 ;  /* 0x0000001716007211 */ /* 0x000fe200078f20ff */
[----:B------:R-:W-:Y:S01]  /*2240*/  IMAD.MOV.U32 R2, RZ, RZ, 0x4 ;  /* 0x00000004ff027424 */ /* 0x000fe200078e00ff */
[----:B------:R-:W-:Y:S02]  /*2250*/  UMOV UR46, UR6 ;  /* 0x00000006002e7c82 */ /* 0x000fe40008000000 */
[----:B------:R-:W-:Y:S01]  /*2260*/  LOP3.LUT R0, R0, 0xfffffff0, RZ, 0xc0, !PT ;  /* 0xfffffff000007812 */ /* 0x000fe200078ec0ff */
[----:B------:R-:W-:-:S02]  /*2270*/  UMOV UR47, UR7 ;  /* 0x00000007002f7c82 */ /* 0x000fc40008000000 */
[----:B------:R-:W-:-:S04]  /*2280*/  IMAD.WIDE R2, R239, R2, UR46 ;  /* 0x0000002eef027e25 */ /* 0x000fc8000f8e0202 */
[----:B------:R-:W-:Y:S01]  /*2290*/  IMAD.IADD R0, R23, 0x1, -R0 ;  /* 0x0000000117007824 */ /* 0x000fe200078e0a00 */
[----:B------:R1:W5:Y:S04]  /*22a0*/  LDG.E R243, [R2.64] ;  /* 0x0000002602f37981 */ /* 0x000368000c1e1900 */
[----:B------:R1:W5:Y:S04]  /*22b0*/  LDG.E R242, [R2.64+0x20] ;  /* 0x0000202602f27981 */ /* 0x000368000c1e1900 */
[----:B------:R1:W5:Y:S04]  /*22c0*/  LDG.E R241, [R2.64+0x80] ;  /* 0x0000802602f17981 */ /* 0x000368000c1e1900 */
[----:B------:R1:W5:Y:S01]  /*22d0*/  LDG.E R240, [R2.64+0xa0] ;  /* 0x0000a02602f07981 */ /* 0x000362000c1e1900 */
[----:B------:R-:W-:Y:S01]  /*22e0*/  UIMAD UR9, UR41, UR13, UR44 ;  /* 0x0000000d290972a4 */ /* 0x000fe2000f8e022c */
[----:B------:R-:W-:-:S02]  /*22f0*/  IMAD.MOV.U32 R208, RZ, RZ, 0x20 ;  /* 0x00000020ffd07424 */ /* 0x000fc400078e00ff */
[----:B------:R-:W4:Y:S01]  /*2300*/  S2R R12, SR_TID.X ;  /* 0x00000000000c7919 */ /* 0x000f220000002100 */
[----:B------:R-:W-:Y:S01]  /*2310*/  USHF.L.U32 UR9, UR9, 0x5, URZ ;  /* 0x0000000509097899 */ /* 0x000fe2000800063f */
[----:B------:R-:W-:Y:S02]  /*2320*/  IMAD.MOV.U32 R206, RZ, RZ, 0x40 ;  /* 0x00000040ffce7424 */ /* 0x000fe400078e00ff */
[----:B------:R-:W4:Y:S01]  /*2330*/  S2R R13, SR_TID.X ;  /* 0x00000000000d7919 */ /* 0x000f220000002100 */
[----:B------:R-:W-:Y:S01]  /*2340*/  USHF.R.S32.HI UR6, URZ, 0x1f, UR9 ;  /* 0x0000001f3f067899 */ /* 0x000fe20008011409 */
[----:B------:R-:W-:Y:S01]  /*2350*/  IMAD.MOV.U32 R159, RZ, RZ, RZ ;  /* 0x000000ffff9f7224 */ /* 0x000fe200078e00ff */
[----:B-1----:R-:W-:Y:S01]  /*2360*/  SHF.R.S32.HI R2, RZ, 0x1f, R0 ;  /* 0x0000001fff027819 */ /* 0x002fe20000011400 */
[----:B------:R-:W-:Y:S01]  /*2370*/  IMAD.U32 R3, RZ, RZ, UR30 ;  /* 0x0000001eff037e24 */ /* 0x000fe2000f8e00ff */
[----:B----4-:R-:W-:Y:S02]  /*2380*/  SHF.R.S32.HI R12, RZ, 0x1f, R12 ;  /* 0x0000001fff0c7819 */ /* 0x010fe4000001140c */
[----:B------:R-:W-:-:S02]  /*2390*/  LEA.HI R2, R2, R0, RZ, 0x3 ;  /* 0x0000000002027211 */ /* 0x000fc400078f18ff */
[----:B------:R-:W-:Y:S02]  /*23a0*/  LEA.HI R12, R12, R13, RZ, 0x6 ;  /* 0x0000000d0c0c7211 */ /* 0x000fe400078f30ff */
[----:B------:R-:W-:Y:S02]  /*23b0*/  LOP3.LUT R2, R2, 0xfffffff8, RZ, 0xc0, !PT ;  /* 0xfffffff802027812 */ /* 0x000fe400078ec0ff */
[----:B------:R-:W-:-:S03]  /*23c0*/  SHF.R.S32.HI R12, RZ, 0x6, R12 ;  /* 0x00000006ff0c7819 */ /* 0x000fc6000001140c */
[----:B------:R-:W-:Y:S01]  /*23d0*/  IMAD.IADD R0, R0, 0x1, -R2 ;  /* 0x0000000100007824 */ /* 0x000fe200078e0a02 */
[----:B------:R-:W-:Y:S01]  /*23e0*/  SHF.R.S32.HI R2, RZ, 0x1f, R20 ;  /* 0x0000001fff027819 */ /* 0x000fe20000011414 */
[----:B------:R-:W-:-:S03]  /*23f0*/  IMAD R3, R3, 0x4, R12 ;  /* 0x0000000403037824 */ /* 0x000fc600078e020c */
[C---:B------:R-:W-:Y:S02]  /*2400*/  LOP3.LUT P0, RZ, R0.reuse, 0x2, RZ, 0xc0, !PT ;  /* 0x0000000200ff7812 */ /* 0x040fe4000780c0ff */
[----:B------:R-:W-:Y:S02]  /*2410*/  LOP3.LUT P1, RZ, R0, 0x4, RZ, 0xc0, !PT ;  /* 0x0000000400ff7812 */ /* 0x000fe4000782c0ff */
[----:B------:R-:W-:Y:S02]  /*2420*/  IADD3 R0, R209, 0x2000, RZ ;  /* 0x00002000d1007810 */ /* 0x000fe40007ffe0ff */
[----:B------:R-:W-:Y:S02]  /*2430*/  SEL R208, R208, 0xffffffe0, !P0 ;  /* 0xffffffe0d0d07807 */ /* 0x000fe40004000000 */
[----:B------:R-:W-:Y:S02]  /*2440*/  SEL R0, R0, R209, !P2 ;  /* 0x000000d100007207 */ /* 0x000fe40005000000 */
[----:B------:R-:W-:-:S03]  /*2450*/  SEL R206, R206, 0xffffffc0, !P1 ;  /* 0xffffffc0cece7807 */ /* 0x000fc60004800000 */
[----:B------:R-:W-:Y:S01]  /*2460*/  IMAD.SHL.U32 R201, R0, 0x2, RZ ;  /* 0x0000000200c97824 */ /* 0x000fe200078e00ff */
[----:B--2---:R-:W1:Y:S08]  /*2470*/  R2UR UR7, R6 ;  /* 0x00000000060773c2 */ /* 0x004e7000000e0000 */
[----:B------:R-:W2:Y:S01]  /*2480*/  R2UR UR5, R7 ;  /* 0x00000000070573c2 */ /* 0x000ea200000e0000 */
[----:B---3--:R-:W-:-:S04]  /*2490*/  IADD3 R20, P4, P3, R4, UR9, R20 ;  /* 0x0000000904147c10 */ /* 0x008fc8000fb9e014 */
[----:B------:R-:W-:Y:S01]  /*24a0*/  IADD3.X R4, R5, UR6, R2, P4, P3 ;  /* 0x0000000605047c10 */ /* 0x000fe2000a7e6402 */
[----:B------:R-:W-:Y:S01]  /*24b0*/  UMOV UR6, UR10 ;  /* 0x0000000a00067c82 */ /* 0x000fe20008000000 */
[----:B------:R-:W-:Y:S01]  /*24c0*/  IADD3 R2, R207, 0x2000, RZ ;  /* 0x00002000cf027810 */ /* 0x000fe20007ffe0ff */
[----:B------:R-:W-:Y:S01]  /*24d0*/  UIADD3 UR10, UR31, UR12, URZ ;  /* 0x0000000c1f0a7290 */ /* 0x000fe2000fffe03f */
[----:B-1----:R-:W-:Y:S02]  /*24e0*/  LOP3.LUT R0, R4, UR7, RZ, 0x3c, !PT ;  /* 0x0000000704007c12 */ /* 0x002fe4000f8e3cff */
[----:B------:R-:W-:Y:S01]  /*24f0*/  SEL R2, R2, R207, !P2 ;  /* 0x000000cf02027207 */ /* 0x000fe20005000000 */
[----:B------:R-:W-:Y:S01]  /*2500*/  UIADD3 UR10, -UR40, 0x80, UR10 ;  /* 0x00000080280a7890 */ /* 0x000fe2000fffe10a */
[----:B--2---:R-:W-:Y:S01]  /*2510*/  LOP3.LUT R3, R3, UR5, RZ, 0x3c, !PT ;  /* 0x0000000503037c12 */ /* 0x004fe2000f8e3cff */
[----:B------:R1:W-:Y:S01]  /*2520*/  STL [R1], R0 ;  /* 0x0000000001007387 */ /* 0x0003e20000100800 */
[----:B------:R-:W-:Y:S01]  /*2530*/  UMOV UR31, UR11 ;  /* 0x0000000b001f7c82 */ /* 0x000fe20008000000 */
[----:B------:R-:W-:-:S02]  /*2540*/  IMAD.SHL.U32 R198, R2, 0x2, RZ ;  /* 0x0000000202c67824 */ /* 0x000fc400078e00ff */
[----:B-1----:R-:W-:Y:S01]  /*2550*/  IMAD.MOV.U32 R0, RZ, RZ, c[0x0][0x22c] ;  /* 0x00008b00ff007624 */ /* 0x002fe200078e00ff */
[----:B------:R-:W-:Y:S01]  /*2560*/  SHF.L.U32 R2, R12, 0x5, RZ ;  /* 0x000000050c027819 */ /* 0x000fe200000006ff */
[----:B------:R-:W-:-:S04]  /*2570*/  IMAD.WIDE.U32 R4, R20, -0x2daee0ad, RZ ;  /* 0xd2511f5314047825 */ /* 0x000fc800078e00ff */
[----:B------:R-:W-:Y:S01]  /*2580*/  IMAD R0, R0, c[0x0][0x1c0], RZ ;  /* 0x0000700000007a24 */ /* 0x000fe200078e02ff */
[----:B------:R1:W-:Y:S01]  /*2590*/  STL.64 [R1+0x8], R4 ;  /* 0x0000080401007387 */ /* 0x0003e20000100a00 */
[----:B------:R-:W-:Y:S01]  /*25a0*/  LOP3.LUT R3, R5, R3, RZ, 0x3c, !PT ;  /* 0x0000000305037212 */ /* 0x000fe200078e3cff */
[----:B------:R-:W-:Y:S02]  /*25b0*/  IMAD.SHL.U32 R199, R209, 0x2, RZ ;  /* 0x00000002d1c77824 */ /* 0x000fe400078e00ff */
[C---:B------:R-:W-:Y:S01]  /*25c0*/  IMAD.SHL.U32 R6, R0.reuse, 0x10, RZ ;  /* 0x0000001000067824 */ /* 0x040fe200078e00ff */
[----:B------:R2:W-:Y:S01]  /*25d0*/  STL [R1+0x38], R2 ;  /* 0x0000380201007387 */ /* 0x0005e20000100800 */
[----:B------:R-:W-:Y:S01]  /*25e0*/  SHF.L.U32 R238, R0, 0x3, RZ ;  /* 0x0000000300ee7819 */ /* 0x000fe200000006ff */
[----:B------:R-:W-:Y:S01]  /*25f0*/  IMAD.WIDE.U32 R244, R3, -0x326172a9, RZ ;  /* 0xcd9e8d5703f47825 */ /* 0x000fe200078e00ff */
[----:B------:R-:W-:Y:S02]  /*2600*/  IADD3 R200, R208, R199, RZ ;  /* 0x000000c7d0c87210 */ /* 0x000fe40007ffe0ff */
[----:B-1----:R-:W-:-:S02]  /*2610*/  IADD3 R5, R6, 0x20, RZ ;  /* 0x0000002006057810 */ /* 0x002fc40007ffe0ff */
[C---:B------:R-:W-:Y:S02]  /*2620*/  IADD3 R4, R6.reuse, 0x40, RZ ;  /* 0x0000004006047810 */ /* 0x040fe40007ffe0ff */
[----:B--2---:R-:W-:Y:S01]  /*2630*/  IADD3 R2, R6, 0x60, RZ ;  /* 0x0000006006027810 */ /* 0x004fe20007ffe0ff */
[C---:B------:R-:W-:Y:S01]  /*2640*/  IMAD.IADD R5, R238.reuse, 0x1, R5 ;  /* 0x00000001ee057824 */ /* 0x040fe200078e0205 */
[----:B------:R-:W-:-:S03]  /*2650*/  IADD3 R4, R238, R4, RZ ;  /* 0x00000004ee047210 */ /* 0x000fc60007ffe0ff */
[C---:B------:R-:W-:Y:S01]  /*2660*/  IMAD.IADD R2, R238.reuse, 0x1, R2 ;  /* 0x00000001ee027824 */ /* 0x040fe200078e0202 */
[C---:B------:R-:W-:Y:S01]  /*2670*/  IADD3 R5, R238.reuse, R5, RZ ;  /* 0x00000005ee057210 */ /* 0x040fe20007ffe0ff */
[----:B------:R-:W-:-:S03]  /*2680*/  IMAD.IADD R4, R238, 0x1, R4 ;  /* 0x00000001ee047824 */ /* 0x000fc600078e0204 */
[C---:B------:R-:W-:Y:S01]  /*2690*/  IADD3 R2, R238.reuse, R2, RZ ;  /* 0x00000002ee027210 */ /* 0x040fe20007ffe0ff */
        /* <DEDUP_REMOVED lines=8> */
[----:B------:R-:W-:Y:S02]  /*2720*/  IMAD.IADD R252, R238, 0x1, R246 ;  /* 0x00000001eefc7824 */ /* 0x000fe400078e02f6 */
.L_x_790:
[----:B------:R-:W0:Y:S01]  /*2730*/  LDGDEPBAR ;  /* 0x00000000000079af */ /* 0x000e220000000000 */
[C---:B------:R-:W-:Y:S01]  /*2740*/  IMAD.IADD R0, R201.reuse, 0x1, R208 ;  /* 0x00000001c9007824 */ /* 0x040fe200078e02d0 */
[----:B------:R-:W-:Y:S01]  /*2750*/  USHF.L.U32 UR9, UR8, 0x6, URZ ;  /* 0x0000000608097899 */ /* 0x000fe2000800063f */
[--C-:B------:R-:W-:Y:S01]  /*2760*/  IMAD.IADD R3, R201, 0x1, R206.reuse ;  /* 0x00000001c9037824 */ /* 0x100fe200078e02ce */
[----:B------:R-:W-:Y:S01]  /*2770*/  UIADD3 UR41, UR7, -0x61c88647, URZ ;  /* 0x9e3779b907297890 */ /* 0x000fe2000fffe03f */
[----:B------:R-:W-:Y:S01]  /*2780*/  IMAD.IADD R2, R0, 0x1, R206 ;  /* 0x0000000100027824 */ /* 0x000fe200078e02ce */
[----:B------:R-:W-:Y:S01]  /*2790*/  UISETP.GE.AND UP0, UPT, UR9, UR10, UPT ;  /* 0x0000000a0900728c */ /* 0x000fe2000bf06270 */
[----:B-----5:R-:W-:Y:S01]  /*27a0*/  FSETP.NEU.FTZ.AND P3, PT, R243, -INF , PT ;  /* 0xff800000f300780b */ /* 0x020fe20003f7d000 */
[----:B------:R-:W2:Y:S01]  /*27b0*/  LDL R216, [R1+0x18] ;  /* 0x0000180001d87983 */ /* 0x000ea20000100800 */
[----:B------:R-:W-:Y:S01]  /*27c0*/  FSETP.NEU.FTZ.AND P2, PT, R242, -INF , PT ;  /* 0xff800000f200780b */ /* 0x000fe20003f5d000 */
[----:B------:R-:W-:Y:S01]  /*27d0*/  IMAD.MOV.U32 R206, RZ, RZ, 0x40 ;  /* 0x00000040ffce7424 */ /* 0x000fe200078e00ff */
[----:B------:R-:W-:Y:S01]  /*27e0*/  UISETP.GT.AND UP3, UPT, UR8, UR4, UPT ;  /* 0x000000040800728c */ /* 0x000fe2000bf64270 */
[----:B------:R-:W3:Y:S01]  /*27f0*/  LDL R213, [R1] ;  /* 0x0000000001d57983 */ /* 0x000ee20000100800 */
[----:B------:R-:W-:Y:S02]  /*2800*/  PLOP3.LUT P0, PT, PT, PT, UP0, 0x80, 0x0 ;  /* 0x000000000000781c */ /* 0x000fe40003f0f008 */
[----:B------:R-:W-:Y:S01]  /*2810*/  SEL R206, R206, 0xffffffc0, !P1 ;  /* 0xffffffc0cece7807 */ /* 0x000fe20004800000 */
[----:B------:R-:W4:Y:S01]  /*2820*/  LDL R212, [R1+0x38] ;  /* 0x0000380001d47983 */ /* 0x000f220000100800 */
[----:B------:R-:W-:Y:S03]  /*2830*/  @!UP0 UMOV UR11, 0x1 ;  /* 0x00000001000b8882 */ /* 0x000fe60000000000 */
[----:B------:R-:W2:Y:S01]  /*2840*/  LDL.64 R214, [R1+0x8] ;  /* 0x0000080001d67983 */ /* 0x000ea20000100a00 */
[----:B------:R-:W-:Y:S05]  /*2850*/  DEPBAR.LE SB0, 0x0 ;  /* 0x000080000000791a */ /* 0x000fea0000000000 */
        /* <DEDUP_REMOVED lines=16> */
[----:B------:R-:W1:Y:S02]  /*2960*/  LDSM.16.M88.4 R192, [R3+0x1000] ;  /* 0x0010000003c0783b */ /* 0x000e640000000200 */
[C---:B------:R-:W-:Y:S08]  /*2970*/  HMMA.16816.F32.BF16 R24, R28.reuse, R164, RZ ;  /* 0x000000a41c18723c */ /* 0x040ff000000418ff */
[-C--:B------:R-:W-:Y:S08]  /*2980*/  HMMA.16816.F32.BF16 R28, R28, R166.reuse, RZ ;  /* 0x000000a61c1c723c */ /* 0x080ff000000418ff */
[----:B------:R-:W-:Y:S01]  /*2990*/  HMMA.16816.F32.BF16 R32, R32, R166, RZ ;  /* 0x000000a62020723c */ /* 0x000fe200000418ff */
[----:B------:R-:W1:Y:S07]  /*29a0*/  LDSM.16.M88.4 R164, [R204+0xc800] ;  /* 0x00c80000cca4783b */ /* 0x000e6e0000000200 */
        /* <DEDUP_REMOVED lines=10> */
[----:B------:R-:W1:Y:S07]  /*2a50*/  LDSM.16.M88.4 R168, [R2] ;  /* 0x0000000002a8783b */ /* 0x000e6e0000000200 */
[-C--:B------:R-:W-:Y:S01]  /*2a60*/  HMMA.16816.F32.BF16 R4, R184, R188.reuse, R4 ;  /* 0x000000bcb804723c */ /* 0x080fe20000041804 */
[----:B------:R-:W1:Y:S07]  /*2a70*/  LDSM.16.M88.4 R180, [R203+0xc800] ;  /* 0x00c80000cbb4783b */ /* 0x000e6e0000000200 */
[C---:B------:R-:W-:Y:S08]  /*2a80*/  HMMA.16816.F32.BF16 R8, R192.reuse, R188, R8 ;  /* 0x000000bcc008723c */ /* 0x040ff00000041808 */
[-C--:B------:R-:W-:Y:S08]  /*2a90*/  HMMA.16816.F32.BF16 R12, R192, R190.reuse, R12 ;  /* 0x000000bec00c723c */ /* 0x080ff0000004180c */
[C---:B------:R-:W-:Y:S01]  /*2aa0*/  HMMA.16816.F32.BF16 R16, R184.reuse, R190, R16 ;  /* 0x000000beb810723c */ /* 0x040fe20000041810 */
[----:B------:R-:W-:Y:S07]  /*2ab0*/  LDSM.16.M88.4 R188, [R201+0x2000] ;  /* 0x00200000c9bc783b */ /* 0x000fee0000000200 */
[-C--:B------:R-:W-:Y:S08]  /*2ac0*/  HMMA.16816.F32.BF16 R20, R184, R164.reuse, R20 ;  /* 0x000000a4b814723c */ /* 0x080ff00000041814 */
[C---:B------:R-:W-:Y:S08]  /*2ad0*/  HMMA.16816.F32.BF16 R24, R192.reuse, R164, R24 ;  /* 0x000000a4c018723c */ /* 0x040ff00000041818 */
[-C--:B------:R-:W-:Y:S01]  /*2ae0*/  HMMA.16816.F32.BF16 R28, R192, R166.reuse, R28 ;  /* 0x000000a6c01c723c */ /* 0x080fe2000004181c */
[----:B------:R-:W2:Y:S07]  /*2af0*/  LDSM.16.M88.4 R192, [R205+0x10000] ;  /* 0x01000000cdc0783b */ /* 0x000eae0000000200 */
[----:B------:R-:W-:Y:S01]  /*2b00*/  HMMA.16816.F32.BF16 R32, R184, R166, R32 ;  /* 0x000000a6b820723c */ /* 0x000fe20000041820 */
[----:B------:R-:W2:Y:S07]  /*2b10*/  LDSM.16.M88.4 R164, [R201+0x3000] ;  /* 0x00300000c9a4783b */ /* 0x000eae0000000200 */
[-C--:B-1----:R-:W-:Y:S01]  /*2b20*/  HMMA.16816.F32.BF16 R4, R168, R172.reuse, R4 ;  /* 0x000000aca804723c */ /* 0x082fe20000041804 */
        /* <DEDUP_REMOVED lines=10> */
[----:B------:R1:W3:Y:S07]  /*2bd0*/  LDSM.16.M88.4 R168, [R0+0x2000] ;  /* 0x0020000000a8783b */ /* 0x0002ee0000000200 */
[-C--:B--2---:R-:W-:Y:S01]  /*2be0*/  HMMA.16816.F32.BF16 R4, R188, R192.reuse, R4 ;  /* 0x000000c0bc04723c */ /* 0x084fe20000041804 */
[----:B------:R-:W2:Y:S07]  /*2bf0*/  LDSM.16.M88.4 R180, [R202+0x10800] ;  /* 0x01080000cab4783b */ /* 0x000eae0000000200 */
[C---:B------:R-:W-:Y:S08]  /*2c00*/  HMMA.16816.F32.BF16 R8, R164.reuse, R192, R8 ;  /* 0x000000c0a408723c */ /* 0x040ff00000041808 */
[-C--:B------:R-:W-:Y:S01]  /*2c10*/  HMMA.16816.F32.BF16 R12, R164, R194.reuse, R12 ;  /* 0x000000c2a40c723c */ /* 0x080fe2000004180c */
[----:B-1----:R-:W-:Y:S04]  /*2c20*/  IMAD.U32 R0, RZ, RZ, UR8 ;  /* 0x00000008ff007e24 */ /* 0x002fe8000f8e00ff */
[----:B------:R-:W-:Y:S03]  /*2c30*/  IMAD R0, R0, 0x4, R216 ;  /* 0x0000000400007824 */ /* 0x000fe600078e02d8 */
[C---:B------:R-:W-:Y:S01]  /*2c40*/  HMMA.16816.F32.BF16 R16, R188.reuse, R194, R16 ;  /* 0x000000c2bc10723c */ /* 0x040fe20000041810 */
[----:B------:R-:W-:Y:S07]  /*2c50*/  LDSM.16.M88.4 R192, [R204+0x10000] ;  /* 0x01000000ccc0783b */ /* 0x000fee0000000200 */
[-C--:B------:R-:W-:Y:S08]  /*2c60*/  HMMA.16816.F32.BF16 R20, R188, R184.reuse, R20 ;  /* 0x000000b8bc14723c */ /* 0x080ff00000041814 */
[C---:B------:R-:W-:Y:S08]  /*2c70*/  HMMA.16816.F32.BF16 R24, R164.reuse, R184, R24 ;  /* 0x000000b8a418723c */ /* 0x040ff00000041818 */
[-C--:B------:R-:W-:Y:S01]  /*2c80*/  HMMA.16816.F32.BF16 R28, R164, R186.reuse, R28 ;  /* 0x000000baa41c723c */ /* 0x080fe2000004181c */
[----:B------:R-:W1:Y:S07]  /*2c90*/  LDSM.16.M88.4 R164, [R3+0x2000] ;  /* 0x0020000003a4783b */ /* 0x000e6e0000000200 */
[----:B------:R-:W-:Y:S01]  /*2ca0*/  HMMA.16816.F32.BF16 R32, R188, R186, R32 ;  /* 0x000000babc20723c */ /* 0x000fe20000041820 */
[----:B------:R-:W1:Y:S07]  /*2cb0*/  LDSM.16.M88.4 R184, [R3+0x3000] ;  /* 0x0030000003b8783b */ /* 0x000e6e0000000200 */
[-C--:B---3--:R-:W-:Y:S01]  /*2cc0*/  HMMA.16816.F32.BF16 R4, R168, R172.reuse, R4 ;  /* 0x000000aca804723c */ /* 0x088fe20000041804 */
[----:B------:R-:W3:Y:S07]  /*2cd0*/  LDSM.16.M88.4 R188, [R204+0x10800] ;  /* 0x01080000ccbc783b */ /* 0x000eee0000000200 */
[C---:B------:R-:W-:Y:S08]  /*2ce0*/  HMMA.16816.F32.BF16 R8, R176.reuse, R172, R8 ;  /* 0x000000acb008723c */ /* 0x040ff00000041808 */
[-C--:B------:R-:W-:Y:S08]  /*2cf0*/  HMMA.16816.F32.BF16 R12, R176, R174.reuse, R12 ;  /* 0x000000aeb00c723c */ /* 0x080ff0000004180c */
[C---:B------:R-:W-:Y:S01]  /*2d00*/  HMMA.16816.F32.BF16 R16, R168.reuse, R174, R16 ;  /* 0x000000aea810723c */ /* 0x040fe20000041810 */
[----:B------:R-:W-:Y:S07]  /*2d10*/  LDSM.16.M88.4 R172, [R203+0x10000] ;  /* 0x01000000cbac783b */ /* 0x000fee0000000200 */
[-C--:B--2---:R-:W-:Y:S08]  /*2d20*/  HMMA.16816.F32.BF16 R20, R168, R180.reuse, R20 ;  /* 0x000000b4a814723c */ /* 0x084ff00000041814 */
[C---:B------:R-:W-:Y:S07]  /*2d30*/  HMMA.16816.F32.BF16 R24, R176.reuse, R180, R24 ;  /* 0x000000b4b018723c */ /* 0x040fee0000041818 */
[C---:B------:R-:W-:Y:S01]  /*2d40*/  IMAD.WIDE.U32 R180, R0.reuse, -0x326172a9, RZ ;  /* 0xcd9e8d5700b47825 */ /* 0x040fe200078e00ff */
[-C--:B------:R-:W-:Y:S01]  /*2d50*/  HMMA.16816.F32.BF16 R28, R176, R182.reuse, R28 ;  /* 0x000000b6b01c723c */ /* 0x080fe2000004181c */
[----:B------:R-:W-:Y:S07]  /*2d60*/  LDSM.16.M88.4 R176, [R2+0x3000] ;  /* 0x0030000002b0783b */ /* 0x000fee0000000200 */
[----:B------:R-:W-:Y:S01]  /*2d70*/  HMMA.16816.F32.BF16 R32, R168, R182, R32 ;  /* 0x000000b6a820723c */ /* 0x000fe20000041820 */
[----:B------:R2:W4:Y:S07]  /*2d80*/  LDSM.16.M88.4 R168, [R2+0x2000] ;  /* 0x0020000002a8783b */ /* 0x00052e0000000200 */
[-C--:B-1----:R-:W-:Y:S01]  /*2d90*/  HMMA.16816.F32.BF16 R4, R164, R192.reuse, R4 ;  /* 0x000000c0a404723c */ /* 0x082fe20000041804 */
[----:B------:R-:W1:Y:S07]  /*2da0*/  @!P0 S2R R182, SR_TID.X ;  /* 0x0000000000b68919 */ /* 0x000e6e0000002100 */
[C---:B------:R-:W-:Y:S08]  /*2db0*/  HMMA.16816.F32.BF16 R8, R184.reuse, R192, R8 ;  /* 0x000000c0b808723c */ /* 0x040ff00000041808 */
[-C--:B------:R-:W-:Y:S04]  /*2dc0*/  HMMA.16816.F32.BF16 R12, R184, R194.reuse, R12 ;  /* 0x000000c2b80c723c */ /* 0x080fe8000004180c */
[----:B--2---:R-:W-:Y:S01]  /*2dd0*/  IADD3 R2, R0, 0x2, RZ ;  /* 0x0000000200027810 */ /* 0x004fe20007ffe0ff */
[----:B------:R-:W-:Y:S01]  /*2de0*/  IMAD.U32 R0, RZ, RZ, UR11 ;  /* 0x0000000bff007e24 */ /* 0x000fe2000f8e00ff */
[----:B------:R-:W-:Y:S02]  /*2df0*/  UIADD3 UR11, UR5, -0x4498517b, URZ ;  /* 0xbb67ae85050b7890 */ /* 0x000fe4000fffe03f */
[C---:B------:R-:W-:Y:S04]  /*2e00*/  HMMA.16816.F32.BF16 R16, R164.reuse, R194, R16 ;  /* 0x000000c2a410723c */ /* 0x040fe80000041810 */
[----:B------:R-:W-:Y:S01]  /*2e10*/  IMAD.WIDE.U32 R2, R2, -0x326172a9, RZ ;  /* 0xcd9e8d5702027825 */ /* 0x000fe200078e00ff */
[----:B------:R-:W-:Y:S03]  /*2e20*/  @!P0 IADD3 R0, R239, -c[0x0][0x214], R0 ;  /* 0x80008500ef008a10 */ /* 0x000fe60007ffe000 */
[-C--:B---3--:R-:W-:Y:S08]  /*2e30*/  HMMA.16816.F32.BF16 R20, R164, R188.reuse, R20 ;  /* 0x000000bca414723c */ /* 0x088ff00000041814 */
[C---:B------:R-:W-:Y:S08]  /*2e40*/  HMMA.16816.F32.BF16 R24, R184.reuse, R188, R24 ;  /* 0x000000bcb818723c */ /* 0x040ff00000041818 */
[-C--:B------:R-:W-:Y:S08]  /*2e50*/  HMMA.16816.F32.BF16 R28, R184, R190.reuse, R28 ;  /* 0x000000beb81c723c */ /* 0x080ff0000004181c */
[----:B------:R-:W-:Y:S07]  /*2e60*/  HMMA.16816.F32.BF16 R32, R164, R190, R32 ;  /* 0x000000bea420723c */ /* 0x000fee0000041820 */
[----:B------:R-:W-:Y:S01]  /*2e70*/  IMAD.U32 R164, RZ, RZ, UR9 ;  /* 0x00000009ffa47e24 */ /* 0x000fe2000f8e00ff */
[-C--:B----4-:R-:W-:Y:S01]  /*2e80*/  HMMA.16816.F32.BF16 R4, R168, R172.reuse, R4 ;  /* 0x000000aca804723c */ /* 0x090fe20000041804 */
[----:B------:R-:W-:Y:S04]  /*2e90*/  UIADD3 UR9, UR5, 0x76cf5d0a, URZ ;  /* 0x76cf5d0a05097890 */ /* 0x000fe8000fffe03f */
[-C--:B------:R-:W-:Y:S02]  /*2ea0*/  LOP3.LUT R166, R3, R213.reuse, RZ, 0x3c, !PT ;  /* 0x000000d503a67212 */ /* 0x080fe400078e3cff */
[----:B------:R-:W-:Y:S01]  /*2eb0*/  @!P0 IADD3 R3, R164, UR40, R0 ;  /* 0x00000028a4038c10 */ /* 0x000fe2000fffe000 */
[C---:B------:R-:W-:Y:S04]  /*2ec0*/  HMMA.16816.F32.BF16 R8, R176.reuse, R172, R8 ;  /* 0x000000acb008723c */ /* 0x040fe80000041808 */
[----:B------:R-:W-:Y:S01]  /*2ed0*/  LOP3.LUT R165, R181, R213, RZ, 0x3c, !PT ;  /* 0x000000d5b5a57212 */ /* 0x000fe200078e3cff */
[----:B-1----:R-:W-:Y:S01]  /*2ee0*/  @!P0 IMAD.SHL.U32 R0, R182, 0x2, RZ ;  /* 0x00000002b6008824 */ /* 0x002fe200078e00ff */
[----:B------:R-:W-:Y:S01]  /*2ef0*/  LOP3.LUT R167, R245, UR41, R180, 0x96, !PT ;  /* 0x00000029f5a77c12 */ /* 0x000fe2000f8e96b4 */
[----:B------:R-:W-:Y:S01]  /*2f00*/  IMAD.U32 R180, RZ, RZ, UR30 ;  /* 0x0000001effb47e24 */ /* 0x000fe2000f8e00ff */
[-C--:B------:R-:W-:Y:S04]  /*2f10*/  HMMA.16816.F32.BF16 R12, R176, R174.reuse, R12 ;  /* 0x000000aeb00c723c */ /* 0x080fe8000004180c */
[----:B------:R-:W-:Y:S01]  /*2f20*/  @!P0 LOP3.LUT R0, R212, 0x6, R0, 0xf8, !PT ;  /* 0x00000006d4008812 */ /* 0x000fe200078ef800 */
[----:B------:R-:W-:Y:S01]  /*2f30*/  IMAD.WIDE.U32 R164, R165, -0x2daee0ad, RZ ;  /* 0xd2511f53a5a47825 */ /* 0x000fe200078e00ff */
[----:B------:R-:W-:Y:S01]  /*2f40*/  LOP3.LUT R181, R245, UR41, R2, 0x96, !PT ;  /* 0x00000029f5b57c12 */ /* 0x000fe2000f8e9602 */
[----:B------:R-:W-:Y:S01]  /*2f50*/  UIADD3 UR41, UR5, -0x126145ec, URZ ;  /* 0xed9eba1405297890 */ /* 0x000fe2000fffe03f */
[----:B------:R-:W-:Y:S01]  /*2f60*/  LOP3.LUT R2, R214, UR11, RZ, 0x3c, !PT ;  /* 0x0000000bd6027c12 */ /* 0x000fe2000f8e3cff */
[C---:B------:R-:W-:Y:S01]  /*2f70*/  HMMA.16816.F32.BF16 R16, R168.reuse, R174, R16 ;  /* 0x000000aea810723c */ /* 0x040fe20000041810 */
[----:B------:R-:W-:Y:S03]  /*2f80*/  UIADD3 UR11, UR7, 0x3c6ef372, URZ ;  /* 0x3c6ef372070b7890 */ /* 0x000fe6000fffe03f */
[----:B------:R-:W-:Y:S01]  /*2f90*/  LOP3.LUT R182, R2, R165, RZ, 0x3c, !PT ;  /* 0x000000a502b67212 */ /* 0x000fe200078e3cff */
[----:B------:R-:W-:Y:S01]  /*2fa0*/  IMAD.WIDE.U32 R192, R167, -0x2daee0ad, RZ ;  /* 0xd2511f53a7c07825 */ /* 0x000fe200078e00ff */
[----:B------:R-:W-:Y:S02]  /*2fb0*/  @!P0 IADD3 R172, R3, 0x8, RZ ;  /* 0x0000000803ac8810 */ /* 0x000fe40007ffe0ff */
[----:B------:R-:W-:Y:S01]  /*2fc0*/  LOP3.LUT R184, R244, UR11, RZ, 0x3c, !PT ;  /* 0x0000000bf4b87c12 */ /* 0x000fe2000f8e3cff */
[----:B------:R-:W-:Y:S01]  /*2fd0*/  IMAD.WIDE.U32 R166, R166, -0x2daee0ad, RZ ;  /* 0xd2511f53a6a67825 */ /* 0x000fe200078e00ff */
[----:B------:R-:W-:Y:S02]  /*2fe0*/  UIADD3 UR11, UR5, 0x32370b8f, URZ ;  /* 0x32370b8f050b7890 */ /* 0x000fe4000fffe03f */
[----:B------:R-:W-:Y:S01]  /*2ff0*/  @!P0 IMNMX R172, R172, UR40, PT ;  /* 0x00000028acac8c17 */ /* 0x000fe2000b800200 */
[----:B------:R-:W-:Y:S01]  /*3000*/  @!P0 IMAD R0, R180, 0x80, R0 ;  /* 0x00000080b4008824 */ /* 0x000fe200078e0200 */
[----:B------:R-:W-:Y:S01]  /*3010*/  LOP3.LUT R185, R2, R167, RZ, 0x3c, !PT ;  /* 0x000000a702b97212 */ /* 0x000fe200078e3cff */
[----:B------:R-:W-:Y:S01]  /*3020*/  FMUL.FTZ R180, R243, 1.4426950216293334961 ;  /* 0x3fb8aa3bf3b47820 */ /* 0x000fe20000410000 */
[----:B------:R-:W-:Y:S01]  /*3030*/  LOP3.LUT R186, R193, UR9, R164, 0x96, !PT ;  /* 0x00000009c1ba7c12 */ /* 0x000fe2000f8e96a4 */
[----:B------:R-:W-:Y:S01]  /*3040*/  IMAD.WIDE.U32 R190, R181, -0x2daee0ad, RZ ;  /* 0xd2511f53b5be7825 */ /* 0x000fe200078e00ff */
[----:B------:R-:W-:Y:S02]  /*3050*/  @!P0 IMNMX R181, R3, UR40, PT ;  /* 0x0000002803b58c17 */ /* 0x000fe4000b800200 */
[----:B------:R-:W-:Y:S01]  /*3060*/  @!P0 IADD3 R2, R0, 0x1, RZ ;  /* 0x0000000100028810 */ /* 0x000fe20007ffe0ff */
[----:B------:R-:W-:Y:S01]  /*3070*/  FMUL.FTZ R173, R242, 1.4426950216293334961 ;  /* 0x3fb8aa3bf2ad7820 */ /* 0x000fe20000410000 */
[----:B------:R-:W-:Y:S01]  /*3080*/  FSEL R180, R180, RZ, P3 ;  /* 0x000000ffb4b47208 */ /* 0x000fe20001800000 */
[----:B------:R-:W-:Y:S01]  /*3090*/  IMAD.WIDE.U32 R182, R182, -0x326172a9, RZ ;  /* 0xcd9e8d57b6b67825 */ /* 0x000fe200078e00ff */
[-C--:B------:R-:W-:Y:S02]  /*30a0*/  @!P0 ISETP.GE.AND P3, PT, R2, R181.reuse, PT ;  /* 0x000000b50200820c */ /* 0x080fe40003f66270 */
[----:B------:R-:W-:Y:S01]  /*30b0*/  @!P0 ISETP.GE.AND P4, PT, R0, R181, PT ;  /* 0x000000b50000820c */ /* 0x000fe20003f86270 */
[----:B------:R-:W-:Y:S01]  /*30c0*/  IMAD.WIDE.U32 R186, R186, -0x326172a9, RZ ;  /* 0xcd9e8d57baba7825 */ /* 0x000fe200078e00ff */
[----:B------:R-:W-:Y:S02]  /*30d0*/  @!P0 FSEL R5, R5, -INF , !P3 ;  /* 0xff80000005058808 */ /* 0x000fe40005800000 */
[-C--:B------:R-:W-:Y:S02]  /*30e0*/  @!P0 ISETP.GE.AND P3, PT, R0, R172.reuse, PT ;  /* 0x000000ac0000820c */ /* 0x080fe40003f66270 */
[----:B------:R-:W-:Y:S01]  /*30f0*/  @!P0 FSEL R4, R4, -INF , !P4 ;  /* 0xff80000004048808 */ /* 0x000fe20006000000 */
[----:B------:R-:W-:Y:S01]  /*3100*/  FFMA.FTZ R5, R5, c[0x0][0x23c], -R180 ;  /* 0x00008f0005057a23 */ /* 0x000fe200000108b4 */
[----:B------:R-:W-:Y:S01]  /*3110*/  LOP3.LUT R188, R191, UR9, R166, 0x96, !PT ;  /* 0x00000009bfbc7c12 */ /* 0x000fe2000f8e96a6 */
[----:B------:R-:W-:Y:S01]  /*3120*/  UIADD3 UR9, UR7, -0x255992d5, URZ ;  /* 0xdaa66d2b07097890 */ /* 0x000fe2000fffe03f */
[----:B------:R-:W1:Y:S01]  /*3130*/  LDSM.16.M88.4 R164, [R203+0x10800] ;  /* 0x01080000cba4783b */ /* 0x000e620000000200 */
[----:B------:R-:W-:Y:S01]  /*3140*/  FSEL R173, R173, RZ, P2 ;  /* 0x000000ffadad7208 */ /* 0x000fe20001000000 */
[----:B------:R-:W-:Y:S01]  /*3150*/  FFMA.FTZ R4, R4, c[0x0][0x23c], -R180 ;  /* 0x00008f0004047a23 */ /* 0x000fe200000108b4 */
[----:B------:R-:W-:Y:S01]  /*3160*/  @!P0 FSEL R6, R6, -INF , !P3 ;  /* 0xff80000006068808 */ /* 0x000fe20005800000 */
[----:B------:R2:W-:Y:S01]  /*3170*/  MUFU.EX2 R218, R5 ;  /* 0x0000000500da7308 */ /* 0x0005e20000000800 */
[-C--:B------:R-:W-:Y:S02]  /*3180*/  @!P0 ISETP.GE.AND P2, PT, R2, R172.reuse, PT ;  /* 0x000000ac0200820c */ /* 0x080fe40003f46270 */
[----:B------:R-:W-:Y:S01]  /*3190*/  FSETP.NEU.FTZ.AND P3, PT, R241, -INF , PT ;  /* 0xff800000f100780b */ /* 0x000fe20003f7d000 */
[--C-:B------:R-:W-:Y:S01]  /*31a0*/  FFMA.FTZ R6, R6, c[0x0][0x23c], -R173.reuse ;  /* 0x00008f0006067a23 */ /* 0x100fe200000108ad */
[----:B------:R-:W-:Y:S02]  /*31b0*/  @!P0 FSEL R7, R7, -INF , !P2 ;  /* 0xff80000007078808 */ /* 0x000fe40005000000 */
[----:B------:R-:W-:Y:S02]  /*31c0*/  FSETP.NEU.FTZ.AND P2, PT, R240, -INF , PT ;  /* 0xff800000f000780b */ /* 0x000fe40003f5d000 */
[----:B------:R-:W-:Y:S01]  /*31d0*/  LOP3.LUT R183, R184, R183, RZ, 0x3c, !PT ;  /* 0x000000b7b8b77212 */ /* 0x000fe200078e3cff */
[----:B------:R3:W4:Y:S01]  /*31e0*/  MUFU.EX2 R219, R4 ;  /* 0x0000000400db7308 */ /* 0x0007220000000800 */
[--C-:B------:R-:W-:Y:S01]  /*31f0*/  FFMA.FTZ R7, R7, c[0x0][0x23c], -R173.reuse ;  /* 0x00008f0007077a23 */ /* 0x100fe200000108ad */
[----:B------:R-:W-:Y:S08]  /*3200*/  LOP3.LUT R182, R187, UR9, R182, 0x96, !PT ;  /* 0x00000009bbb67c12 */ /* 0x000ff0000f8e96b6 */
[----:B------:R4:W4:Y:S01]  /*3210*/  MUFU.EX2 R217, R6 ;  /* 0x0000000600d97308 */ /* 0x0009220000000800 */
[C---:B--2---:R-:W-:Y:S02]  /*3220*/  @!P0 IADD3 R5, R3.reuse, 0x20, RZ ;  /* 0x0000002003058810 */ /* 0x044fe40007ffe0ff */
[----:B------:R-:W-:Y:S02]  /*3230*/  @!P0 IADD3 R3, R3, 0x28, RZ ;  /* 0x0000002803038810 */ /* 0x000fe40007ffe0ff */
[----:B------:R-:W-:Y:S05]  /*3240*/  @!P0 IMNMX R5, R5, UR40, PT ;  /* 0x0000002805058c17 */ /* 0x000fea000b800200 */
[----:B------:R2:W2:Y:S01]  /*3250*/  MUFU.EX2 R224, R7 ;  /* 0x0000000700e07308 */ /* 0x0004a20000000800 */
[----:B------:R-:W-:Y:S02]  /*3260*/  @!P0 IMNMX R3, R3, UR40, PT ;  /* 0x0000002803038c17 */ /* 0x000fe4000b800200 */
[-C--:B------:R-:W-:Y:S01]  /*3270*/  @!P0 ISETP.GE.AND P4, PT, R2, R5.reuse, PT ;  /* 0x000000050200820c */ /* 0x080fe20003f86270 */
[----:B---3--:R-:W-:Y:S01]  /*3280*/  FMUL.FTZ R4, R241, 1.4426950216293334961 ;  /* 0x3fb8aa3bf1047820 */ /* 0x008fe20000410000 */
[-C--:B-1----:R-:W-:Y:S04]  /*3290*/  HMMA.16816.F32.BF16 R20, R168, R164.reuse, R20 ;  /* 0x000000a4a814723c */ /* 0x082fe80000041814 */
[----:B------:R-:W-:Y:S02]  /*32a0*/  FSEL R4, R4, RZ, P3 ;  /* 0x000000ff04047208 */ /* 0x000fe40001800000 */
[----:B------:R-:W-:Y:S02]  /*32b0*/  @!P0 ISETP.GE.AND P3, PT, R0, R5, PT ;  /* 0x000000050000820c */ /* 0x000fe40003f66270 */
[----:B------:R-:W-:Y:S01]  /*32c0*/  @!P0 FSEL R9, R9, -INF , !P4 ;  /* 0xff80000009098808 */ /* 0x000fe20006000000 */
[C---:B------:R-:W-:Y:S04]  /*32d0*/  HMMA.16816.F32.BF16 R24, R176.reuse, R164, R24 ;  /* 0x000000a4b018723c */ /* 0x040fe80000041818 */
[----:B----4-:R-:W-:Y:S01]  /*32e0*/  FMUL.FTZ R6, R240, 1.4426950216293334961 ;  /* 0x3fb8aa3bf0067820 */ /* 0x010fe20000410000 */
[----:B------:R-:W-:Y:S01]  /*32f0*/  @!P0 FSEL R8, R8, -INF , !P3 ;  /* 0xff80000008088808 */ /* 0x000fe20005800000 */
[--C-:B------:R-:W-:Y:S01]  /*3300*/  FFMA.FTZ R9, R9, c[0x0][0x23c], -R4.reuse ;  /* 0x00008f0009097a23 */ /* 0x100fe20000010804 */
[----:B------:R-:W-:Y:S01]  /*3310*/  @!P0 ISETP.GE.AND P3, PT, R2, R3, PT ;  /* 0x000000030200820c */ /* 0x000fe20003f66270 */
[-C--:B------:R-:W-:Y:S02]  /*3320*/  HMMA.16816.F32.BF16 R28, R176, R166.reuse, R28 ;  /* 0x000000a6b01c723c */ /* 0x080fe4000004181c */
[----:B------:R-:W1:Y:S02]  /*3330*/  MUFU.EX2 R225, R9 ;  /* 0x0000000900e17308 */ /* 0x000e640000000800 */
[----:B------:R-:W-:Y:S01]  /*3340*/  FSEL R2, R6, RZ, P2 ;  /* 0x000000ff06027208 */ /* 0x000fe20001000000 */
[--C-:B------:R-:W-:Y:S01]  /*3350*/  FFMA.FTZ R8, R8, c[0x0][0x23c], -R4.reuse ;  /* 0x00008f0008087a23 */ /* 0x100fe20000010804 */
[----:B------:R-:W-:Y:S02]  /*3360*/  @!P0 IADD3 R6, R0, 0x8, RZ ;  /* 0x0000000800068810 */ /* 0x000fe40007ffe0ff */
[----:B------:R-:W-:Y:S04]  /*3370*/  HMMA.16816.F32.BF16 R32, R168, R166, R32 ;  /* 0x000000a6a820723c */ /* 0x000fe80000041820 */
[----:B------:R-:W-:Y:S01]  /*3380*/  @!P0 ISETP.GE.AND P6, PT, R6, R5, PT ;  /* 0x000000050600820c */ /* 0x000fe20003fc6270 */
[----:B------:R3:W4:Y:S01]  /*3390*/  MUFU.EX2 R226, R8 ;  /* 0x0000000800e27308 */ /* 0x0007220000000800 */
[C---:B--2---:R-:W-:Y:S02]  /*33a0*/  @!P0 IADD3 R7, R0.reuse, 0x9, RZ ;  /* 0x0000000900078810 */ /* 0x044fe40007ffe0ff */
[-C--:B------:R-:W-:Y:S02]  /*33b0*/  @!P0 ISETP.GE.AND P2, PT, R0, R3.reuse, PT ;  /* 0x000000030000820c */ /* 0x080fe40003f46270 */
[----:B------:R-:W-:Y:S02]  /*33c0*/  @!P0 ISETP.GE.AND P4, PT, R6, R3, PT ;  /* 0x000000030600820c */ /* 0x000fe40003f86270 */
[----:B------:R-:W-:Y:S02]  /*33d0*/  @!P0 FSEL R12, R12, -INF , !P6 ;  /* 0xff8000000c0c8808 */ /* 0x000fe40007000000 */
[----:B------:R-:W-:Y:S02]  /*33e0*/  @!P0 FSEL R10, R10, -INF , !P2 ;  /* 0xff8000000a0a8808 */ /* 0x000fe40005000000 */
[----:B------:R-:W-:Y:S01]  /*33f0*/  @!P0 FSEL R11, R11, -INF , !P3 ;  /* 0xff8000000b0b8808 */ /* 0x000fe20005800000 */
[----:B------:R-:W-:Y:S01]  /*3400*/  FFMA.FTZ R12, R12, c[0x0][0x23c], -R4 ;  /* 0x00008f000c0c7a23 */ /* 0x000fe20000010804 */
[C---:B------:R-:W-:Y:S01]  /*3410*/  @!P0 ISETP.GE.AND P3, PT, R7.reuse, R5, PT ;  /* 0x000000050700820c */ /* 0x040fe20003f66270 */
[--C-:B------:R-:W-:Y:S01]  /*3420*/  FFMA.FTZ R10, R10, c[0x0][0x23c], -R2.reuse ;  /* 0x00008f000a0a7a23 */ /* 0x100fe20000010802 */
[----:B------:R-:W-:Y:S01]  /*3430*/  @!P0 ISETP.GE.AND P6, PT, R7, R3, PT ;  /* 0x000000030700820c */ /* 0x000fe20003fc6270 */
[--C-:B------:R-:W-:Y:S01]  /*3440*/  FFMA.FTZ R11, R11, c[0x0][0x23c], -R2.reuse ;  /* 0x00008f000b0b7a23 */ /* 0x100fe20000010802 */
[----:B------:R-:W-:Y:S01]  /*3450*/  @!P0 FSEL R14, R14, -INF , !P4 ;  /* 0xff8000000e0e8808 */ /* 0x000fe20006000000 */
[----:B------:R-:W-:Y:S01]  /*3460*/  MUFU.EX2 R221, R12 ;  /* 0x0000000c00dd7308 */ /* 0x000fe20000000800 */
[----:B------:R-:W-:Y:S02]  /*3470*/  @!P0 FSEL R13, R13, -INF , !P3 ;  /* 0xff8000000d0d8808 */ /* 0x000fe40005800000 */
[----:B------:R-:W-:Y:S01]  /*3480*/  @!P0 FSEL R15, R15, -INF , !P6 ;  /* 0xff8000000f0f8808 */ /* 0x000fe20007000000 */
[----:B------:R-:W-:Y:S01]  /*3490*/  FFMA.FTZ R14, R14, c[0x0][0x23c], -R2 ;  /* 0x00008f000e0e7a23 */ /* 0x000fe20000010802 */
[CC--:B------:R-:W-:Y:S01]  /*34a0*/  @!P0 ISETP.GE.AND P5, PT, R6.reuse, R181.reuse, PT ;  /* 0x000000b50600820c */ /* 0x0c0fe20003fa6270 */
[----:B------:R-:W-:Y:S01]  /*34b0*/  FFMA.FTZ R13, R13, c[0x0][0x23c], -R4 ;  /* 0x00008f000d0d7a23 */ /* 0x000fe20000010804 */
[-C--:B------:R-:W-:Y:S01]  /*34c0*/  @!P0 ISETP.GE.AND P2, PT, R6, R172.reuse, PT ;  /* 0x000000ac0600820c */ /* 0x080fe20003f46270 */
[----:B------:R-:W-:Y:S01]  /*34d0*/  FFMA.FTZ R15, R15, c[0x0][0x23c], -R2 ;  /* 0x00008f000f0f7a23 */ /* 0x000fe20000010802 */
[CC--:B------:R-:W-:Y:S01]  /*34e0*/  @!P0 ISETP.GE.AND P4, PT, R7.reuse, R172.reuse, PT ;  /* 0x000000ac0700820c */ /* 0x0c0fe20003f86270 */
[----:B------:R-:W-:Y:S01]  /*34f0*/  MUFU.EX2 R228, R10 ;  /* 0x0000000a00e47308 */ /* 0x000fe20000000800 */
[-C--:B------:R-:W-:Y:S01]  /*3500*/  @!P0 ISETP.GE.AND P3, PT, R7, R181.reuse, PT ;  /* 0x000000b50700820c */ /* 0x080fe20003f66270 */
[----:B---3--:R-:W-:Y:S01]  /*3510*/  IMAD.WIDE.U32 R8, R185, -0x326172a9, RZ ;  /* 0xcd9e8d57b9087825 */ /* 0x008fe200078e00ff */
[C---:B------:R-:W-:Y:S02]  /*3520*/  @!P0 IADD3 R7, R0.reuse, 0x10, RZ ;  /* 0x0000001000078810 */ /* 0x040fe40007ffe0ff */
[----:B------:R-:W-:Y:S02]  /*3530*/  @!P0 IADD3 R6, R0, 0x11, RZ ;  /* 0x0000001100068810 */ /* 0x000fe40007ffe0ff */
[----:B------:R-:W-:Y:S02]  /*3540*/  @!P0 FSEL R16, R16, -INF , !P5 ;  /* 0xff80000010108808 */ /* 0x000fe40006800000 */
[CC--:B------:R-:W-:Y:S01]  /*3550*/  @!P0 ISETP.GE.AND P5, PT, R7.reuse, R172.reuse, PT ;  /* 0x000000ac0700820c */ /* 0x0c0fe20003fa6270 */
[----:B------:R2:W3:Y:S01]  /*3560*/  MUFU.EX2 R227, R11 ;  /* 0x0000000b00e37308 */ /* 0x0004e20000000800 */
[-C--:B------:R-:W-:Y:S01]  /*3570*/  @!P0 ISETP.GE.AND P6, PT, R7, R181.reuse, PT ;  /* 0x000000b50700820c */ /* 0x080fe20003fc6270 */
[--C-:B------:R-:W-:Y:S01]  /*3580*/  FFMA.FTZ R16, R16, c[0x0][0x23c], -R180.reuse ;  /* 0x00008f0010107a23 */ /* 0x100fe200000108b4 */
[----:B------:R-:W-:Y:S02]  /*3590*/  @!P0 FSEL R19, R19, -INF , !P4 ;  /* 0xff80000013138808 */ /* 0x000fe40006000000 */
[----:B------:R-:W-:Y:S02]  /*35a0*/  @!P0 ISETP.GE.AND P4, PT, R6, R181, PT ;  /* 0x000000b50600820c */ /* 0x000fe40003f86270 */
[----:B------:R-:W-:Y:S01]  /*35b0*/  @!P0 FSEL R17, R17, -INF , !P3 ;  /* 0xff80000011118808 */ /* 0x000fe20005800000 */
[--C-:B------:R-:W-:Y:S01]  /*35c0*/  FFMA.FTZ R19, R19, c[0x0][0x23c], -R173.reuse ;  /* 0x00008f0013137a23 */ /* 0x100fe200000108ad */
[----:B------:R-:W-:Y:S01]  /*35d0*/  @!P0 FSEL R20, R20, -INF , !P6 ;  /* 0xff80000014148808 */ /* 0x000fe20007000000 */
[----:B------:R1:W-:Y:S01]  /*35e0*/  MUFU.EX2 R220, R13 ;  /* 0x0000000d00dc7308 */ /* 0x0003e20000000800 */
[-C--:B------:R-:W-:Y:S01]  /*35f0*/  @!P0 ISETP.GE.AND P6, PT, R6, R172.reuse, PT ;  /* 0x000000ac0600820c */ /* 0x080fe20003fc6270 */
[--C-:B------:R-:W-:Y:S01]  /*3600*/  FFMA.FTZ R17, R17, c[0x0][0x23c], -R180.reuse ;  /* 0x00008f0011117a23 */ /* 0x100fe200000108b4 */
[-C--:B------:R-:W-:Y:S01]  /*3610*/  @!P0 ISETP.GE.AND P3, PT, R7, R5.reuse, PT ;  /* 0x000000050700820c */ /* 0x080fe20003f66270 */
[--C-:B------:R-:W-:Y:S01]  /*3620*/  FFMA.FTZ R20, R20, c[0x0][0x23c], -R180.reuse ;  /* 0x00008f0014147a23 */ /* 0x100fe200000108b4 */
[----:B------:R-:W-:Y:S02]  /*3630*/  @!P0 FSEL R21, R21, -INF , !P4 ;  /* 0xff80000015158808 */ /* 0x000fe40006000000 */
[----:B------:R-:W-:Y:S02]  /*3640*/  @!P0 ISETP.GE.AND P4, PT, R6, R5, PT ;  /* 0x000000050600820c */ /* 0x000fe40003f86270 */
[----:B------:R-:W-:Y:S01]  /*3650*/  @!P0 FSEL R22, R22, -INF , !P5 ;  /* 0xff80000016168808 */ /* 0x000fe20006800000 */
[----:B------:R-:W-:Y:S01]  /*3660*/  MUFU.EX2 R222, R14 ;  /* 0x0000000e00de7308 */ /* 0x000fe20000000800 */
[----:B------:R-:W-:Y:S01]  /*3670*/  @!P0 ISETP.GE.AND P5, PT, R6, R3, PT ;  /* 0x000000030600820c */ /* 0x000fe20003fa6270 */
[----:B------:R-:W-:Y:S01]  /*3680*/  FFMA.FTZ R21, R21, c[0x0][0x23c], -R180 ;  /* 0x00008f0015157a23 */ /* 0x000fe200000108b4 */
[----:B------:R-:W-:Y:S01]  /*3690*/  @!P0 IADD3 R6, R0, 0x18, RZ ;  /* 0x0000001800068810 */ /* 0x000fe20007ffe0ff */
[----:B--2---:R-:W-:Y:S01]  /*36a0*/  IMAD.WIDE.U32 R10, R188, -0x326172a9, RZ ;  /* 0xcd9e8d57bc0a7825 */ /* 0x004fe200078e00ff */
[----:B------:R-:W-:Y:S02]  /*36b0*/  @!P0 IADD3 R0, R0, 0x19, RZ ;  /* 0x0000001900008810 */ /* 0x000fe40007ffe0ff */
[----:B------:R-:W-:Y:S01]  /*36c0*/  @!P0 FSEL R24, R24, -INF , !P3 ;  /* 0xff80000018188808 */ /* 0x000fe20005800000 */
[----:B------:R-:W-:Y:S01]  /*36d0*/  FFMA.FTZ R22, R22, c[0x0][0x23c], -R173 ;  /* 0x00008f0016167a23 */ /* 0x000fe200000108ad */
[----:B------:R-:W-:Y:S01]  /*36e0*/  @!P0 ISETP.GE.AND P3, PT, R0, R5, PT ;  /* 0x000000050000820c */ /* 0x000fe20003f66270 */
[----:B------:R2:W-:Y:S01]  /*36f0*/  MUFU.EX2 R223, R15 ;  /* 0x0000000f00df7308 */ /* 0x0005e20000000800 */
[----:B------:R-:W-:Y:S01]  /*3700*/  @!P0 FSEL R18, R18, -INF , !P2 ;  /* 0xff80000012128808 */ /* 0x000fe20005000000 */
[----:B------:R-:W-:Y:S01]  /*3710*/  FFMA.FTZ R24, R24, c[0x0][0x23c], -R4 ;  /* 0x00008f0018187a23 */ /* 0x000fe20000010804 */
[----:B------:R-:W-:Y:S01]  /*3720*/  LOP3.LUT R12, R184, R9, RZ, 0x3c, !PT ;  /* 0x00000009b80c7212 */ /* 0x000fe200078e3cff */
[----:B------:R-:W-:Y:S01]  /*3730*/  IMAD.IADD R184, R206, 0x1, R199 ;  /* 0x00000001ceb87824 */ /* 0x000fe200078e02c7 */
[----:B------:R-:W-:Y:S01]  /*3740*/  @!P0 FSEL R29, R29, -INF , !P3 ;  /* 0xff8000001d1d8808 */ /* 0x000fe20005800000 */
[--C-:B------:R-:W-:Y:S01]  /*3750*/  FFMA.FTZ R18, R18, c[0x0][0x23c], -R173.reuse ;  /* 0x00008f0012127a23 */ /* 0x100fe200000108ad */
[-C--:B------:R-:W-:Y:S01]  /*3760*/  @!P0 ISETP.GE.AND P3, PT, R6, R172.reuse, PT ;  /* 0x000000ac0600820c */ /* 0x080fe20003f66270 */
[----:B-1----:R-:W-:Y:S01]  /*3770*/  IMAD.WIDE.U32 R12, R12, -0x2daee0ad, RZ ;  /* 0xd2511f530c0c7825 */ /* 0x002fe200078e00ff */
[----:B------:R-:W-:Y:S01]  /*3780*/  @!P0 ISETP.GE.AND P2, PT, R7, R3, PT ;  /* 0x000000030700820c */ /* 0x000fe20003f46270 */
[----:B------:R1:W-:Y:S01]  /*3790*/  MUFU.EX2 R216, R16 ;  /* 0x0000001000d87308 */ /* 0x0003e20000000800 */
[----:B------:R-:W-:Y:S02]  /*37a0*/  @!P0 FSEL R23, R23, -INF , !P6 ;  /* 0xff80000017178808 */ /* 0x000fe40007000000 */
[C---:B------:R-:W-:Y:S02]  /*37b0*/  @!P0 ISETP.GE.AND P6, PT, R6.reuse, R5, PT ;  /* 0x000000050600820c */ /* 0x040fe40003fc6270 */
[----:B------:R-:W-:Y:S01]  /*37c0*/  @!P0 FSEL R25, R25, -INF , !P4 ;  /* 0xff80000019198808 */ /* 0x000fe20006000000 */
[----:B------:R-:W-:Y:S01]  /*37d0*/  FFMA.FTZ R23, R23, c[0x0][0x23c], -R173 ;  /* 0x00008f0017177a23 */ /* 0x000fe200000108ad */
[C---:B------:R-:W-:Y:S02]  /*37e0*/  @!P0 ISETP.GE.AND P4, PT, R6.reuse, R3, PT ;  /* 0x000000030600820c */ /* 0x040fe40003f86270 */
[----:B------:R-:W-:Y:S01]  /*37f0*/  @!P0 FSEL R27, R27, -INF , !P5 ;  /* 0xff8000001b1b8808 */ /* 0x000fe20006800000 */
[----:B------:R3:W-:Y:S01]  /*3800*/  MUFU.EX2 R215, R17 ;  /* 0x0000001100d77308 */ /* 0x0007e20000000800 */
[-C--:B------:R-:W-:Y:S01]  /*3810*/  @!P0 ISETP.GE.AND P5, PT, R6, R181.reuse, PT ;  /* 0x000000b50600820c */ /* 0x080fe20003fa6270 */
[----:B------:R-:W-:Y:S01]  /*3820*/  IMAD.WIDE.U32 R6, R183, -0x2daee0ad, RZ ;  /* 0xd2511f53b7067825 */ /* 0x000fe200078e00ff */
[----:B------:R-:W-:Y:S01]  /*3830*/  LOP3.LUT R164, R11, UR9, R8, 0x96, !PT ;  /* 0x000000090ba47c12 */ /* 0x000fe2000f8e9608 */
[----:B------:R-:W-:Y:S01]  /*3840*/  UIADD3 UR9, UR7, 0x78dde6e4, URZ ;  /* 0x78dde6e407097890 */ /* 0x000fe2000fffe03f */
[----:B------:R-:W-:Y:S01]  /*3850*/  @!P0 FSEL R28, R28, -INF , !P6 ;  /* 0xff8000001c1c8808 */ /* 0x000fe20007000000 */
[----:B--2---:R-:W-:Y:S01]  /*3860*/  IMAD.WIDE.U32 R14, R182, -0x2daee0ad, RZ ;  /* 0xd2511f53b60e7825 */ /* 0x004fe200078e00ff */
[----:B------:R-:W-:Y:S02]  /*3870*/  LOP3.LUT R8, R7, UR11, R192, 0x96, !PT ;  /* 0x0000000b07087c12 */ /* 0x000fe4000f8e96c0 */
[----:B------:R-:W-:Y:S01]  /*3880*/  @!P0 ISETP.GE.AND P6, PT, R0, R181, PT ;  /* 0x000000b50000820c */ /* 0x000fe20003fc6270 */
[----:B------:R2:W-:Y:S01]  /*3890*/  MUFU.EX2 R214, R18 ;  /* 0x0000001200d67308 */ /* 0x0005e20000000800 */
[----:B------:R-:W-:Y:S01]  /*38a0*/  LOP3.LUT R174, R15, UR41, R6, 0x96, !PT ;  /* 0x000000290fae7c12 */ /* 0x000fe2000f8e9606 */
[----:B------:R-:W-:Y:S01]  /*38b0*/  IMAD.WIDE.U32 R8, R8, -0x326172a9, RZ ;  /* 0xcd9e8d5708087825 */ /* 0x000fe200078e00ff */
[----:B------:R-:W-:Y:S01]  /*38c0*/  LOP3.LUT R6, R13, UR11, R190, 0x96, !PT ;  /* 0x0000000b0d067c12 */ /* 0x000fe2000f8e96be */
[----:B------:R-:W-:Y:S01]  /*38d0*/  UIADD3 UR11, UR7, 0x1715609d, URZ ;  /* 0x1715609d070b7890 */ /* 0x000fe2000fffe03f */
[----:B------:R-:W-:Y:S01]  /*38e0*/  @!P0 FSEL R30, R30, -INF , !P4 ;  /* 0xff8000001e1e8808 */ /* 0x000fe20006000000 */
[----:B------:R-:W-:Y:S01]  /*38f0*/  IMAD.WIDE.U32 R164, R164, -0x2daee0ad, RZ ;  /* 0xd2511f53a4a47825 */ /* 0x000fe200078e00ff */
[----:B------:R-:W-:Y:S02]  /*3900*/  LOP3.LUT R11, R9, UR9, R186, 0x96, !PT ;  /* 0x00000009090b7c12 */ /* 0x000fe4000f8e96ba */
[----:B------:R-:W-:Y:S01]  /*3910*/  @!P0 ISETP.GE.AND P4, PT, R0, R172, PT ;  /* 0x000000ac0000820c */ /* 0x000fe20003f86270 */
[----:B------:R-:W-:Y:S01]  /*3920*/  IMAD.WIDE.U32 R6, R6, -0x326172a9, RZ ;  /* 0xcd9e8d5706067825 */ /* 0x000fe200078e00ff */
[----:B-1----:R-:W-:Y:S01]  /*3930*/  LOP3.LUT R16, R165, UR41, R12, 0x96, !PT ;  /* 0x00000029a5107c12 */ /* 0x002fe2000f8e960c */
[----:B------:R1:W-:Y:S01]  /*3940*/  MUFU.EX2 R213, R19 ;  /* 0x0000001300d57308 */ /* 0x0003e20000000800 */
[----:B------:R-:W-:Y:S01]  /*3950*/  UIADD3 UR41, UR5, 0x646e171e, URZ ;  /* 0x646e171e05297890 */ /* 0x000fe2000fffe03f */
[----:B------:R-:W-:Y:S01]  /*3960*/  IMAD.WIDE.U32 R174, R174, -0x326172a9, RZ ;  /* 0xcd9e8d57aeae7825 */ /* 0x000fe200078e00ff */
[----:B------:R-:W-:Y:S01]  /*3970*/  LOP3.LUT R12, R7, UR9, R10, 0x96, !PT ;  /* 0x00000009070c7c12 */ /* 0x000fe2000f8e960a */
[----:B------:R-:W-:Y:S01]  /*3980*/  UIADD3 UR9, UR5, -0x56f99767, URZ ;  /* 0xa906689905097890 */ /* 0x000fe2000fffe03f */
[----:B------:R-:W-:Y:S01]  /*3990*/  @!P0 FSEL R26, R26, -INF , !P2 ;  /* 0xff8000001a1a8808 */ /* 0x000fe20005000000 */
[----:B------:R-:W-:Y:S01]  /*39a0*/  IMAD.WIDE.U32 R10, R11, -0x2daee0ad, RZ ;  /* 0xd2511f530b0a7825 */ /* 0x000fe200078e00ff */
[----:B------:R-:W-:Y:S02]  /*39b0*/  LOP3.LUT R8, R175, UR11, R8, 0x96, !PT ;  /* 0x0000000baf087c12 */ /* 0x000fe4000f8e9608 */
[----:B------:R-:W-:Y:S01]  /*39c0*/  @!P0 ISETP.GE.AND P2, PT, R0, R3, PT ;  /* 0x000000030000820c */ /* 0x000fe20003f46270 */
[----:B---3--:R-:W-:Y:S01]  /*39d0*/  IMAD.WIDE.U32 R16, R16, -0x326172a9, RZ ;  /* 0xcd9e8d5710107825 */ /* 0x008fe200078e00ff */
[----:B------:R-:W-:Y:S01]  /*39e0*/  LOP3.LUT R14, R11, UR9, R14, 0x96, !PT ;  /* 0x000000090b0e7c12 */ /* 0x000fe2000f8e960e */
[----:B------:R-:W-:Y:S01]  /*39f0*/  MUFU.EX2 R189, R21 ;  /* 0x0000001500bd7308 */ /* 0x000fe20000000800 */
[----:B------:R-:W-:Y:S01]  /*3a00*/  @!P0 FSEL R32, R32, -INF , !P5 ;  /* 0xff80000020208808 */ /* 0x000fe20006800000 */
[----:B------:R-:W-:Y:S01]  /*3a10*/  IMAD.WIDE.U32 R8, R8, -0x2daee0ad, RZ ;  /* 0xd2511f5308087825 */ /* 0x000fe200078e00ff */
[----:B------:R-:W-:Y:S01]  /*3a20*/  LOP3.LUT R6, R17, UR11, R6, 0x96, !PT ;  /* 0x0000000b11067c12 */ /* 0x000fe2000f8e9606 */
[----:B------:R-:W-:Y:S01]  /*3a30*/  UIADD3 UR11, UR7, -0x4ab325aa, URZ ;  /* 0xb54cda56070b7890 */ /* 0x000fe2000fffe03f */
[----:B------:R-:W-:Y:S01]  /*3a40*/  @!P0 FSEL R31, R31, -INF , !P2 ;  /* 0xff8000001f1f8808 */ /* 0x000fe20005000000 */
[----:B------:R-:W-:Y:S01]  /*3a50*/  IMAD.WIDE.U32 R12, R12, -0x2daee0ad, RZ ;  /* 0xd2511f530c0c7825 */ /* 0x000fe200078e00ff */
[----:B------:R-:W-:Y:S02]  /*3a60*/  LOP3.LUT R166, R8, 0xffff, RZ, 0xc0, !PT ;  /* 0x0000ffff08a67812 */ /* 0x000fe400078ec0ff */
[--C-:B--2---:R-:W-:Y:S01]  /*3a70*/  SHF.R.U32.HI R18, RZ, 0x10, R8.reuse ;  /* 0x00000010ff127819 */ /* 0x104fe20000011608 */
[----:B------:R-:W-:Y:S01]  /*3a80*/  IMAD.WIDE.U32 R6, R6, -0x2daee0ad, RZ ;  /* 0xd2511f5306067825 */ /* 0x000fe200078e00ff */
[----:B------:R-:W-:Y:S01]  /*3a90*/  SHF.R.U32.HI R3, RZ, 0x18, R8 ;  /* 0x00000018ff037819 */ /* 0x000fe20000011608 */
[----:B------:R-:W-:Y:S01]  /*3aa0*/  MUFU.EX2 R193, R20 ;  /* 0x0000001400c17308 */ /* 0x000fe20000000800 */
[----:B------:R-:W-:Y:S01]  /*3ab0*/  LOP3.LUT R10, R9, UR41, R10, 0x96, !PT ;  /* 0x00000029090a7c12 */ /* 0x000fe2000f8e960a */
[----:B------:R-:W-:Y:S01]  /*3ac0*/  FFMA.FTZ R28, R28, c[0x0][0x23c], -R4 ;  /* 0x00008f001c1c7a23 */ /* 0x000fe20000010804 */
[----:B------:R-:W-:Y:S01]  /*3ad0*/  LOP3.LUT R0, R8, 0xff, RZ, 0xc0, !PT ;  /* 0x000000ff08007812 */ /* 0x000fe200078ec0ff */
[----:B------:R-:W-:Y:S01]  /*3ae0*/  IMAD.WIDE.U32 R8, R14, -0x326172a9, RZ ;  /* 0xcd9e8d570e087825 */ /* 0x000fe200078e00ff */
[----:B------:R-:W-:Y:S01]  /*3af0*/  LOP3.LUT R164, R13, UR9, R164, 0x96, !PT ;  /* 0x000000090da47c12 */ /* 0x000fe2000f8e96a4 */
[----:B------:R-:W-:Y:S01]  /*3b00*/  ULDC.U8 UR9, c[0x0][0x2d8] ;  /* 0x0000b60000097ab9 */ /* 0x000fe20000000000 */
[----:B------:R-:W-:Y:S01]  /*3b10*/  LOP3.LUT R17, R6, 0xff, RZ, 0xc0, !PT ;  /* 0x000000ff06117812 */ /* 0x000fe200078ec0ff */
[--C-:B------:R-:W-:Y:S01]  /*3b20*/  FFMA.FTZ R25, R25, c[0x0][0x23c], -R4.reuse ;  /* 0x00008f0019197a23 */ /* 0x100fe20000010804 */
[----:B------:R-:W-:Y:S01]  /*3b30*/  ISETP.LE.U32.AND P5, PT, R3, UR9, PT ;  /* 0x0000000903007c0c */ /* 0x000fe2000bfa3070 */
[----:B------:R-:W-:Y:S01]  /*3b40*/  FFMA.FTZ R4, R29, c[0x0][0x23c], -R4 ;  /* 0x00008f001d047a23 */ /* 0x000fe20000010804 */
[----:B------:R-:W-:Y:S01]  /*3b50*/  LOP3.LUT R3, R9, UR11, R174, 0x96, !PT ;  /* 0x0000000b09037c12 */ /* 0x000fe2000f8e96ae */
[----:B------:R-:W-:Y:S01]  /*3b60*/  MUFU.EX2 R190, R22 ;  /* 0x0000001600be7308 */ /* 0x000fe20000000800 */
[----:B------:R-:W-:Y:S01]  /*3b70*/  ISETP.LE.U32.AND P2, PT, R0, UR9, PT ;  /* 0x0000000900007c0c */ /* 0x000fe2000bf43070 */
[----:B------:R-:W-:Y:S01]  /*3b80*/  FFMA.FTZ R32, R32, c[0x0][0x23c], -R180 ;  /* 0x00008f0020207a23 */ /* 0x000fe200000108b4 */
[----:B------:R-:W-:Y:S01]  /*3b90*/  LOP3.LUT R0, R3, 0xffff, RZ, 0xc0, !PT ;  /* 0x0000ffff03007812 */ /* 0x000fe200078ec0ff */
[--C-:B------:R-:W-:Y:S01]  /*3ba0*/  FFMA.FTZ R30, R30, c[0x0][0x23c], -R2.reuse ;  /* 0x00008f001e1e7a23 */ /* 0x100fe20000010802 */
[----:B-1----:R-:W-:Y:S01]  /*3bb0*/  LOP3.LUT R19, R6, 0xffff, RZ, 0xc0, !PT ;  /* 0x0000ffff06137812 */ /* 0x002fe200078ec0ff */
[----:B------:R-:W-:Y:S01]  /*3bc0*/  FFMA.FTZ R26, R26, c[0x0][0x23c], -R2 ;  /* 0x00008f001a1a7a23 */ /* 0x000fe20000010802 */
[----:B------:R-:W-:Y:S01]  /*3bd0*/  SHF.R.U32.HI R165, RZ, 0x18, R6 ;  /* 0x00000018ffa57819 */ /* 0x000fe20000011606 */
[----:B------:R-:W-:Y:S01]  /*3be0*/  FFMA.FTZ R27, R27, c[0x0][0x23c], -R2 ;  /* 0x00008f001b1b7a23 */ /* 0x000fe20000010802 */
[----:B------:R-:W-:Y:S01]  /*3bf0*/  LOP3.LUT R5, R7, UR41, R12, 0x96, !PT ;  /* 0x0000002907057c12 */ /* 0x000fe2000f8e960c */
[----:B------:R-:W-:Y:S01]  /*3c00*/  MUFU.EX2 R186, R4 ;  /* 0x0000000400ba7308 */ /* 0x000fe20000000800 */
[----:B------:R-:W-:Y:S01]  /*3c10*/  SHF.R.U32.HI R15, RZ, 0x10, R6 ;  /* 0x00000010ff0f7819 */ /* 0x000fe20000011606 */
[----:B------:R-:W-:Y:S01]  /*3c20*/  IMAD.WIDE.U32 R6, R164, -0x326172a9, RZ ;  /* 0xcd9e8d57a4067825 */ /* 0x000fe200078e00ff */
[C---:B------:R-:W-:Y:S02]  /*3c30*/  LOP3.LUT R11, R8.reuse, 0xffff, RZ, 0xc0, !PT ;  /* 0x0000ffff080b7812 */ /* 0x040fe400078ec0ff */
[----:B------:R-:W-:Y:S01]  /*3c40*/  LOP3.LUT R13, R8, 0xff, RZ, 0xc0, !PT ;  /* 0x000000ff080d7812 */ /* 0x000fe200078ec0ff */
[----:B------:R-:W-:Y:S01]  /*3c50*/  FFMA.FTZ R2, R31, c[0x0][0x23c], -R2 ;  /* 0x00008f001f027a23 */ /* 0x000fe20000010802 */
[--C-:B------:R-:W-:Y:S02]  /*3c60*/  SHF.R.U32.HI R14, RZ, 0x18, R8.reuse ;  /* 0x00000018ff0e7819 */ /* 0x100fe40000011608 */
[----:B------:R-:W-:Y:S01]  /*3c70*/  SHF.R.U32.HI R12, RZ, 0x10, R8 ;  /* 0x00000010ff0c7819 */ /* 0x000fe20000011608 */
[----:B------:R-:W-:Y:S01]  /*3c80*/  MUFU.EX2 R192, R25 ;  /* 0x0000001900c07308 */ /* 0x000fe20000000800 */
[----:B------:R-:W-:Y:S02]  /*3c90*/  SHF.R.U32.HI R8, RZ, 0x8, R0 ;  /* 0x00000008ff087819 */ /* 0x000fe40000011600 */
[----:B------:R-:W-:Y:S02]  /*3ca0*/  LOP3.LUT R9, R3, 0xff, RZ, 0xc0, !PT ;  /* 0x000000ff03097812 */ /* 0x000fe400078ec0ff */
[----:B------:R-:W-:Y:S02]  /*3cb0*/  LOP3.LUT R8, R8, 0xffff, RZ, 0xc0, !PT ;  /* 0x0000ffff08087812 */ /* 0x000fe400078ec0ff */
[----:B------:R-:W-:Y:S02]  /*3cc0*/  LOP3.LUT R0, R7, UR11, R16, 0x96, !PT ;  /* 0x0000000b07007c12 */ /* 0x000fe4000f8e9610 */
[----:B------:R-:W-:Y:S01]  /*3cd0*/  @!P0 FSEL R33, R33, -INF , !P6 ;  /* 0xff80000021218808 */ /* 0x000fe20007000000 */
[----:B------:R-:W-:Y:S01]  /*3ce0*/  MUFU.EX2 R194, R24 ;  /* 0x0000001800c27308 */ /* 0x000fe20000000800 */
[----:B------:R-:W-:Y:S02]  /*3cf0*/  ISETP.LE.U32.AND P6, PT, R9, UR9, PT ;  /* 0x0000000909007c0c */ /* 0x000fe4000bfc3070 */
[--C-:B------:R-:W-:Y:S01]  /*3d00*/  SHF.R.U32.HI R9, RZ, 0x10, R3.reuse ;  /* 0x00000010ff097819 */ /* 0x100fe20000011603 */
[----:B------:R-:W-:Y:S01]  /*3d10*/  FFMA.FTZ R180, R33, c[0x0][0x23c], -R180 ;  /* 0x00008f0021b47a23 */ /* 0x000fe200000108b4 */
[----:B------:R-:W-:Y:S02]  /*3d20*/  @!P0 FSEL R34, R34, -INF , !P3 ;  /* 0xff80000022228808 */ /* 0x000fe40005800000 */
[----:B------:R-:W-:Y:S02]  /*3d30*/  ISETP.LE.U32.AND P3, PT, R8, UR9, PT ;  /* 0x0000000908007c0c */ /* 0x000fe4000bf63070 */
[----:B------:R-:W-:Y:S01]  /*3d40*/  LOP3.LUT R9, R9, 0xff, RZ, 0xc0, !PT ;  /* 0x000000ff09097812 */ /* 0x000fe200078ec0ff */
[----:B------:R-:W-:Y:S01]  /*3d50*/  MUFU.EX2 R191, R23 ;  /* 0x0000001700bf7308 */ /* 0x000fe20000000800 */
[----:B------:R-:W-:Y:S01]  /*3d60*/  SHF.R.U32.HI R8, RZ, 0x18, R3 ;  /* 0x00000018ff087819 */ /* 0x000fe20000011603 */
[----:B------:R-:W-:Y:S01]  /*3d70*/  FFMA.FTZ R34, R34, c[0x0][0x23c], -R173 ;  /* 0x00008f0022227a23 */ /* 0x000fe200000108ad */
[----:B------:R-:W-:Y:S01]  /*3d80*/  LOP3.LUT R3, R0, 0xffff, RZ, 0xc0, !PT ;  /* 0x0000ffff00037812 */ /* 0x000fe200078ec0ff */
[----:B------:R-:W-:Y:S01]  /*3d90*/  @!P6 FADD.FTZ R219, -R219, -RZ ;  /* 0x800000ffdbdbe221 */ /* 0x000fe20000010100 */
[----:B------:R-:W-:Y:S02]  /*3da0*/  @!P0 FSEL R35, R35, -INF , !P4 ;  /* 0xff80000023238808 */ /* 0x000fe40006000000 */
[----:B------:R-:W-:Y:S02]  /*3db0*/  ISETP.LE.U32.AND P0, PT, R9, UR9, PT ;  /* 0x0000000909007c0c */ /* 0x000fe4000bf03070 */
[----:B------:R-:W-:Y:S01]  /*3dc0*/  SHF.R.U32.HI R3, RZ, 0x8, R3 ;  /* 0x00000008ff037819 */ /* 0x000fe20000011603 */
[----:B------:R-:W-:Y:S01]  /*3dd0*/  @!P3 FADD.FTZ R218, -R218, -RZ ;  /* 0x800000ffdadab221 */ /* 0x000fe20000010100 */
[----:B------:R-:W-:Y:S01]  /*3de0*/  ISETP.LE.U32.AND P4, PT, R8, UR9, PT ;  /* 0x0000000908007c0c */ /* 0x000fe2000bf83070 */
[----:B------:R-:W-:Y:S01]  /*3df0*/  MUFU.EX2 R180, R180 ;  /* 0x000000b400b47308 */ /* 0x000fe20000000800 */
[----:B------:R-:W-:Y:S01]  /*3e00*/  LOP3.LUT R3, R3, 0xffff, RZ, 0xc0, !PT ;  /* 0x0000ffff03037812 */ /* 0x000fe200078ec0ff */
[----:B------:R-:W-:Y:S01]  /*3e10*/  FFMA.FTZ R173, R35, c[0x0][0x23c], -R173 ;  /* 0x00008f0023ad7a23 */ /* 0x000fe200000108ad */
[----:B------:R-:W-:Y:S02]  /*3e20*/  LOP3.LUT R8, R0, 0xff, RZ, 0xc0, !PT ;  /* 0x000000ff00087812 */ /* 0x000fe400078ec0ff */
[----:B------:R-:W-:Y:S02]  /*3e30*/  ISETP.LE.U32.AND P3, PT, R3, UR9, PT ;  /* 0x0000000903007c0c */ /* 0x000fe4000bf63070 */
[----:B------:R-:W-:Y:S01]  /*3e40*/  LOP3.LUT R7, R6, 0xffff, RZ, 0xc0, !PT ;  /* 0x0000ffff06077812 */ /* 0x000fe200078ec0ff */
[----:B------:R-:W-:Y:S01]  /*3e50*/  @!P0 FADD.FTZ R217, -R217, -RZ ;  /* 0x800000ffd9d98221 */ /* 0x000fe20000010100 */
[--C-:B------:R-:W-:Y:S01]  /*3e60*/  SHF.R.U32.HI R3, RZ, 0x10, R0.reuse ;  /* 0x00000010ff037819 */ /* 0x100fe20000011600 */
[----:B------:R-:W1:Y:S01]  /*3e70*/  MUFU.EX2 R182, R32 ;  /* 0x0000002000b67308 */ /* 0x000e620000000800 */
[----:B------:R-:W-:Y:S01]  /*3e80*/  SHF.R.U32.HI R0, RZ, 0x18, R0 ;  /* 0x00000018ff007819 */ /* 0x000fe20000011600 */
[----:B------:R-:W-:Y:S01]  /*3e90*/  @!P4 FADD.FTZ R224, -R224, -RZ ;  /* 0x800000ffe0e0c221 */ /* 0x000fe20000010100 */
[----:B------:R-:W-:Y:S02]  /*3ea0*/  ISETP.LE.U32.AND P6, PT, R8, UR9, PT ;  /* 0x0000000908007c0c */ /* 0x000fe4000bfc3070 */
[----:B------:R-:W-:Y:S02]  /*3eb0*/  ISETP.LE.U32.AND P0, PT, R0, UR9, PT ;  /* 0x0000000900007c0c */ /* 0x000fe4000bf03070 */
[----:B------:R-:W-:Y:S01]  /*3ec0*/  SHF.R.U32.HI R0, RZ, 0x8, R7 ;  /* 0x00000008ff007819 */ /* 0x000fe20000011607 */
[----:B------:R-:W-:Y:S01]  /*3ed0*/  @!P3 FADD.FTZ R225, -R225, -RZ ;  /* 0x800000ffe1e1b221 */ /* 0x000fe20000010100 */
[----:B------:R-:W-:Y:S01]  /*3ee0*/  LOP3.LUT R3, R3, 0xff, RZ, 0xc0, !PT ;  /* 0x000000ff03037812 */ /* 0x000fe200078ec0ff */
[----:B------:R-:W-:Y:S01]  /*3ef0*/  MUFU.EX2 R185, R2 ;  /* 0x0000000200b97308 */ /* 0x000fe20000000800 */
[----:B------:R-:W-:Y:S02]  /*3f00*/  LOP3.LUT R0, R0, 0xffff, RZ, 0xc0, !PT ;  /* 0x0000ffff00007812 */ /* 0x000fe400078ec0ff */
[----:B------:R-:W-:Y:S02]  /*3f10*/  ISETP.LE.U32.AND P4, PT, R3, UR9, PT ;  /* 0x0000000903007c0c */ /* 0x000fe4000bf83070 */
[----:B------:R-:W-:Y:S01]  /*3f20*/  LOP3.LUT R7, R6, 0xff, RZ, 0xc0, !PT ;  /* 0x000000ff06077812 */ /* 0x000fe200078ec0ff */
[----:B----4-:R-:W-:Y:S01]  /*3f30*/  @!P6 FADD.FTZ R226, -R226, -RZ ;  /* 0x800000ffe2e2e221 */ /* 0x010fe20000010100 */
[----:B------:R-:W-:Y:S01]  /*3f40*/  ISETP.LE.U32.AND P3, PT, R0, UR9, PT ;  /* 0x0000000900007c0c */ /* 0x000fe2000bf63070 */
[----:B------:R-:W-:Y:S01]  /*3f50*/  @!P0 FADD.FTZ R227, -R227, -RZ ;  /* 0x800000ffe3e38221 */ /* 0x000fe20000010100 */
[----:B------:R-:W-:Y:S01]  /*3f60*/  ISETP.LE.U32.AND P6, PT, R7, UR9, PT ;  /* 0x0000000907007c0c */ /* 0x000fe2000bfc3070 */
[----:B------:R-:W-:Y:S01]  /*3f70*/  MUFU.EX2 R212, R26 ;  /* 0x0000001a00d47308 */ /* 0x000fe20000000800 */
[----:B------:R-:W-:Y:S02]  /*3f80*/  SHF.R.U32.HI R0, RZ, 0x8, R11 ;  /* 0x00000008ff007819 */ /* 0x000fe4000001160b */
[--C-:B------:R-:W-:Y:S01]  /*3f90*/  SHF.R.U32.HI R3, RZ, 0x10, R6.reuse ;  /* 0x00000010ff037819 */ /* 0x100fe20000011606 */
[----:B-1----:R-:W-:Y:S01]  /*3fa0*/  @!P2 FADD.FTZ R182, -R182, -RZ ;  /* 0x800000ffb6b6a221 */ /* 0x002fe20000010100 */
[----:B------:R-:W-:Y:S01]  /*3fb0*/  SHF.R.U32.HI R6, RZ, 0x18, R6 ;  /* 0x00000018ff067819 */ /* 0x000fe20000011606 */
[----:B------:R-:W-:Y:S01]  /*3fc0*/  @!P4 FADD.FTZ R228, -R228, -RZ ;  /* 0x800000ffe4e4c221 */ /* 0x000fe20000010100 */
[----:B------:R-:W-:Y:S02]  /*3fd0*/  LOP3.LUT R3, R3, 0xff, RZ, 0xc0, !PT ;  /* 0x000000ff03037812 */ /* 0x000fe400078ec0ff */
[----:B------:R-:W-:Y:S01]  /*3fe0*/  LOP3.LUT R0, R0, 0xffff, RZ, 0xc0, !PT ;  /* 0x0000ffff00007812 */ /* 0x000fe200078ec0ff */
[----:B------:R-:W-:Y:S01]  /*3ff0*/  @!P3 FADD.FTZ R220, -R220, -RZ ;  /* 0x800000ffdcdcb221 */ /* 0x000fe20000010100 */
[----:B------:R-:W-:Y:S01]  /*4000*/  ISETP.LE.U32.AND P4, PT, R3, UR9, PT ;  /* 0x0000000903007c0c */ /* 0x000fe2000bf83070 */
[----:B------:R-:W-:Y:S01]  /*4010*/  @!P6 FADD.FTZ R221, -R221, -RZ ;  /* 0x800000ffdddde221 */ /* 0x000fe20000010100 */
[----:B------:R-:W-:Y:S01]  /*4020*/  ISETP.LE.U32.AND P0, PT, R6, UR9, PT ;  /* 0x0000000906007c0c */ /* 0x000fe2000bf03070 */
[----:B------:R-:W-:Y:S01]  /*4030*/  MUFU.EX2 R195, R27 ;  /* 0x0000001b00c37308 */ /* 0x000fe20000000800 */
[----:B------:R-:W-:Y:S02]  /*4040*/  ISETP.LE.U32.AND P3, PT, R0, UR9, PT ;  /* 0x0000000900007c0c */ /* 0x000fe4000bf63070 */
[----:B------:R-:W-:Y:S02]  /*4050*/  LOP3.LUT R0, R10, 0xffff, RZ, 0xc0, !PT ;  /* 0x0000ffff0a007812 */ /* 0x000fe400078ec0ff */
[----:B------:R-:W-:Y:S02]  /*4060*/  ISETP.LE.U32.AND P6, PT, R13, UR9, PT ;  /* 0x000000090d007c0c */ /* 0x000fe4000bfc3070 */
[----:B------:R-:W-:Y:S02]  /*4070*/  SHF.R.U32.HI R0, RZ, 0x8, R0 ;  /* 0x00000008ff007819 */ /* 0x000fe40000011600 */
[----:B------:R-:W-:Y:S01]  /*4080*/  LOP3.LUT R3, R12, 0xff, RZ, 0xc0, !PT ;  /* 0x000000ff0c037812 */ /* 0x000fe200078ec0ff */
[----:B------:R-:W-:Y:S01]  /*4090*/  @!P4 FADD.FTZ R222, -R222, -RZ ;  /* 0x800000ffdedec221 */ /* 0x000fe20000010100 */
[----:B------:R-:W-:Y:S01]  /*40a0*/  LOP3.LUT R0, R0, 0xffff, RZ, 0xc0, !PT ;  /* 0x0000ffff00007812 */ /* 0x000fe200078ec0ff */
[----:B------:R-:W-:Y:S01]  /*40b0*/  @!P0 FADD.FTZ R223, -R223, -RZ ;  /* 0x800000ffdfdf8221 */ /* 0x000fe20000010100 */
[----:B------:R-:W-:Y:S01]  /*40c0*/  ISETP.LE.U32.AND P4, PT, R14, UR9, PT ;  /* 0x000000090e007c0c */ /* 0x000fe2000bf83070 */
[----:B------:R-:W-:Y:S01]  /*40d0*/  @!P3 FADD.FTZ R215, -R215, -RZ ;  /* 0x800000ffd7d7b221 */ /* 0x000fe20000010100 */
[----:B------:R-:W-:Y:S01]  /*40e0*/  ISETP.LE.U32.AND P0, PT, R3, UR9, PT ;  /* 0x0000000903007c0c */ /* 0x000fe2000bf03070 */
[----:B------:R-:W-:Y:S01]  /*40f0*/  MUFU.EX2 R183, R34 ;  /* 0x0000002200b77308 */ /* 0x000fe20000000800 */
[----:B------:R-:W-:Y:S01]  /*4100*/  ISETP.LE.U32.AND P3, PT, R0, UR9, PT ;  /* 0x0000000900007c0c */ /* 0x000fe2000bf63070 */
[----:B------:R-:W-:Y:S01]  /*4110*/  @!P6 FADD.FTZ R216, -R216, -RZ ;  /* 0x800000ffd8d8e221 */ /* 0x000fe20000010100 */
[----:B------:R-:W-:Y:S02]  /*4120*/  LOP3.LUT R3, R10, 0xff, RZ, 0xc0, !PT ;  /* 0x000000ff0a037812 */ /* 0x000fe400078ec0ff */
[----:B------:R-:W-:Y:S02]  /*4130*/  LOP3.LUT R0, R5, 0xffff, RZ, 0xc0, !PT ;  /* 0x0000ffff05007812 */ /* 0x000fe400078ec0ff */
[----:B------:R-:W-:Y:S02]  /*4140*/  ISETP.LE.U32.AND P6, PT, R3, UR9, PT ;  /* 0x0000000903007c0c */ /* 0x000fe4000bfc3070 */
[----:B------:R-:W-:Y:S01]  /*4150*/  SHF.R.U32.HI R0, RZ, 0x8, R0 ;  /* 0x00000008ff007819 */ /* 0x000fe20000011600 */
[----:B------:R-:W-:Y:S01]  /*4160*/  @!P4 FADD.FTZ R213, -R213, -RZ ;  /* 0x800000ffd5d5c221 */ /* 0x000fe20000010100 */
[----:B------:R-:W-:Y:S01]  /*4170*/  SHF.R.U32.HI R3, RZ, 0x10, R10 ;  /* 0x00000010ff037819 */ /* 0x000fe2000001160a */
[----:B------:R-:W-:Y:S01]  /*4180*/  @!P0 FADD.FTZ R214, -R214, -RZ ;  /* 0x800000ffd6d68221 */ /* 0x000fe20000010100 */
[----:B------:R-:W-:Y:S01]  /*4190*/  LOP3.LUT R0, R0, 0xffff, RZ, 0xc0, !PT ;  /* 0x0000ffff00007812 */ /* 0x000fe200078ec0ff */
[----:B------:R-:W-:Y:S01]  /*41a0*/  @!P3 FADD.FTZ R189, -R189, -RZ ;  /* 0x800000ffbdbdb221 */ /* 0x000fe20000010100 */
[----:B------:R-:W-:Y:S01]  /*41b0*/  LOP3.LUT R3, R3, 0xff, RZ, 0xc0, !PT ;  /* 0x000000ff03037812 */ /* 0x000fe200078ec0ff */
[----:B------:R-:W1:Y:S01]  /*41c0*/  MUFU.EX2 R181, R173 ;  /* 0x000000ad00b57308 */ /* 0x000e620000000800 */
[----:B------:R-:W-:Y:S02]  /*41d0*/  ISETP.LE.U32.AND P3, PT, R0, UR9, PT ;  /* 0x0000000900007c0c */ /* 0x000fe4000bf63070 */
[----:B------:R-:W-:Y:S01]  /*41e0*/  LOP3.LUT R4, R5, 0xff, RZ, 0xc0, !PT ;  /* 0x000000ff05047812 */ /* 0x000fe200078ec0ff */
[----:B------:R-:W-:Y:S01]  /*41f0*/  @!P6 FADD.FTZ R193, -R193, -RZ ;  /* 0x800000ffc1c1e221 */ /* 0x000fe20000010100 */
[----:B------:R-:W-:Y:S02]  /*4200*/  ISETP.LE.U32.AND P4, PT, R3, UR9, PT ;  /* 0x0000000903007c0c */ /* 0x000fe4000bf83070 */
[----:B------:R-:W-:Y:S02]  /*4210*/  ISETP.LE.U32.AND P6, PT, R4, UR9, PT ;  /* 0x0000000904007c0c */ /* 0x000fe4000bfc3070 */
[----:B------:R-:W-:Y:S01]  /*4220*/  SHF.R.U32.HI R0, RZ, 0x8, R166 ;  /* 0x00000008ff007819 */ /* 0x000fe200000116a6 */
[----:B------:R-:W-:Y:S01]  /*4230*/  MUFU.EX2 R187, R28 ;  /* 0x0000001c00bb7308 */ /* 0x000fe20000000800 */
[----:B------:R-:W-:Y:S02]  /*4240*/  SHF.R.U32.HI R3, RZ, 0x10, R5 ;  /* 0x00000010ff037819 */ /* 0x000fe40000011605 */
[----:B------:R-:W-:Y:S01]  /*4250*/  LOP3.LUT R0, R0, 0xffff, RZ, 0xc0, !PT ;  /* 0x0000ffff00007812 */ /* 0x000fe200078ec0ff */
[----:B------:R-:W-:Y:S01]  /*4260*/  @!P3 FADD.FTZ R192, -R192, -RZ ;  /* 0x800000ffc0c0b221 */ /* 0x000fe20000010100 */
[----:B------:R-:W-:Y:S02]  /*4270*/  LOP3.LUT R3, R3, 0xff, RZ, 0xc0, !PT ;  /* 0x000000ff03037812 */ /* 0x000fe400078ec0ff */
[----:B------:R-:W-:Y:S01]  /*4280*/  ISETP.LE.U32.AND P3, PT, R0, UR9, PT ;  /* 0x0000000900007c0c */ /* 0x000fe2000bf63070 */
[----:B------:R-:W-:Y:S01]  /*4290*/  @!P4 FADD.FTZ R190, -R190, -RZ ;  /* 0x800000ffbebec221 */ /* 0x000fe20000010100 */
[----:B------:R-:W-:Y:S01]  /*42a0*/  SHF.R.U32.HI R0, RZ, 0x8, R19 ;  /* 0x00000008ff007819 */ /* 0x000fe20000011613 */
[----:B------:R-:W-:Y:S01]  /*42b0*/  @!P6 FADD.FTZ R194, -R194, -RZ ;  /* 0x800000ffc2c2e221 */ /* 0x000fe20000010100 */
[----:B------:R-:W-:Y:S01]  /*42c0*/  ISETP.LE.U32.AND P4, PT, R3, UR9, PT ;  /* 0x0000000903007c0c */ /* 0x000fe2000bf83070 */
[----:B------:R-:W2:Y:S01]  /*42d0*/  MUFU.EX2 R188, R30 ;  /* 0x0000001e00bc7308 */ /* 0x000ea20000000800 */
[----:B------:R-:W-:Y:S01]  /*42e0*/  LOP3.LUT R3, R18, 0xff, RZ, 0xc0, !PT ;  /* 0x000000ff12037812 */ /* 0x000fe200078ec0ff */
[----:B-1----:R-:W-:Y:S01]  /*42f0*/  @!P5 FADD.FTZ R181, -R181, -RZ ;  /* 0x800000ffb5b5d221 */ /* 0x002fe20000010100 */
[----:B------:R-:W-:Y:S02]  /*4300*/  SHF.R.U32.HI R10, RZ, 0x18, R10 ;  /* 0x00000018ff0a7819 */ /* 0x000fe4000001160a */
[----:B------:R-:W-:Y:S02]  /*4310*/  ISETP.LE.U32.AND P6, PT, R3, UR9, PT ;  /* 0x0000000903007c0c */ /* 0x000fe4000bfc3070 */
[----:B------:R-:W-:Y:S01]  /*4320*/  LOP3.LUT R3, R0, 0xffff, RZ, 0xc0, !PT ;  /* 0x0000ffff00037812 */ /* 0x000fe200078ec0ff */
[----:B------:R-:W-:Y:S01]  /*4330*/  @!P3 FADD.FTZ R180, -R180, -RZ ;  /* 0x800000ffb4b4b221 */ /* 0x000fe20000010100 */
[----:B------:R-:W-:Y:S02]  /*4340*/  F2FP.RELU.BF16.PACK_AB R0, R218, R219 ;  /* 0x000000dbda00723e */ /* 0x000fe400000018ff */
[----:B------:R-:W-:Y:S01]  /*4350*/  ISETP.LE.U32.AND P0, PT, R10, UR9, PT ;  /* 0x000000090a007c0c */ /* 0x000fe2000bf03070 */
[----:B------:R-:W-:Y:S01]  /*4360*/  @!P4 FADD.FTZ R212, -R212, -RZ ;  /* 0x800000ffd4d4c221 */ /* 0x000fe20000010100 */
[----:B------:R-:W-:Y:S01]  /*4370*/  SHF.R.U32.HI R5, RZ, 0x18, R5 ;  /* 0x00000018ff057819 */ /* 0x000fe20000011605 */
[----:B------:R1:W-:Y:S01]  /*4380*/  STS [R235+0x20000], R0 ;  /* 0x02000000eb007388 */ /* 0x0003e20000000800 */
[----:B------:R-:W-:Y:S02]  /*4390*/  LOP3.LUT R4, R15, 0xff, RZ, 0xc0, !PT ;  /* 0x000000ff0f047812 */ /* 0x000fe400078ec0ff */
[----:B------:R-:W-:Y:S01]  /*43a0*/  ISETP.LE.U32.AND P3, PT, R3, UR9, PT ;  /* 0x0000000903007c0c */ /* 0x000fe2000bf63070 */
[----:B------:R-:W-:Y:S01]  /*43b0*/  @!P6 FADD.FTZ R183, -R183, -RZ ;  /* 0x800000ffb7b7e221 */ /* 0x000fe20000010100 */
[----:B------:R-:W-:Y:S02]  /*43c0*/  F2FP.RELU.BF16.PACK_AB R3, R215, R216 ;  /* 0x000000d8d703723e */ /* 0x000fe400000018ff */
[----:B------:R-:W-:Y:S02]  /*43d0*/  ISETP.LE.U32.AND P2, PT, R4, UR9, PT ;  /* 0x0000000904007c0c */ /* 0x000fe4000bf43070 */
[----:B------:R-:W-:Y:S01]  /*43e0*/  F2FP.RELU.BF16.PACK_AB R4, R225, R226 ;  /* 0x000000e2e104723e */ /* 0x000fe200000018ff */
[----:B------:R-:W-:Y:S01]  /*43f0*/  @!P0 FADD.FTZ R191, -R191, -RZ ;  /* 0x800000ffbfbf8221 */ /* 0x000fe20000010100 */
[----:B------:R-:W-:Y:S02]  /*4400*/  ISETP.LE.U32.AND P0, PT, R5, UR9, PT ;  /* 0x0000000905007c0c */ /* 0x000fe4000bf03070 */
[----:B------:R-:W-:Y:S02]  /*4410*/  F2FP.RELU.BF16.PACK_AB R5, R224, R217 ;  /* 0x000000d9e005723e */ /* 0x000fe400000018ff */
[----:B------:R-:W-:Y:S01]  /*4420*/  F2FP.RELU.BF16.PACK_AB R2, R227, R228 ;  /* 0x000000e4e302723e */ /* 0x000fe200000018ff */
[----:B------:R-:W-:Y:S01]  /*4430*/  @!P3 FADD.FTZ R186, -R186, -RZ ;  /* 0x800000ffbabab221 */ /* 0x000fe20000010100 */
[----:B------:R-:W-:Y:S01]  /*4440*/  ISETP.LE.U32.AND P4, PT, R17, UR9, PT ;  /* 0x0000000911007c0c */ /* 0x000fe2000bf83070 */
[----:B------:R3:W-:Y:S01]  /*4450*/  STS [R235+0x20400], R5 ;  /* 0x02040005eb007388 */ /* 0x0007e20000000800 */
[----:B------:R-:W-:Y:S01]  /*4460*/  FSETP.GE.FTZ.AND P3, PT, R219, RZ, PT ;  /* 0x000000ffdb00720b */ /* 0x000fe20003f76000 */
[----:B--2---:R-:W-:Y:S01]  /*4470*/  @!P2 FADD.FTZ R188, -R188, -RZ ;  /* 0x800000ffbcbca221 */ /* 0x004fe20000010100 */
[----:B------:R-:W-:Y:S01]  /*4480*/  FSETP.GE.FTZ.AND P2, PT, R218, RZ, PT ;  /* 0x000000ffda00720b */ /* 0x000fe20003f56000 */
[----:B------:R2:W-:Y:S01]  /*4490*/  STS [R236+0x20000], R3 ;  /* 0x02000003ec007388 */ /* 0x0005e20000000800 */
[----:B------:R-:W-:Y:S01]  /*44a0*/  FSETP.GE.FTZ.AND P6, PT, R216, RZ, PT ;  /* 0x000000ffd800720b */ /* 0x000fe20003fd6000 */
[----:B------:R-:W-:Y:S01]  /*44b0*/  @!P0 FADD.FTZ R195, -R195, -RZ ;  /* 0x800000ffc3c38221 */ /* 0x000fe20000010100 */
[----:B-1----:R-:W-:Y:S02]  /*44c0*/  F2FP.RELU.BF16.PACK_AB R0, R213, R214 ;  /* 0x000000d6d500723e */ /* 0x002fe400000018ff */
[----:B------:R-:W-:Y:S02]  /*44d0*/  ISETP.LE.U32.AND P0, PT, R165, UR9, PT ;  /* 0x00000009a5007c0c */ /* 0x000fe4000bf03070 */
[----:B------:R-:W-:Y:S01]  /*44e0*/  FSETP.GE.FTZ.AND P5, PT, R215, RZ, PT ;  /* 0x000000ffd700720b */ /* 0x000fe20003fb6000 */
[----:B------:R1:W-:Y:S01]  /*44f0*/  STS [R236+0x20400], R0 ;  /* 0x02040000ec007388 */ /* 0x0003e20000000800 */
[----:B------:R-:W-:Y:S01]  /*4500*/  @!P4 FADD.FTZ R187, -R187, -RZ ;  /* 0x800000ffbbbbc221 */ /* 0x000fe20000010100 */
[----:B------:R-:W-:Y:S02]  /*4510*/  FSETP.GE.FTZ.AND P4, PT, R193, RZ, PT ;  /* 0x000000ffc100720b */ /* 0x000fe40003f96000 */
[----:B------:R4:W-:Y:S04]  /*4520*/  STS [R235+0x21000], R4 ;  /* 0x02100004eb007388 */ /* 0x0009e80000000800 */
[----:B------:R4:W-:Y:S02]  /*4530*/  STS [R235+0x21400], R2 ;  /* 0x02140002eb007388 */ /* 0x0009e40000000800 */
[----:B------:R-:W-:Y:S01]  /*4540*/  @!P0 FADD.FTZ R185, -R185, -RZ ;  /* 0x800000ffb9b98221 */ /* 0x000fe20000010100 */
[----:B---3--:R-:W-:Y:S02]  /*4550*/  F2FP.RELU.BF16.PACK_AB R5, R220, R221 ;  /* 0x000000dddc05723e */ /* 0x008fe400000018ff */
[----:B--2---:R-:W-:Y:S03]  /*4560*/  F2FP.RELU.BF16.PACK_AB R3, R189, R193 ;  /* 0x000000c1bd03723e */ /* 0x004fe600000018ff */
[----:B------:R2:W-:Y:S01]  /*4570*/  STS [R236+0x21000], R5 ;  /* 0x02100005ec007388 */ /* 0x0005e20000000800 */
[----:B-1----:R-:W-:Y:S02]  /*4580*/  F2FP.RELU.BF16.PACK_AB R0, R180, R182 ;  /* 0x000000b6b400723e */ /* 0x002fe400000018ff */
[----:B----4-:R-:W-:Y:S02]  /*4590*/  F2FP.RELU.BF16.PACK_AB R4, R223, R222 ;  /* 0x000000dedf04723e */ /* 0x010fe400000018ff */
[----:B------:R-:W-:Y:S03]  /*45a0*/  F2FP.RELU.BF16.PACK_AB R2, R191, R190 ;  /* 0x000000bebf02723e */ /* 0x000fe600000018ff */
[----:B------:R1:W-:Y:S04]  /*45b0*/  STS [R236+0x21400], R4 ;  /* 0x02140004ec007388 */ /* 0x0003e80000000800 */
[----:B------:R3:W-:Y:S04]  /*45c0*/  STS [R229+0x20000], R3 ;  /* 0x02000003e5007388 */ /* 0x0007e80000000800 */
[----:B------:R4:W-:Y:S01]  /*45d0*/  STS [R229+0x20400], R2 ;  /* 0x02040002e5007388 */ /* 0x0009e20000000800 */
[----:B--2---:R-:W-:Y:S03]  /*45e0*/  F2FP.RELU.BF16.PACK_AB R5, R192, R194 ;  /* 0x000000c2c005723e */ /* 0x004fe600000018ff */
[----:B------:R2:W-:Y:S01]  /*45f0*/  STS [R234+0x20000], R0 ;  /* 0x02000000ea007388 */ /* 0x0005e20000000800 */
[----:B-1----:R-:W-:Y:S02]  /*4600*/  F2FP.RELU.BF16.PACK_AB R4, R195, R212 ;  /* 0x000000d4c304723e */ /* 0x002fe400000018ff */
[----:B---3--:R-:W-:Y:S02]  /*4610*/  F2FP.RELU.BF16.PACK_AB R3, R181, R183 ;  /* 0x000000b7b503723e */ /* 0x008fe400000018ff */
[----:B----4-:R-:W-:Y:S03]  /*4620*/  F2FP.RELU.BF16.PACK_AB R2, R186, R187 ;  /* 0x000000bbba02723e */ /* 0x010fe600000018ff */
[----:B------:R1:W-:Y:S01]  /*4630*/  STS [R234+0x20400], R3 ;  /* 0x02040003ea007388 */ /* 0x0003e20000000800 */
[----:B--2---:R-:W-:Y:S03]  /*4640*/  F2FP.RELU.BF16.PACK_AB R0, R185, R188 ;  /* 0x000000bcb900723e */ /* 0x004fe600000018ff */
        /* <DEDUP_REMOVED lines=105> */
[----:B------:R-:W-:Y:S01]  /*4ce0*/  IMAD.MOV.U32 R5, RZ, RZ, c[0x0][0x1c0] ;  /* 0x00007000ff057624 */ /* 0x000fe200078e00ff */
[-C--:B------:R-:W-:Y:S01]  /*4cf0*/  FSEL R2, R2, R177.reuse, P2 ;  /* 0x000000b102027208 */ /* 0x080fe20001000000 */
[----:B---3--:R-:W-:Y:S01]  /*4d00*/  FADD.FTZ R0, -R176, R6 ;  /* 0x00000006b0007221 */ /* 0x008fe20000010100 */
[----:B------:R-:W-:Y:S01]  /*4d10*/  FSETP.GE.FTZ.AND P2, PT, R182, RZ, PT ;  /* 0x000000ffb600720b */ /* 0x000fe20003f56000 */
[----:B------:R-:W-:Y:S02]  /*4d20*/  IMAD R5, R5, c[0x0][0x22c], RZ ;  /* 0x00008b0005057a24 */ /* 0x000fe400078e02ff */
[----:B------:R-:W-:Y:S02]  /*4d30*/  FMUL.FTZ R218, R218, R2 ;  /* 0x00000002dada7220 */ /* 0x000fe40000410000 */
[----:B------:R-:W2:Y:S01]  /*4d40*/  LDG.E R2, [R178.64+0x80] ;  /* 0x00008026b2027981 */ /* 0x000ea2000c1e1900 */
[----:B------:R-:W-:Y:S01]  /*4d50*/  FADD.FTZ R4, -R177, R4 ;  /* 0x00000004b1047221 */ /* 0x000fe20000010100 */
[----:B------:R-:W-:Y:S01]  /*4d60*/  FSEL R0, R0, R176, P0 ;  /* 0x000000b000007208 */ /* 0x000fe20000000000 */
[----:B------:R-:W-:Y:S03]  /*4d70*/  IMAD.U32 R5, R5, -0x40, RZ ;  /* 0xffffffc005057824 */ /* 0x000fe600078e00ff */
[----:B------:R-:W-:Y:S01]  /*4d80*/  FSEL R4, R4, R177, P3 ;  /* 0x000000b104047208 */ /* 0x000fe20001800000 */
[----:B------:R-:W-:Y:S01]  /*4d90*/  FMUL.FTZ R217, R217, R0 ;  /* 0x00000000d9d97220 */ /* 0x000fe20000410000 */
[----:B------:R-:W-:Y:S01]  /*4da0*/  LEA R210, P0, R5, R210, 0x2 ;  /* 0x000000d205d27211 */ /* 0x000fe200078010ff */
[----:B------:R-:W3:Y:S01]  /*4db0*/  LDG.E R0, [R178.64+0xa0] ;  /* 0x0000a026b2007981 */ /* 0x000ee2000c1e1900 */
[----:B------:R-:W-:Y:S01]  /*4dc0*/  FSETP.GE.FTZ.AND P3, PT, R189, RZ, PT ;  /* 0x000000ffbd00720b */ /* 0x000fe20003f76000 */
[----:B------:R-:W-:Y:S01]  /*4dd0*/  FMUL.FTZ R219, R219, R4 ;  /* 0x00000004dbdb7220 */ /* 0x000fe20000410000 */
[----:B------:R-:W-:Y:S01]  /*4de0*/  LEA.HI.X.SX32 R211, R5, R211, 0x2, P0 ;  /* 0x000000d305d37211 */ /* 0x000fe200000f16ff */
[C---:B------:R-:W-:Y:S01]  /*4df0*/  FADD.FTZ R4, -R177.reuse, R16 ;  /* 0x00000010b1047221 */ /* 0x040fe20000010100 */
[----:B------:R-:W-:Y:S01]  /*4e00*/  FSETP.GE.FTZ.AND P0, PT, R180, RZ, PT ;  /* 0x000000ffb400720b */ /* 0x000fe20003f16000 */
[----:B------:R-:W-:Y:S02]  /*4e10*/  FADD.FTZ R16, -R177, R17 ;  /* 0x00000011b1107221 */ /* 0x000fe40000010100 */
[----:B------:R-:W-:Y:S01]  /*4e20*/  FADD.FTZ R18, -R176, R18 ;  /* 0x00000012b0127221 */ /* 0x000fe20000010100 */
        /* <DEDUP_REMOVED lines=16> */
[C---:B------:R-:W-:Y:S02]  /*4f30*/  FADD.FTZ R6, -R176.reuse, R7 ;  /* 0x00000007b0067221 */ /* 0x040fe40000010100 */
        /* <DEDUP_REMOVED lines=19> */
[----:B------:R-:W-:Y:S01]  /*5070*/  FSEL R6, R18, R176, P3 ;  /* 0x000000b012067208 */ /* 0x000fe20001800000 */
[----:B------:R-:W-:Y:S01]  /*5080*/  FMUL.FTZ R213, R213, R5 ;  /* 0x00000005d5d57220 */ /* 0x000fe20000410000 */
[----:B------:R-:W-:Y:S01]  /*5090*/  FSETP.GE.FTZ.AND P3, PT, R181, RZ, PT ;  /* 0x000000ffb500720b */ /* 0x000fe20003f76000 */
[----:B------:R-:W-:Y:S01]  /*50a0*/  FMUL.FTZ R190, R190, R4 ;  /* 0x00000004bebe7220 */ /* 0x000fe20000410000 */
[----:B------:R-:W-:Y:S01]  /*50b0*/  FSETP.GE.FTZ.AND P0, PT, R225, RZ, PT ;  /* 0x000000ffe100720b */ /* 0x000fe20003f16000 */
[----:B------:R-:W-:Y:S01]  /*50c0*/  FMUL.FTZ R214, R214, R6 ;  /* 0x00000006d6d67220 */ /* 0x000fe20000410000 */
[----:B------:R-:W-:Y:S01]  /*50d0*/  FSETP.GE.FTZ.AND P2, PT, R226, RZ, PT ;  /* 0x000000ffe200720b */ /* 0x000fe20003f56000 */
        /* <DEDUP_REMOVED lines=9> */
[----:B------:R-:W-:Y:S01]  /*5170*/  FADD.FTZ R12, -R2, R12 ;  /* 0x0000000c020c7221 */ /* 0x000fe20000010100 */
[-C--:B------:R-:W-:Y:S01]  /*5180*/  FSEL R4, R4, R2.reuse, P0 ;  /* 0x0000000204047208 */ /* 0x080fe20000000000 */
[----:B------:R-:W-:Y:S01]  /*5190*/  FADD.FTZ R25, -R2, R25 ;  /* 0x0000001902197221 */ /* 0x000fe20000010100 */
[----:B------:R-:W-:Y:S01]  /*51a0*/  FSETP.GE.FTZ.AND P0, PT, R186, RZ, PT ;  /* 0x000000ffba00720b */ /* 0x000fe20003f16000 */
[C---:B------:R-:W-:Y:S01]  /*51b0*/  FADD.FTZ R13, -R2.reuse, R13 ;  /* 0x0000000d020d7221 */ /* 0x040fe20000010100 */
[-C--:B------:R-:W-:Y:S01]  /*51c0*/  FSEL R5, R5, R2.reuse, P2 ;  /* 0x0000000205057208 */ /* 0x080fe20001000000 */
[C---:B------:R-:W-:Y:S01]  /*51d0*/  FADD.FTZ R24, -R2.reuse, R24 ;  /* 0x0000001802187221 */ /* 0x040fe20000010100 */
[----:B------:R-:W-:Y:S01]  /*51e0*/  FSETP.GE.FTZ.AND P2, PT, R221, RZ, PT ;  /* 0x000000ffdd00720b */ /* 0x000fe20003f56000 */
[----:B------:R-:W-:Y:S01]  /*51f0*/  FADD.FTZ R28, -R2, R28 ;  /* 0x0000001c021c7221 */ /* 0x000fe20000010100 */
[----:B------:R-:W-:Y:S01]  /*5200*/  FSEL R13, R13, R2, P4 ;  /* 0x000000020d0d7208 */ /* 0x000fe20002000000 */
[----:B------:R-:W-:Y:S01]  /*5210*/  FMUL.FTZ R23, R225, R4 ;  /* 0x00000004e1177220 */ /* 0x000fe20000410000 */
[-C--:B------:R-:W-:Y:S01]  /*5220*/  FSEL R12, R12, R2.reuse, P2 ;  /* 0x000000020c0c7208 */ /* 0x080fe20001000000 */
[----:B---3--:R-:W-:Y:S01]  /*5230*/  FADD.FTZ R4, -R0, R14 ;  /* 0x0000000e00047221 */ /* 0x008fe20000010100 */
[----:B------:R-:W-:Y:S01]  /*5240*/  FSETP.GE.FTZ.AND P2, PT, R192, RZ, PT ;  /* 0x000000ffc000720b */ /* 0x000fe20003f56000 */
[----:B------:R-:W-:Y:S01]  /*5250*/  FADD.FTZ R11, -R0, R11 ;  /* 0x0000000b000b7221 */ /* 0x000fe20000010100 */
[-C--:B------:R-:W-:Y:S01]  /*5260*/  FSEL R24, R24, R2.reuse, P3 ;  /* 0x0000000218187208 */ /* 0x080fe20001800000 */
[C---:B------:R-:W-:Y:S01]  /*5270*/  FADD.FTZ R6, -R0.reuse, R15 ;  /* 0x0000000f00067221 */ /* 0x040fe20000010100 */
[-C--:B------:R-:W-:Y:S01]  /*5280*/  FSEL R25, R25, R2.reuse, P2 ;  /* 0x0000000219197208 */ /* 0x080fe20001000000 */
[----:B------:R-:W-:Y:S01]  /*5290*/  FADD.FTZ R10, -R0, R10 ;  /* 0x0000000a000a7221 */ /* 0x000fe20000010100 */
[----:B------:R-:W-:Y:S01]  /*52a0*/  FSETP.GE.FTZ.AND P2, PT, R187, RZ, PT ;  /* 0x000000ffbb00720b */ /* 0x000fe20003f56000 */
[----:B------:R-:W-:Y:S01]  /*52b0*/  FMUL.FTZ R32, R226, R5 ;  /* 0x00000005e2207220 */ /* 0x000fe20000410000 */
[----:B------:R-:W-:Y:S01]  /*52c0*/  FSETP.GE.FTZ.AND P3, PT, R228, RZ, PT ;  /* 0x000000ffe400720b */ /* 0x000fe20003f76000 */
[----:B------:R-:W-:Y:S01]  /*52d0*/  FADD.FTZ R5, -R0, R26 ;  /* 0x0000001a00057221 */ /* 0x000fe20000010100 */
        /* <DEDUP_REMOVED lines=12> */
[----:B------:R-:W-:Y:S01]  /*53a0*/  FSETP.GE.FTZ.AND P2, PT, R185, RZ, PT ;  /* 0x000000ffb900720b */ /* 0x000fe20003f56000 */
[----:B------:R-:W-:Y:S01]  /*53b0*/  FADD.FTZ R4, -R0, R27 ;  /* 0x0000001b00047221 */ /* 0x000fe20000010100 */
[----:B------:R-:W-:Y:S01]  /*53c0*/  FSEL R6, R6, R0, P0 ;  /* 0x0000000006067208 */ /* 0x000fe20000000000 */
[----:B------:R-:W-:Y:S01]  /*53d0*/  FMUL.FTZ R24, R194, R24 ;  /* 0x00000018c2187220 */ /* 0x000fe20000410000 */
[----:B------:R-:W-:Y:S01]  /*53e0*/  PLOP3.LUT P0, PT, PT, PT, UP3, 0x80, 0x0 ;  /* 0x000000000000781c */ /* 0x000fe20003f0f038 */
[----:B------:R-:W-:Y:S01]  /*53f0*/  FMUL.FTZ R25, R192, R25 ;  /* 0x00000019c0197220 */ /* 0x000fe20000410000 */
[----:B------:R-:W-:Y:S01]  /*5400*/  FSEL R10, R10, R0, P3 ;  /* 0x000000000a0a7208 */ /* 0x000fe20001800000 */
[----:B------:R-:W-:Y:S01]  /*5410*/  FMUL.FTZ R28, R187, R28 ;  /* 0x0000001cbb1c7220 */ /* 0x000fe20000410000 */
[----:B------:R-:W-:Y:S01]  /*5420*/  FSETP.GE.FTZ.AND P4, PT, R195, RZ, PT ;  /* 0x000000ffc300720b */ /* 0x000fe20003f96000 */
        /* <DEDUP_REMOVED lines=35> */
.L_x_788:
        /* <DEDUP_REMOVED lines=127> */
[----:B------:R-:W2:Y:S01]  /*5e50*/  LDL R178, [R1+0x4] ;  /* 0x0000040001b27983 */ /* 0x000ea20000100800 */
        /* <DEDUP_REMOVED lines=18> */
.L_x_789:
[----:B------:R-:W-:Y:S01]  /*5f80*/  LDSM.16.M88.4 R32, [R199+0x1c000] ;  /* 0x01c00000c720783b */ /* 0x000fe20000000200 */
[----:B-1----:R-:W-:Y:S01]  /*5f90*/  @P0 IADD3 R0, R239, -0x40, RZ ;  /* 0xffffffc0ef000810 */ /* 0x002fe20007ffe0ff */
[----:B------:R-:W-:Y:S01]  /*5fa0*/  IMAD.MOV.U32 R2, RZ, RZ, 0x4 ;  /* 0x00000004ff027424 */ /* 0x000fe200078e00ff */
[----:B------:R-:W-:Y:S01]  /*5fb0*/  ULOP3.LUT UR9, UR8, 0x1, URZ, 0xc0, !UPT ;  /* 0x0000000108097892 */ /* 0x000fe2000f8ec03f */
[----:B------:R-:W-:Y:S01]  /*5fc0*/  IMAD.MOV.U32 R185, RZ, RZ, c[0x0][0x22c] ;  /* 0x00008b00ffb97624 */ /* 0x000fe200078e00ff */
[----:B------:R-:W1:Y:S01]  /*5fd0*/  LDSM.16.MT88.4 R16, [R196] ;  /* 0x00000000c410783b */ /* 0x000e620000004200 */
[----:B------:R-:W-:Y:S01]  /*5fe0*/  IMAD.MOV.U32 R186, RZ, RZ, c[0x0][0x22c] ;  /* 0x00008b00ffba7624 */ /* 0x000fe200078e00ff */
[----:B------:R-:W-:Y:S01]  /*5ff0*/  UISETP.NE.U32.AND UP0, UPT, UR9, 0x1, UPT ;  /* 0x000000010900788c */ /* 0x000fe2000bf05070 */
[----:B------:R-:W-:Y:S01]  /*6000*/  IMAD R185, R185, c[0x0][0x1c0], RZ ;  /* 0x00007000b9b97a24 */ /* 0x000fe200078e02ff */
[----:B------:R-:W-:Y:S01]  /*6010*/  UISETP.GT.AND UP2, UPT, UR8, UR4, UPT ;  /* 0x000000040800728c */ /* 0x000fe2000bf44270 */
[----:B------:R-:W2:Y:S01]  /*6020*/  LDSM.16.M88.4 R28, [R199+0x1d000] ;  /* 0x01d00000c71c783b */ /* 0x000ea20000000200 */
[----:B------:R-:W-:Y:S01]  /*6030*/  IMAD R186, R186, c[0x0][0x1c0], RZ ;  /* 0x00007000baba7a24 */ /* 0x000fe200078e02ff */
[----:B------:R-:W-:Y:S01]  /*6040*/  @UP3 UIADD3 UR11, UP1, UR46, -0x100, URZ ;  /* 0xffffff002e0b3890 */ /* 0x000fe2000ff3e03f */
[----:B------:R-:W-:Y:S01]  /*6050*/  IMAD.SHL.U32 R185, R185, 0x10, RZ ;  /* 0x00000010b9b97824 */ /* 0x000fe200078e00ff */
[----:B------:R-:W-:Y:S01]  /*6060*/  UIADD3 UR8, UR8, -0x1, URZ ;  /* 0xffffffff08087890 */ /* 0x000fe2000fffe03f */
[----:B------:R-:W3:Y:S01]  /*6070*/  LDSM.16.MT88.4 R164, [R196+0x4000] ;  /* 0x00400000c4a4783b */ /* 0x000ee20000004200 */
[----:B------:R-:W-:Y:S01]  /*6080*/  IMAD R186, R186, 0x18, RZ ;  /* 0x00000018baba7824 */ /* 0x000fe200078e02ff */
[----:B------:R-:W-:Y:S01]  /*6090*/  @UP3 UIADD3.X UR9, UR47, -0x1, URZ, UP1, !UPT ;  /* 0xffffffff2f093890 */ /* 0x000fe20008ffe43f */
[----:B------:R-:W-:Y:S02]  /*60a0*/  IMAD.MOV.U32 R189, RZ, RZ, c[0x0][0x22c] ;  /* 0x00008b00ffbd7624 */ /* 0x000fe400078e00ff */
[----:B------:R-:W-:Y:S01]  /*60b0*/  LDSM.16.M88.4 R168, [R200+0x1c000] ;  /* 0x01c00000c8a8783b */ /* 0x000fe20000000200 */
[----:B------:R-:W-:Y:S02]  /*60c0*/  IMAD.MOV.U32 R188, RZ, RZ, c[0x0][0x22c] ;  /* 0x00008b00ffbc7624 */ /* 0x000fe400078e00ff */
[----:B------:R-:W-:Y:S02]  /*60d0*/  IMAD R189, R189, c[0x0][0x1c0], RZ ;  /* 0x00007000bdbd7a24 */ /* 0x000fe400078e02ff */
[----:B------:R-:W4:Y:S01]  /*60e0*/  LDSM.16.MT88.4 R172, [R196+0x800] ;  /* 0x00080000c4ac783b */ /* 0x000f220000004200 */
[----:B------:R-:W-:Y:S02]  /*60f0*/  IMAD R188, R188, c[0x0][0x1c0], RZ ;  /* 0x00007000bcbc7a24 */ /* 0x000fe400078e02ff */
[----:B------:R-:W-:Y:S02]  /*6100*/  IMAD.SHL.U32 R189, R189, 0x20, RZ ;  /* 0x00000020bdbd7824 */ /* 0x000fe400078e00ff */
[----:B------:R-:W3:Y:S01]  /*6110*/  LDSM.16.M88.4 R176, [R200+0x1d000] ;  /* 0x01d00000c8b0783b */ /* 0x000ee20000000200 */
[----:B------:R-:W-:Y:S02]  /*6120*/  IMAD R188, R188, 0x28, RZ ;  /* 0x00000028bcbc7824 */ /* 0x000fe400078e02ff */
[----:B------:R-:W-:Y:S02]  /*6130*/  IMAD.MOV.U32 R187, RZ, RZ, c[0x0][0x22c] ;  /* 0x00008b00ffbb7624 */ /* 0x000fe400078e00ff */
[----:B------:R-:W3:Y:S02]  /*6140*/  LDSM.16.MT88.4 R180, [R196+0x4800] ;  /* 0x00480000c4b4783b */ /* 0x000ee40000004200 */
[----:B------:R-:W-:Y:S04]  /*6150*/  IMAD R187, R187, c[0x0][0x1c0], RZ ;  /* 0x00007000bbbb7a24 */ /* 0x000fe800078e02ff */
[----:B------:R-:W-:Y:S01]  /*6160*/  IMAD R187, R187, 0x38, RZ ;  /* 0x00000038bbbb7824 */ /* 0x000fe200078e02ff */
        /* <DEDUP_REMOVED lines=79> */
[----:B------:R-:W3:Y:S07]  /*6660*/  LDSM.16.MT88.4 R164, [R196+0x7800] ;  /* 0x00780000c4a4783b */ /* 0x000eee0000004200 */
[-C--:B-1----:R-:W-:Y:S08]  /*6670*/  HMMA.16816.F32.BF16 R4, R172, R176.reuse, R4 ;  /* 0x000000b0ac04723c */ /* 0x082ff00000041804 */
[C---:B--2---:R-:W-:Y:S08]  /*6680*/  HMMA.16816.F32.BF16 R8, R180.reuse, R176, R8 ;  /* 0x000000b0b408723c */ /* 0x044ff00000041808 */
[-C--:B------:R-:W-:Y:S08]  /*6690*/  HMMA.16816.F32.BF16 R12, R180, R178.reuse, R12 ;  /* 0x000000b2b40c723c */ /* 0x080ff0000004180c */
[C---:B------:R-:W-:Y:S08]  /*66a0*/  HMMA.16816.F32.BF16 R16, R172.reuse, R178, R16 ;  /* 0x000000b2ac10723c */ /* 0x040ff00000041810 */
[-C--:B---3--:R-:W-:Y:S08]  /*66b0*/  HMMA.16816.F32.BF16 R20, R172, R164.reuse, R20 ;  /* 0x000000a4ac14723c */ /* 0x088ff00000041814 */
[C---:B------:R-:W-:Y:S07]  /*66c0*/  HMMA.16816.F32.BF16 R24, R180.reuse, R164, R24 ;  /* 0x000000a4b418723c */ /* 0x040fee0000041818 */
[----:B------:R-:W-:Y:S01]  /*66d0*/  @P0 IMAD.WIDE R164, R0, R2, UR46 ;  /* 0x0000002e00a40e25 */ /* 0x000fe2000f8e0202 */
[-C--:B------:R-:W-:Y:S01]  /*66e0*/  HMMA.16816.F32.BF16 R28, R180, R166.reuse, R28 ;  /* 0x000000a6b41c723c */ /* 0x080fe2000004181c */
[----:B------:R-:W-:Y:S02]  /*66f0*/  @UP3 UMOV UR46, UR11 ;  /* 0x0000000b002e3c82 */ /* 0x000fe40008000000 */
[----:B------:R-:W-:Y:S01]  /*6700*/  @UP3 UMOV UR47, UR9 ;  /* 0x00000009002f3c82 */ /* 0x000fe20008000000 */
[----:B------:R1:W5:Y:S01]  /*6710*/  @P0 LDG.E R243, [R164.64] ;  /* 0x00000026a4f30981 */ /* 0x000362000c1e1900 */
[CC--:B------:R-:W-:Y:S03]  /*6720*/  LEA R2, P2, R238.reuse, R210.reuse, 0x2 ;  /* 0x000000d2ee027211 */ /* 0x0c0fe600078410ff */
[----:B------:R-:W-:Y:S01]  /*6730*/  HMMA.16816.F32.BF16 R32, R172, R166, R32 ;  /* 0x000000a6ac20723c */ /* 0x000fe20000041820 */
[----:B------:R1:W5:Y:S03]  /*6740*/  @P0 LDG.E R242, [R164.64+0x20] ;  /* 0x00002026a4f20981 */ /* 0x000366000c1e1900 */
[-C--:B------:R-:W-:Y:S02]  /*6750*/  LEA.HI.X.SX32 R3, R238, R211.reuse, 0x2, P2 ;  /* 0x000000d3ee037211 */ /* 0x080fe400010f16ff */
[----:B------:R1:W5:Y:S01]  /*6760*/  @P0 LDG.E R241, [R164.64+0x80] ;  /* 0x00008026a4f10981 */ /* 0x000362000c1e1900 */
[CC--:B------:R-:W-:Y:S04]  /*6770*/  LEA R168, P2, R186.reuse, R210.reuse, 0x2 ;  /* 0x000000d2baa87211 */ /* 0x0c0fe800078410ff */
[----:B------:R1:W5:Y:S01]  /*6780*/  @P0 LDG.E R240, [R164.64+0xa0] ;  /* 0x0000a026a4f00981 */ /* 0x000362000c1e1900 */
[CC--:B------:R-:W-:Y:S02]  /*6790*/  LEA R170, P0, R185.reuse, R210.reuse, 0x2 ;  /* 0x000000d2b9aa7211 */ /* 0x0c0fe400078010ff */
[-C--:B------:R-:W-:Y:S01]  /*67a0*/  LEA.HI.X.SX32 R169, R186, R211.reuse, 0x2, P2 ;  /* 0x000000d3baa97211 */ /* 0x080fe200010f16ff */
[----:B------:R-:W-:Y:S01]  /*67b0*/  IMAD.MOV.U32 R186, RZ, RZ, c[0x0][0x22c] ;  /* 0x00008b00ffba7624 */ /* 0x000fe200078e00ff */
[----:B------:R2:W-:Y:S01]  /*67c0*/  RED.E.ADD.F32.FTZ.RN.STRONG.GPU [R210.64], R4 ;  /* 0x00000004d200798e */ /* 0x0005e2000c10e7a6 */
[-C--:B------:R-:W-:Y:S02]  /*67d0*/  LEA.HI.X.SX32 R171, R185, R211.reuse, 0x2, P0 ;  /* 0x000000d3b9ab7211 */ /* 0x080fe400000f16ff */
[CC--:B------:R-:W-:Y:S01]  /*67e0*/  LEA R166, P0, R189.reuse, R210.reuse, 0x2 ;  /* 0x000000d2bda67211 */ /* 0x0c0fe200078010ff */
[----:B------:R-:W-:Y:S01]  /*67f0*/  IMAD R186, R186, c[0x0][0x1c0], RZ ;  /* 0x00007000baba7a24 */ /* 0x000fe200078e02ff */
[----:B------:R3:W-:Y:S02]  /*6800*/  RED.E.ADD.F32.FTZ.RN.STRONG.GPU [R2.64], R5 ;  /* 0x000000050200798e */ /* 0x0007e4000c10e7a6 */
[-C--:B------:R-:W-:Y:S01]  /*6810*/  LEA.HI.X.SX32 R167, R189, R211.reuse, 0x2, P0 ;  /* 0x000000d3bda77211 */ /* 0x080fe200000f16ff */
[----:B------:R-:W-:Y:S02]  /*6820*/  IMAD R186, R186, 0x30, RZ ;  /* 0x00000030baba7824 */ /* 0x000fe400078e02ff */
[----:B------:R4:W-:Y:S05]  /*6830*/  RED.E.ADD.F32.FTZ.RN.STRONG.GPU [R170.64], R6 ;  /* 0x00000006aa00798e */ /* 0x0009ea000c10e7a6 */
[----:B------:R4:W-:Y:S01]  /*6840*/  RED.E.ADD.F32.FTZ.RN.STRONG.GPU [R168.64], R7 ;  /* 0x00000007a800798e */ /* 0x0009e2000c10e7a6 */
[CC--:B-1----:R-:W-:Y:S04]  /*6850*/  LEA R164, P3, R188.reuse, R210.reuse, 0x2 ;  /* 0x000000d2bca47211 */ /* 0x0c2fe800078610ff */
[----:B------:R1:W-:Y:S01]  /*6860*/  RED.E.ADD.F32.FTZ.RN.STRONG.GPU [R166.64], R8 ;  /* 0x00000008a600798e */ /* 0x0003e2000c10e7a6 */
[-C--:B------:R-:W-:Y:S02]  /*6870*/  LEA.HI.X.SX32 R165, R188, R211.reuse, 0x2, P3 ;  /* 0x000000d3bca57211 */ /* 0x080fe400018f16ff */
[CC--:B--2---:R-:W-:Y:S03]  /*6880*/  LEA R4, P2, R186.reuse, R210.reuse, 0x2 ;  /* 0x000000d2ba047211 */ /* 0x0c4fe600078410ff */
[----:B------:R2:W-:Y:S01]  /*6890*/  RED.E.ADD.F32.FTZ.RN.STRONG.GPU [R164.64], R9 ;  /* 0x00000009a400798e */ /* 0x0005e2000c10e7a6 */
[-C--:B---3--:R-:W-:Y:S01]  /*68a0*/  LEA.HI.X.SX32 R5, R186, R211.reuse, 0x2, P2 ;  /* 0x000000d3ba057211 */ /* 0x088fe200010f16ff */
[----:B------:R-:W-:Y:S04]  /*68b0*/  IMAD.MOV.U32 R186, RZ, RZ, c[0x0][0x22c] ;  /* 0x00008b00ffba7624 */ /* 0x000fe800078e00ff */
[----:B------:R3:W-:Y:S01]  /*68c0*/  RED.E.ADD.F32.FTZ.RN.STRONG.GPU [R4.64], R10 ;  /* 0x0000000a0400798e */ /* 0x0007e2000c10e7a6 */
[CC--:B----4-:R-:W-:Y:S01]  /*68d0*/  LEA R6, P0, R187.reuse, R210.reuse, 0x2 ;  /* 0x000000d2bb067211 */ /* 0x0d0fe200078010ff */
[----:B------:R-:W-:Y:S03]  /*68e0*/  IMAD R186, R186, c[0x0][0x1c0], RZ ;  /* 0x00007000baba7a24 */ /* 0x000fe600078e02ff */
[-C--:B------:R-:W-:Y:S01]  /*68f0*/  LEA.HI.X.SX32 R7, R187, R211.reuse, 0x2, P0 ;  /* 0x000000d3bb077211 */ /* 0x080fe200000f16ff */
[----:B------:R-:W-:Y:S04]  /*6900*/  IMAD.SHL.U32 R186, R186, 0x10, RZ ;  /* 0x00000010baba7824 */ /* 0x000fe800078e00ff */
[----:B------:R4:W-:Y:S01]  /*6910*/  RED.E.ADD.F32.FTZ.RN.STRONG.GPU [R6.64], R11 ;  /* 0x0000000b0600798e */ /* 0x0009e2000c10e7a6 */
[C---:B------:R-:W-:Y:S02]  /*6920*/  IADD3 R178, R186.reuse, 0x20, RZ ;  /* 0x00000020bab27810 */ /* 0x040fe40007ffe0ff */
[C---:B------:R-:W-:Y:S02]  /*6930*/  IADD3 R176, R186.reuse, 0x20, RZ ;  /* 0x00000020bab07810 */ /* 0x040fe40007ffe0ff */
[----:B------:R-:W-:Y:S01]  /*6940*/  RED.E.ADD.F32.FTZ.RN.STRONG.GPU [R210.64+0x80], R16 ;  /* 0x00008010d200798e */ /* 0x000fe2000c10e7a6 */
[----:B------:R-:W-:Y:S01]  /*6950*/  IADD3 R177, R186, 0x20, RZ ;  /* 0x00000020bab17810 */ /* 0x000fe20007ffe0ff */
[----:B------:R-:W-:Y:S01]  /*6960*/  IMAD.MOV.U32 R186, RZ, RZ, c[0x0][0x22c] ;  /* 0x00008b00ffba7624 */ /* 0x000fe200078e00ff */
[CC--:B-1----:R-:W-:Y:S01]  /*6970*/  LEA R8, P3, R251.reuse, R210.reuse, 0x2 ;  /* 0x000000d2fb087211 */ /* 0x0c2fe200078610ff */
[C---:B------:R-:W-:Y:S01]  /*6980*/  IMAD.IADD R176, R238.reuse, 0x1, R176 ;  /* 0x00000001eeb07824 */ /* 0x040fe200078e02b0 */
[----:B------:R1:W-:Y:S01]  /*6990*/  RED.E.ADD.F32.FTZ.RN.STRONG.GPU [R2.64+0x80], R17 ;  /* 0x000080110200798e */ /* 0x0003e2000c10e7a6 */
[----:B------:R-:W-:Y:S01]  /*69a0*/  IMAD.IADD R177, R238, 0x1, R177 ;  /* 0x00000001eeb17824 */ /* 0x000fe200078e02b1 */
[-C--:B--2---:R-:W-:Y:S01]  /*69b0*/  LEA.HI.X.SX32 R9, R251, R211.reuse, 0x2, P3 ;  /* 0x000000d3fb097211 */ /* 0x084fe200018f16ff */
[----:B------:R-:W-:Y:S02]  /*69c0*/  IMAD R186, R186, c[0x0][0x1c0], RZ ;  /* 0x00007000baba7a24 */ /* 0x000fe400078e02ff */
[----:B------:R-:W-:Y:S01]  /*69d0*/  IMAD.IADD R177, R238, 0x1, R177 ;  /* 0x00000001eeb17824 */ /* 0x000fe200078e02b1 */
[-C--:B---3--:R-:W-:Y:S01]  /*69e0*/  LEA R4, P0, R178, R210.reuse, 0x2 ;  /* 0x000000d2b2047211 */ /* 0x088fe200078010ff */
[----:B------:R-:W-:Y:S03]  /*69f0*/  IMAD.SHL.U32 R186, R186, 0x10, RZ ;  /* 0x00000010baba7824 */ /* 0x000fe600078e00ff */
[-C--:B------:R-:W-:Y:S02]  /*6a00*/  LEA.HI.X.SX32 R5, R178, R211.reuse, 0x2, P0 ;  /* 0x000000d3b2057211 */ /* 0x080fe400000f16ff */
[CC--:B------:R-:W-:Y:S02]  /*6a10*/  LEA R10, P0, R177.reuse, R210.reuse, 0x2 ;  /* 0x000000d2b10a7211 */ /* 0x0c0fe400078010ff */
[----:B------:R-:W-:Y:S01]  /*6a20*/  IADD3 R170, R186, 0x40, RZ ;  /* 0x00000040baaa7810 */ /* 0x000fe20007ffe0ff */
[----:B------:R2:W-:Y:S01]  /*6a30*/  RED.E.ADD.F32.FTZ.RN.STRONG.GPU [R4.64], R18 ;  /* 0x000000120400798e */ /* 0x0005e2000c10e7a6 */
[CC--:B----4-:R-:W-:Y:S02]  /*6a40*/  LEA R6, P2, R176.reuse, R210.reuse, 0x2 ;  /* 0x000000d2b0067211 */ /* 0x0d0fe400078410ff */
[-C--:B------:R-:W-:Y:S02]  /*6a50*/  LEA.HI.X.SX32 R11, R177, R211.reuse, 0x2, P0 ;  /* 0x000000d3b10b7211 */ /* 0x080fe400000f16ff */
[-C--:B------:R-:W-:Y:S01]  /*6a60*/  LEA.HI.X.SX32 R7, R176, R211.reuse, 0x2, P2 ;  /* 0x000000d3b0077211 */ /* 0x080fe200010f16ff */
[----:B------:R-:W-:Y:S01]  /*6a70*/  IMAD.IADD R176, R238, 0x1, R250 ;  /* 0x00000001eeb07824 */ /* 0x000fe200078e02fa */
[C---:B------:R-:W-:Y:S02]  /*6a80*/  IADD3 R0, R186.reuse, 0x40, RZ ;  /* 0x00000040ba007810 */ /* 0x040fe40007ffe0ff */
[----:B------:R-:W-:Y:S01]  /*6a90*/  IADD3 R168, R186, 0x40, RZ ;  /* 0x00000040baa87810 */ /* 0x000fe20007ffe0ff */
[----:B------:R3:W-:Y:S01]  /*6aa0*/  RED.E.ADD.F32.FTZ.RN.STRONG.GPU [R6.64], R19 ;  /* 0x000000130600798e */ /* 0x0007e2000c10e7a6 */
[C---:B-1----:R-:W-:Y:S01]  /*6ab0*/  IADD3 R17, R185.reuse, 0x60, RZ ;  /* 0x00000060b9117810 */ /* 0x042fe20007ffe0ff */
[C---:B------:R-:W-:Y:S01]  /*6ac0*/  IMAD.IADD R0, R238.reuse, 0x1, R0 ;  /* 0x00000001ee007824 */ /* 0x040fe200078e0200 */
[----:B------:R-:W-:Y:S01]  /*6ad0*/  IADD3 R16, R185, 0x60, RZ ;  /* 0x00000060b9107810 */ /* 0x000fe20007ffe0ff */
[C---:B------:R-:W-:Y:S01]  /*6ae0*/  IMAD.IADD R168, R238.reuse, 0x1, R168 ;  /* 0x00000001eea87824 */ /* 0x040fe200078e02a8 */
[----:B------:R-:W-:Y:S03]  /*6af0*/  RED.E.ADD.F32.FTZ.RN.STRONG.GPU [R10.64], R12 ;  /* 0x0000000c0a00798e */ /* 0x000fe6000c10e7a6 */
[C---:B------:R-:W-:Y:S02]  /*6b00*/  IMAD.IADD R168, R238.reuse, 0x1, R168 ;  /* 0x00000001eea87824 */ /* 0x040fe400078e02a8 */
[----:B------:R1:W-:Y:S01]  /*6b10*/  RED.E.ADD.F32.FTZ.RN.STRONG.GPU [R8.64], R13 ;  /* 0x0000000d0800798e */ /* 0x0003e2000c10e7a6 */
[----:B------:R-:W-:Y:S01]  /*6b20*/  IMAD.IADD R16, R238, 0x1, R16 ;  /* 0x00000001ee107824 */ /* 0x000fe200078e0210 */
[CC--:B--2---:R-:W-:Y:S04]  /*6b30*/  LEA R4, P2, R250.reuse, R210.reuse, 0x2 ;  /* 0x000000d2fa047211 */ /* 0x0c4fe800078410ff */
[-C--:B------:R-:W-:Y:S05]  /*6b40*/  LEA.HI.X.SX32 R5, R250, R211.reuse, 0x2, P2 ;  /* 0x000000d3fa057211 */ /* 0x080fea00010f16ff */
[----:B------:R2:W-:Y:S01]  /*6b50*/  RED.E.ADD.F32.FTZ.RN.STRONG.GPU [R4.64], R14 ;  /* 0x0000000e0400798e */ /* 0x0005e2000c10e7a6 */
[CC--:B---3--:R-:W-:Y:S04]  /*6b60*/  LEA R6, P0, R176.reuse, R210.reuse, 0x2 ;  /* 0x000000d2b0067211 */ /* 0x0c8fe800078010ff */
[-C--:B------:R-:W-:Y:S05]  /*6b70*/  LEA.HI.X.SX32 R7, R176, R211.reuse, 0x2, P0 ;  /* 0x000000d3b0077211 */ /* 0x080fea00000f16ff */
[----:B------:R3:W-:Y:S01]  /*6b80*/  RED.E.ADD.F32.FTZ.RN.STRONG.GPU [R6.64], R15 ;  /* 0x0000000f0600798e */ /* 0x0007e2000c10e7a6 */
[CC--:B-1----:R-:W-:Y:S04]  /*6b90*/  LEA R8, P3, R249.reuse, R210.reuse, 0x2 ;  /* 0x000000d2f9087211 */ /* 0x0c2fe800078610ff */
[----:B------:R-:W-:Y:S01]  /*6ba0*/  RED.E.ADD.F32.FTZ.RN.STRONG.GPU [R210.64+0x100], R20 ;  /* 0x00010014d200798e */ /* 0x000fe2000c10e7a6 */
[-C--:B------:R-:W-:Y:S04]  /*6bb0*/  LEA.HI.X.SX32 R9, R249, R211.reuse, 0x2, P3 ;  /* 0x000000d3f9097211 */ /* 0x080fe800018f16ff */
[----:B------:R-:W-:Y:S05]  /*6bc0*/  RED.E.ADD.F32.FTZ.RN.STRONG.GPU [R2.64+0x100], R21 ;  /* 0x000100150200798e */ /* 0x000fea000c10e7a6 */
[----:B------:R-:W-:Y:S01]  /*6bd0*/  LDSM.16.MT88.4 R12, [R197+0x1e000] ;  /* 0x01e00000c50c783b */ /* 0x000fe20000004200 */
[CC--:B--2---:R-:W-:Y:S04]  /*6be0*/  LEA R4, P0, R170.reuse, R210.reuse, 0x2 ;  /* 0x000000d2aa047211 */ /* 0x0c4fe800078010ff */
[-C--:B------:R-:W-:Y:S02]  /*6bf0*/  LEA.HI.X.SX32 R5, R170, R211.reuse, 0x2, P0 ;  /* 0x000000d3aa057211 */ /* 0x080fe400000f16ff */
[-C--:B------:R-:W-:Y:S03]  /*6c00*/  LEA R10, P0, R168, R210.reuse, 0x2 ;  /* 0x000000d2a80a7211 */ /* 0x080fe600078010ff */
[----:B------:R1:W-:Y:S01]  /*6c10*/  RED.E.ADD.F32.FTZ.RN.STRONG.GPU [R4.64], R22 ;  /* 0x000000160400798e */ /* 0x0003e2000c10e7a6 */
[-C--:B---3--:R-:W-:Y:S02]  /*6c20*/  LEA R6, P2, R0, R210.reuse, 0x2 ;  /* 0x000000d200067211 */ /* 0x088fe400078410ff */
[-C--:B------:R-:W-:Y:S02]  /*6c30*/  LEA.HI.X.SX32 R11, R168, R211.reuse, 0x2, P0 ;  /* 0x000000d3a80b7211 */ /* 0x080fe400000f16ff */
[-C--:B------:R-:W-:Y:S01]  /*6c40*/  LEA.HI.X.SX32 R7, R0, R211.reuse, 0x2, P2 ;  /* 0x000000d300077211 */ /* 0x080fe200010f16ff */
[----:B------:R-:W-:Y:S01]  /*6c50*/  IMAD.IADD R0, R238, 0x1, R248 ;  /* 0x00000001ee007824 */ /* 0x000fe200078e02f8 */
[----:B------:R-:W-:Y:S05]  /*6c60*/  LDSM.16.MT88.4 R168, [R198+0x2800] ;  /* 0x00280000c6a8783b */ /* 0x000fea0000004200 */
[----:B------:R2:W-:Y:S05]  /*6c70*/  RED.E.ADD.F32.FTZ.RN.STRONG.GPU [R6.64], R23 ;  /* 0x000000170600798e */ /* 0x0005ea000c10e7a6 */
[----:B------:R3:W-:Y:S05]  /*6c80*/  RED.E.ADD.F32.FTZ.RN.STRONG.GPU [R10.64], R24 ;  /* 0x000000180a00798e */ /* 0x0007ea000c10e7a6 */
[----:B------:R4:W-:Y:S01]  /*6c90*/  RED.E.ADD.F32.FTZ.RN.STRONG.GPU [R8.64], R25 ;  /* 0x000000190800798e */ /* 0x0009e2000c10e7a6 */
[CC--:B-1----:R-:W-:Y:S04]  /*6ca0*/  LEA R4, P2, R248.reuse, R210.reuse, 0x2 ;  /* 0x000000d2f8047211 */ /* 0x0c2fe800078410ff */
[----:B------:R-:W-:Y:S01]  /*6cb0*/  LDSM.16.MT88.4 R20, [R198+0x2000] ;  /* 0x00200000c614783b */ /* 0x000fe20000004200 */
[-C--:B------:R-:W-:Y:S05]  /*6cc0*/  LEA.HI.X.SX32 R5, R248, R211.reuse, 0x2, P2 ;  /* 0x000000d3f8057211 */ /* 0x080fea00010f16ff */
[----:B------:R1:W-:Y:S01]  /*6cd0*/  RED.E.ADD.F32.FTZ.RN.STRONG.GPU [R4.64], R26 ;  /* 0x0000001a0400798e */ /* 0x0003e2000c10e7a6 */
[CC--:B--2---:R-:W-:Y:S04]  /*6ce0*/  LEA R6, P0, R0.reuse, R210.reuse, 0x2 ;  /* 0x000000d200067211 */ /* 0x0c4fe800078010ff */
[-C--:B------:R-:W-:Y:S02]  /*6cf0*/  LEA.HI.X.SX32 R7, R0, R211.reuse, 0x2, P0 ;  /* 0x000000d300077211 */ /* 0x080fe400000f16ff */
[----:B------:R-:W-:Y:S02]  /*6d00*/  IADD3 R0, R185, 0x60, RZ ;  /* 0x00000060b9007810 */ /* 0x000fe40007ffe0ff */
[-C--:B---3--:R-:W-:Y:S01]  /*6d10*/  LEA R10, P0, R16, R210.reuse, 0x2 ;  /* 0x000000d2100a7211 */ /* 0x088fe200078010ff */
[----:B------:R2:W-:Y:S02]  /*6d20*/  RED.E.ADD.F32.FTZ.RN.STRONG.GPU [R6.64], R27 ;  /* 0x0000001b0600798e */ /* 0x0005e4000c10e7a6 */
[----:B------:R-:W-:Y:S01]  /*6d30*/  IMAD.IADD R0, R238, 0x1, R0 ;  /* 0x00000001ee007824 */ /* 0x000fe200078e0200 */
[-C--:B------:R-:W-:Y:S02]  /*6d40*/  LEA.HI.X.SX32 R11, R16, R211.reuse, 0x2, P0 ;  /* 0x000000d3100b7211 */ /* 0x080fe400000f16ff */
[----:B------:R-:W-:Y:S01]  /*6d50*/  RED.E.ADD.F32.FTZ.RN.STRONG.GPU [R210.64+0x180], R32 ;  /* 0x00018020d200798e */ /* 0x000fe2000c10e7a6 */
[----:B------:R-:W-:Y:S04]  /*6d60*/  IMAD.IADD R0, R238, 0x1, R0 ;  /* 0x00000001ee007824 */ /* 0x000fe800078e0200 */
[----:B------:R3:W-:Y:S01]  /*6d70*/  RED.E.ADD.F32.FTZ.RN.STRONG.GPU [R2.64+0x180], R33 ;  /* 0x000180210200798e */ /* 0x0007e2000c10e7a6 */
[CC--:B----4-:R-:W-:Y:S02]  /*6d80*/  LEA R8, P4, R0.reuse, R210.reuse, 0x2 ;  /* 0x000000d200087211 */ /* 0x0d0fe400078810ff */
[CC--:B-1----:R-:W-:Y:S02]  /*6d90*/  LEA R4, P2, R17.reuse, R210.reuse, 0x2 ;  /* 0x000000d211047211 */ /* 0x0c2fe400078410ff */
[-C--:B------:R-:W-:Y:S01]  /*6da0*/  LEA.HI.X.SX32 R9, R0, R211.reuse, 0x2, P4 ;  /* 0x000000d300097211 */ /* 0x080fe200020f16ff */
[----:B------:R-:W-:Y:S01]  /*6db0*/  IMAD.IADD R0, R206, 0x1, R198 ;  /* 0x00000001ce007824 */ /* 0x000fe200078e02c6 */
        /* <DEDUP_REMOVED lines=8> */
[-C--:B------:R-:W-:Y:S04]  /*6e40*/  LEA.HI.X.SX32 R3, R252, R211.reuse, 0x2, P0 ;  /* 0x000000d3fc037211 */ /* 0x080fe800000f16ff */
[----:B------:R-:W-:Y:S01]  /*6e50*/  RED.E.ADD.F32.FTZ.RN.STRONG.GPU [R6.64], R29 ;  /* 0x0000001d0600798e */ /* 0x000fe2000c10e7a6 */
[----:B------:R-:W-:Y:S04]  /*6e60*/  PLOP3.LUT P0, PT, PT, PT, UP2, 0x80, 0x0 ;  /* 0x000000000000781c */ /* 0x000fe80003f0f028 */
[----:B------:R-:W-:Y:S05]  /*6e70*/  LDSM.16.MT88.4 R8, [R198] ;  /* 0x00000000c608783b */ /* 0x000fea0000004200 */
[----:B------:R-:W-:Y:S01]  /*6e80*/  LDSM.16.MT88.4 R24, [R0+0x2000] ;  /* 0x002000000018783b */ /* 0x000fe20000004200 */
[C---:B-1----:R-:W-:Y:S04]  /*6e90*/  LEA R4, P2, R246.reuse, R210, 0x2 ;  /* 0x000000d2f6047211 */ /* 0x042fe800078410ff */
[----:B------:R-:W-:Y:S01]  /*6ea0*/  LDSM.16.MT88.4 R32, [R197+0x1e800] ;  /* 0x01e80000c520783b */ /* 0x000fe20000004200 */
[----:B------:R-:W-:Y:S02]  /*6eb0*/  LEA.HI.X.SX32 R5, R246, R211, 0x2, P2 ;  /* 0x000000d3f6057211 */ /* 0x000fe400010f16ff */
[----:B------:R-:W-:Y:S01]  /*6ec0*/  PLOP3.LUT P2, PT, PT, PT, UP0, 0x80, 0x0 ;  /* 0x000000000000781c */ /* 0x000fe20003f4f008 */
[----:B------:R-:W-:Y:S01]  /*6ed0*/  @UP3 UIADD3 UR6, UP0, UR6, -0x100, URZ ;  /* 0xffffff0006063890 */ /* 0x000fe2000ff1e03f */
[----:B------:R-:W-:Y:S03]  /*6ee0*/  LDSM.16.MT88.4 R164, [R0+0x800] ;  /* 0x0008000000a4783b */ /* 0x000fe60000004200 */
[----:B------:R-:W-:Y:S02]  /*6ef0*/  @UP3 UIADD3.X UR31, UR31, -0x1, URZ, UP0, !UPT ;  /* 0xffffffff1f1f3890 */ /* 0x000fe400087fe43f */
[----:B------:R-:W-:Y:S05]  /*6f00*/  RED.E.ADD.F32.FTZ.RN.STRONG.GPU [R4.64], R30 ;  /* 0x0000001e0400798e */ /* 0x000fea000c10e7a6 */
[----:B------:R-:W1:Y:S05]  /*6f10*/  LDSM.16.MT88.4 R4, [R197+0x1c000] ;  /* 0x01c00000c504783b */ /* 0x000e6a0000004200 */
        /* <DEDUP_REMOVED lines=84> */
.L_x_787:
[----:B------:R-:W2:Y:S01]  /*7460*/  LDL R172, [R1+0x10] ;  /* 0x0000100001ac7983 */ /* 0x000ea20000100800 */
[----:B------:R-:W-:Y:S01]  /*7470*/  FMUL.FTZ R58, R58, c[0x0][0x2dc] ;  /* 0x0000b7003a3a7a20 */ /* 0x000fe20000410000 */
[----:B------:R-:W-:-:S02]  /*7480*/  ULDC.64 UR6, c[0x0][0x3a0] ;  /* 0x0000e80000067ab9 */ /* 0x000fc40000000a00 */
[----:B------:R-:W3:Y:S01]  /*7490*/  LDL R171, [R1+0x1c] ;  /* 0x00001c0001ab7983 */ /* 0x000ee20000100800 */
[----:B------:R-:W-:Y:S01]  /*74a0*/  FMUL.FTZ R27, R59, c[0x0][0x2dc] ;  /* 0x0000b7003b1b7a20 */ /* 0x000fe20000410000 */
[----:B------:R-:W-:Y:S02]  /*74b0*/  ULDC.64 UR4, c[0x0][0x3a8] ;  /* 0x0000ea0000047ab9 */ /* 0x000fe40000000a00 */
[----:B------:R-:W4:Y:S01]  /*74c0*/  LDL R173, [R1+0x34] ;  /* 0x0000340001ad7983 */ /* 0x000f220000100800 */
[----:B------:R-:W-:Y:S02]  /*74d0*/  FMUL.FTZ R60, R60, c[0x0][0x2dc] ;  /* 0x0000b7003c3c7a20 */ /* 0x000fe40000410000 */
[----:B------:R-:W-:Y:S01]  /*74e0*/  FMUL.FTZ R24, R61, c[0x0][0x2dc] ;  /* 0x0000b7003d187a20 */ /* 0x000fe20000410000 */
[----:B------:R-:W4:Y:S01]  /*74f0*/  LDL R59, [R1+0x14] ;  /* 0x00001400013b7983 */ /* 0x000f220000100800 */
[----:B------:R-:W-:-:S03]  /*7500*/  F2FP.BF16.PACK_AB R27, R27, R58 ;  /* 0x0000003a1b1b723e */ /* 0x000fc600000010ff */
[----:B------:R-:W-:Y:S01]  /*7510*/  F2FP.BF16.PACK_AB R24, R24, R60 ;  /* 0x0000003c1818723e */ /* 0x000fe200000010ff */
[----:B------:R-:W4:Y:S04]  /*7520*/  LDL R58, [R1+0x20] ;  /* 0x00002000013a7983 */ /* 0x000f280000100800 */
[----:B------:R-:W4:Y:S04]  /*7530*/  LDL R60, [R1+0x30] ;  /* 0x00003000013c7983 */ /* 0x000f280000100800 */
[----:B------:R-:W4:Y:S04]  /*7540*/  LDL.64 R174, [R1+0x28] ;  /* 0x0000280001ae7983 */ /* 0x000f280000100a00 */
[----:B------:R-:W4:Y:S01]  /*7550*/  LDL R170, [R1+0x4] ;  /* 0x0000040001aa7983 */ /* 0x000f220000100800 */
[----:B------:R-:W-:-:S02]  /*7560*/  FMUL.FTZ R100, R100, c[0x0][0x2e0] ;  /* 0x0000b80064647a20 */ /* 0x000fc40000410000 */
[----:B-1----:R-:W-:Y:S02]  /*7570*/  FMUL.FTZ R7, R101, c[0x0][0x2e0] ;  /* 0x0000b80065077a20 */ /* 0x002fe40000410000 */
        /* <DEDUP_REMOVED lines=111> */
[----:B------:R-:W-:Y:S02]  /*7c70*/  F2FP.BF16.PACK_AB R154, R155, R154 ;  /* 0x0000009a9b9a723e */ /* 0x000fe400000010ff */
[----:B------:R-:W-:Y:S02]  /*7c80*/  F2FP.BF16.PACK_AB R156, R157, R156 ;  /* 0x0000009c9d9c723e */ /* 0x000fe400000010ff */
[----:B------:R-:W-:Y:S02]  /*7c90*/  F2FP.BF16.PACK_AB R158, R159, R158 ;  /* 0x0000009e9f9e723e */ /* 0x000fe400000010ff */
[----:B------:R-:W-:Y:S02]  /*7ca0*/  F2FP.BF16.PACK_AB R38, R168, R169 ;  /* 0x000000a9a826723e */ /* 0x000fe400000010ff */
[----:B------:R-:W-:-:S02]  /*7cb0*/  F2FP.BF16.PACK_AB R37, R37, R167 ;  /* 0x000000a72525723e */ /* 0x000fc400000010ff */
        /* <DEDUP_REMOVED lines=20> */
[----:B------:R-:W1:Y:S01]  /*7e00*/  S2R R55, SR_CTAID.Y ;  /* 0x0000000000377919 */ /* 0x000e620000002600 */
[----:B------:R-:W-:Y:S01]  /*7e10*/  FMUL.FTZ R22, R69, c[0x0][0x2dc] ;  /* 0x0000b70045167a20 */ /* 0x000fe20000410000 */
[----:B------:R-:W-:Y:S01]  /*7e20*/  F2FP.BF16.PACK_AB R28, R28, R56 ;  /* 0x000000381c1c723e */ /* 0x000fe200000010ff */
[----:B------:R-:W-:-:S02]  /*7e30*/  FMUL.FTZ R70, R70, c[0x0][0x2dc] ;  /* 0x0000b70046467a20 */ /* 0x000fc40000410000 */
        /* <DEDUP_REMOVED lines=18> */
[----:B--2---:R-:W-:Y:S04]  /*7f60*/  STS [R172], R7 ;  /* 0x00000007ac007388 */ /* 0x004fe80000000800 */
[----:B------:R1:W-:Y:S04]  /*7f70*/  STS [R172+0x400], R6 ;  /* 0x00040006ac007388 */ /* 0x0003e80000000800 */
[----:B---3--:R-:W-:Y:S04]  /*7f80*/  STS [R171], R40 ;  /* 0x00000028ab007388 */ /* 0x008fe80000000800 */
[----:B----4-:R2:W-:Y:S04]  /*7f90*/  STS [R173], R39 ;  /* 0x00000027ad007388 */ /* 0x0105e80000000800 */
[----:B------:R-:W-:Y:S04]  /*7fa0*/  STS [R172+0x2000], R42 ;  /* 0x0020002aac007388 */ /* 0x000fe80000000800 */
[----:B------:R-:W-:Y:S04]  /*7fb0*/  STS [R172+0x2400], R41 ;  /* 0x00240029ac007388 */ /* 0x000fe80000000800 */
[----:B------:R-:W-:Y:S04]  /*7fc0*/  STS [R171+0x2000], R45 ;  /* 0x0020002dab007388 */ /* 0x000fe80000000800 */
[----:B------:R-:W-:Y:S04]  /*7fd0*/  STS [R171+0x2400], R44 ;  /* 0x0024002cab007388 */ /* 0x000fe80000000800 */
        /* <DEDUP_REMOVED lines=35> */
[----:B------:R-:W-:-:S03]  /*8210*/  FMUL.FTZ R84, R84, c[0x0][0x2dc] ;  /* 0x0000b70054547a20 */ /* 0x000fc60000410000 */
[----:B------:R-:W-:Y:S01]  /*8220*/  STS [R60+0x8000], R25 ;  /* 0x008000193c007388 */ /* 0x000fe20000000800 */
[----:B------:R-:W-:-:S03]  /*8230*/  FMUL.FTZ R14, R85, c[0x0][0x2dc] ;  /* 0x0000b700550e7a20 */ /* 0x000fc60000410000 */
[----:B------:R-:W-:Y:S01]  /*8240*/  STS [R59+0xa000], R28 ;  /* 0x00a0001c3b007388 */ /* 0x000fe20000000800 */
[----:B------:R-:W-:Y:S01]  /*8250*/  FMUL.FTZ R86, R86, c[0x0][0x2dc] ;  /* 0x0000b70056567a20 */ /* 0x000fe20000410000 */
[----:B------:R-:W-:Y:S02]  /*8260*/  F2FP.BF16.PACK_AB R20, R20, R72 ;  /* 0x000000481414723e */ /* 0x000fe400000010ff */
[----:B------:R-:W-:Y:S01]  /*8270*/  STS [R59+0xa400], R27 ;  /* 0x00a4001b3b007388 */ /* 0x000fe20000000800 */
[----:B------:R-:W-:Y:S01]  /*8280*/  FMUL.FTZ R13, R87, c[0x0][0x2dc] ;  /* 0x0000b700570d7a20 */ /* 0x000fe20000410000 */
[----:B------:R-:W-:Y:S02]  /*8290*/  F2FP.BF16.PACK_AB R19, R19, R74 ;  /* 0x0000004a1313723e */ /* 0x000fe400000010ff */
        /* <DEDUP_REMOVED lines=25> */
[----:B------:R-:W-:-:S03]  /*8430*/  F2FP.BF16.PACK_AB R12, R12, R88 ;  /* 0x000000580c0c723e */ /* 0x000fc600000010ff */
[----:B------:R-:W3:Y:S01]  /*8440*/  S2R R56, SR_CTAID.Z ;  /* 0x0000000000387919 */ /* 0x000ee20000002700 */
[----:B------:R-:W-:-:S03]  /*8450*/  F2FP.BF16.PACK_AB R11, R11, R90 ;  /* 0x0000005a0b0b723e */ /* 0x000fc600000010ff */
[----:B------:R-:W-:Y:S01]  /*8460*/  STS [R172+0xe400], R19 ;  /* 0x00e40013ac007388 */ /* 0x000fe20000000800 */
[----:B------:R-:W-:Y:S01]  /*8470*/  SHF.R.S32.HI R3, RZ, 0x1f, R174 ;  /* 0x0000001fff037819 */ /* 0x000fe200000114ae */
[----:B------:R-:W-:Y:S02]  /*8480*/  UIMAD UR8, UR42, UR6, URZ ;  /* 0x000000062a0872a4 */ /* 0x000fe4000f8e023f */
[----:B------:R-:W-:Y:S01]  /*8490*/  STS [R171+0xe000], R16 ;  /* 0x00e00010ab007388 */ /* 0x000fe20000000800 */
[----:B------:R-:W-:Y:S02]  /*84a0*/  MOV R4, UR43 ;  /* 0x0000002b00047c02 */ /* 0x000fe40008000f00 */
[----:B------:R-:W-:Y:S01]  /*84b0*/  MOV R2, R174 ;  /* 0x000000ae00027202 */ /* 0x000fe20000000f00 */
[----:B------:R-:W-:Y:S01]  /*84c0*/  STS [R171+0xe400], R15 ;  /* 0x00e4000fab007388 */ /* 0x000fe20000000800 */
[----:B------:R-:W-:-:S03]  /*84d0*/  F2FP.BF16.PACK_AB R8, R8, R92 ;  /* 0x0000005c0808723e */ /* 0x000fc600000010ff */
[----:B------:R-:W4:Y:S01]  /*84e0*/  S2R R57, SR_TID.X ;  /* 0x0000000000397919 */ /* 0x000f220000002100 */
[----:B------:R-:W-:-:S03]  /*84f0*/  F2FP.BF16.PACK_AB R0, R0, R94 ;  /* 0x0000005e0000723e */ /* 0x000fc600000010ff */
[----:B------:R-:W-:Y:S01]  /*8500*/  STS [R59+0xc000], R14 ;  /* 0x00c0000e3b007388 */ /* 0x000fe20000000800 */
[----:B------:R-:W-:-:S03]  /*8510*/  UIMAD UR8, UR43, UR7, UR8 ;  /* 0x000000072b0872a4 */ /* 0x000fc6000f8e0208 */
[----:B------:R-:W-:Y:S01]  /*8520*/  STS [R59+0xc400], R13 ;  /* 0x00c4000d3b007388 */ /* 0x000fe20000000800 */
[----:B------:R-:W-:-:S03]  /*8530*/  IMAD.WIDE.U32 R4, R4, c[0x0][0x3a0], R2 ;  /* 0x0000e80004047a25 */ /* 0x000fc600078e0002 */
[----:B------:R-:W-:Y:S01]  /*8540*/  STS [R58+0xc000], R10 ;  /* 0x00c0000a3a007388 */ /* 0x000fe20000000800 */
[----:B-1----:R-:W-:-:S03]  /*8550*/  SHF.R.S32.HI R6, RZ, 0x1f, R55 ;  /* 0x0000001fff067819 */ /* 0x002fc60000011437 */
[----:B------:R-:W-:Y:S04]  /*8560*/  STS [R58+0xc400], R9 ;  /* 0x00c400093a007388 */ /* 0x000fe80000000800 */
[----:B------:R-:W-:Y:S04]  /*8570*/  STS [R59+0xe000], R12 ;  /* 0x00e0000c3b007388 */ /* 0x000fe80000000800 */
[----:B------:R-:W-:Y:S01]  /*8580*/  STS [R59+0xe400], R11 ;  /* 0x00e4000b3b007388 */ /* 0x000fe20000000800 */
[----:B------:R-:W-:-:S03]  /*8590*/  MOV R43, UR43 ;  /* 0x0000002b002b7c02 */ /* 0x000fc60008000f00 */
[----:B------:R-:W-:Y:S01]  /*85a0*/  STS [R58+0xe000], R8 ;  /* 0x00e000083a007388 */ /* 0x000fe20000000800 */
[----:B------:R-:W-:-:S03]  /*85b0*/  UIMAD UR42, UR42, UR4, URZ ;  /* 0x000000042a2a72a4 */ /* 0x000fc6000f8e023f */
[----:B------:R1:W-:Y:S01]  /*85c0*/  STS [R58+0xe400], R0 ;  /* 0x00e400003a007388 */ /* 0x0003e20000000800 */
[----:B------:R-:W-:Y:S01]  /*85d0*/  IADD3 R5, R5, UR8, RZ ;  /* 0x0000000805057c10 */ /* 0x000fe2000fffe0ff */
[----:B------:R-:W-:Y:S01]  /*85e0*/  IMAD R7, R6, c[0x0][0x388], RZ ;  /* 0x0000e20006077a24 */ /* 0x000fe200078e02ff */
[----:B------:R-:W-:Y:S01]  /*85f0*/  UIMAD UR42, UR43, UR5, UR42 ;  /* 0x000000052b2a72a4 */ /* 0x000fe2000f8e022a */
[----:B------:R-:W-:-:S04]  /*8600*/  IMAD.WIDE.U32 R2, R43, c[0x0][0x3a8], R2 ;  /* 0x0000ea002b027a25 */ /* 0x000fc800078e0002 */
[C---:B------:R-:W-:Y:S02]  /*8610*/  IMAD R7, R55.reuse, c[0x0][0x38c], R7 ;  /* 0x0000e30037077a24 */ /* 0x040fe400078e0207 */
[----:B------:R-:W-:Y:S01]  /*8620*/  IMAD.WIDE.U32 R4, R55, c[0x0][0x388], R4 ;  /* 0x0000e20037047a25 */ /* 0x000fe200078e0004 */
[----:B------:R-:W-:-:S03]  /*8630*/  IADD3 R3, R3, UR42, RZ ;  /* 0x0000002a03037c10 */ /* 0x000fc6000fffe0ff */
[----:B------:R-:W-:Y:S01]  /*8640*/  IMAD R6, R6, c[0x0][0x390], RZ ;  /* 0x0000e40006067a24 */ /* 0x000fe200078e02ff */
[----:B------:R-:W-:Y:S02]  /*8650*/  IADD3 R5, R5, R7, RZ ;  /* 0x0000000705057210 */ /* 0x000fe40007ffe0ff */
[----:B---3--:R-:W-:Y:S01]  /*8660*/  SHF.R.S32.HI R7, RZ, 0x1f, R56 ;  /* 0x0000001fff077819 */ /* 0x008fe20000011438 */
[C---:B------:R-:W-:Y:S01]  /*8670*/  IMAD R6, R55.reuse, c[0x0][0x394], R6 ;  /* 0x0000e50037067a24 */ /* 0x040fe200078e0206 */
[----:B----4-:R-:W-:Y:S01]  /*8680*/  SHF.R.S32.HI R43, RZ, 0x1f, R57 ;  /* 0x0000001fff2b7819 */ /* 0x010fe20000011439 */
[----:B------:R-:W-:Y:S01]  /*8690*/  IMAD.WIDE.U32 R2, R55, c[0x0][0x390], R2 ;  /* 0x0000e40037027a25 */ /* 0x000fe200078e0002 */
[----:B------:R-:W-:Y:S01]  /*86a0*/  SHF.L.U32 R76, R170, 0x1, RZ ;  /* 0x00000001aa4c7819 */ /* 0x000fe200000006ff */
[----:B------:R-:W-:Y:S02]  /*86b0*/  BAR.SYNC.DEFER_BLOCKING 0x0 ;  /* 0x0000000000007b1d */ /* 0x000fe40000010000 */
[----:B--2---:R-:W-:Y:S01]  /*86c0*/  IMAD R39, R7, c[0x0][0x3b8], RZ ;  /* 0x0000ee0007277a24 */ /* 0x004fe200078e02ff */
[----:B------:R-:W-:Y:S01]  /*86d0*/  LEA.HI R43, R43, R57, RZ, 0x3 ;  /* 0x000000392b2b7211 */ /* 0x000fe200078f18ff */
[----:B------:R-:W-:Y:S01]  /*86e0*/  IMAD.WIDE.U32 R4, R56, c[0x0][0x3b8], R4 ;  /* 0x0000ee0038047a25 */ /* 0x000fe200078e0004 */
[----:B------:R-:W-:-:S03]  /*86f0*/  IADD3 R3, R3, R6, RZ ;  /* 0x0000000603037210 */ /* 0x000fc60007ffe0ff */
[C---:B------:R-:W-:Y:S01]  /*8700*/  IMAD R39, R56.reuse, c[0x0][0x3bc], R39 ;  /* 0x0000ef0038277a24 */ /* 0x040fe200078e0227 */
[----:B-1----:R-:W-:Y:S01]  /*8710*/  SHF.R.S32.HI R0, RZ, 0x3, R43 ;  /* 0x00000003ff007819 */ /* 0x002fe2000001142b */
[----:B------:R-:W-:Y:S02]  /*8720*/  IMAD R40, R7, c[0x0][0x3c0], RZ ;  /* 0x0000f00007287a24 */ /* 0x000fe400078e02ff */
[C---:B------:R-:W-:Y:S01]  /*8730*/  IMAD.WIDE.U32 R6, R56.reuse, c[0x0][0x3c0], R2 ;  /* 0x0000f00038067a25 */ /* 0x040fe200078e0002 */
[----:B------:R-:W-:Y:S02]  /*8740*/  IADD3 R3, R5, R39, RZ ;  /* 0x0000002705037210 */ /* 0x000fe40007ffe0ff */
[----:B------:R-:W-:Y:S01]  /*8750*/  SHF.R.S32.HI R5, RZ, 0x1f, R0 ;  /* 0x0000001fff057819 */ /* 0x000fe20000011400 */
[----:B------:R-:W-:Y:S01]  /*8760*/  IMAD R40, R56, c[0x0][0x3c4], R40 ;  /* 0x0000f10038287a24 */ /* 0x000fe200078e0228 */
[----:B------:R-:W1:Y:S04]  /*8770*/  LDS.128 R60, [R76+0xc000] ;  /* 0x00c000004c3c7984 */ /* 0x000e680000000c00 */
[----:B------:R-:W2:Y:S01]  /*8780*/  LDS.128 R68, [R76+0x10000] ;  /* 0x010000004c447984 */ /* 0x000ea20000000c00 */
[----:B------:R-:W-:-:S03]  /*8790*/  MOV R2, R4 ;  /* 0x0000000400027202 */ /* 0x000fc60000000f00 */
[----:B------:R-:W3:Y:S04]  /*87a0*/  LDS.128 R72, [R76+0xd000] ;  /* 0x00d000004c487984 */ /* 0x000ee80000000c00 */
[----:B------:R-:W4:Y:S01]  /*87b0*/  LDS.128 R64, [R76+0x11000] ;  /* 0x011000004c407984 */ /* 0x000f220000000c00 */
[----:B------:R-:W-:-:S03]  /*87c0*/  IMAD R4, R5, c[0x0][0x3a0], RZ ;  /* 0x0000e80005047a24 */ /* 0x000fc600078e02ff */
[----:B------:R-:W1:Y:S01]  /*87d0*/  LDS.128 R56, [R76+0xe000] ;  /* 0x00e000004c387984 */ /* 0x000e620000000c00 */
[----:B------:R-:W-:-:S03]  /*87e0*/  IADD3 R7, R7, R40, RZ ;  /* 0x0000002807077210 */ /* 0x000fc60007ffe0ff */
[----:B------:R-:W1:Y:S01]  /*87f0*/  LDS.128 R52, [R76+0x12000] ;  /* 0x012000004c347984 */ /* 0x000e620000000c00 */
[C---:B------:R-:W-:Y:S02]  /*8800*/  IMAD R4, R0.reuse, c[0x0][0x3a4], R4 ;  /* 0x0000e90000047a24 */ /* 0x040fe400078e0204 */
[C---:B------:R-:W-:Y:S01]  /*8810*/  IMAD.WIDE.U32 R2, R0.reuse, c[0x0][0x3a0], R2 ;  /* 0x0000e80000027a25 */ /* 0x040fe200078e0002 */
[----:B------:R-:W1:Y:S03]  /*8820*/  LDS.128 R48, [R76+0xf000] ;  /* 0x00f000004c307984 */ /* 0x000e660000000c00 */
[----:B------:R-:W-:Y:S01]  /*8830*/  IMAD R5, R5, c[0x0][0x3a8], RZ ;  /* 0x0000ea0005057a24 */ /* 0x000fe200078e02ff */
[----:B------:R-:W1:Y:S01]  /*8840*/  LDS.128 R44, [R76+0x13000] ;  /* 0x013000004c2c7984 */ /* 0x000e620000000c00 */
[----:B------:R-:W-:Y:S01]  /*8850*/  IADD3 R3, R3, R4, RZ ;  /* 0x0000000403037210 */ /* 0x000fe20007ffe0ff */
[----:B------:R-:W-:Y:S01]  /*8860*/  IMAD.WIDE.U32 R6, R0, c[0x0][0x3a8], R6 ;  /* 0x0000ea0000067a25 */ /* 0x000fe200078e0006 */
[----:B------:R-:W-:Y:S01]  /*8870*/  USHF.L.U64.HI UR7, UR6, UR20, UR7 ;  /* 0x0000001406077299 */ /* 0x000fe20008010207 */
[----:B------:R-:W1:Y:S01]  /*8880*/  LDS.128 R40, [R76+0x14000] ;  /* 0x014000004c287984 */ /* 0x000e620000000c00 */
[----:B------:R-:W-:Y:S01]  /*8890*/  LEA R4, P0, R2, c[0x0][0x340], 0x1 ;  /* 0x0000d00002047a11 */ /* 0x000fe200078008ff */
[----:B------:R-:W-:-:S02]  /*88a0*/  IMAD R8, R0, c[0x0][0x3ac], R5 ;  /* 0x0000eb0000087a24 */ /* 0x000fc400078e0205 */
[----:B------:R-:W1:Y:S01]  /*88b0*/  LDS.128 R24, [R76+0x18000] ;  /* 0x018000004c187984 */ /* 0x000e620000000c00 */
[----:B------:R-:W-:-:S03]  /*88c0*/  USHF.L.U32 UR6, UR6, 0x6, URZ ;  /* 0x0000000606067899 */ /* 0x000fc6000800063f */
[----:B------:R-:W2:Y:S04]  /*88d0*/  LDS.128 R36, [R76+0x15000] ;  /* 0x015000004c247984 */ /* 0x000ea80000000c00 */
[----:B------:R-:W3:Y:S04]  /*88e0*/  LDS.128 R20, [R76+0x19000] ;  /* 0x019000004c147984 */ /* 0x000ee80000000c00 */
[----:B------:R-:W4:Y:S04]  /*88f0*/  LDS.128 R32, [R76+0x16000] ;  /* 0x016000004c207984 */ /* 0x000f280000000c00 */
[----:B------:R-:W4:Y:S01]  /*8900*/  LDS.128 R16, [R76+0x1a000] ;  /* 0x01a000004c107984 */ /* 0x000f220000000c00 */
[----:B------:R-:W-:-:S03]  /*8910*/  LEA.HI.X R5, R2, c[0x0][0x344], R3, 0x1, P0 ;  /* 0x0000d10002057a11 */ /* 0x000fc600000f0c03 */
[----:B------:R-:W4:Y:S01]  /*8920*/  LDS.128 R28, [R76+0x17000] ;  /* 0x017000004c1c7984 */ /* 0x000f220000000c00 */
[----:B------:R-:W-:-:S03]  /*8930*/  IADD3 R0, R7, R8, RZ ;  /* 0x0000000807007210 */ /* 0x000fc60007ffe0ff */
[----:B------:R-:W4:Y:S01]  /*8940*/  LDS.128 R12, [R76+0x1b000] ;  /* 0x01b000004c0c7984 */ /* 0x000f220000000c00 */
        /* <DEDUP_REMOVED lines=32> */
.L_x_784:
        /* <DEDUP_REMOVED lines=11> */
.L_x_791:
[----:B------:R-:W-:Y:S05]  /*8c00*/  EXIT ;  /* 0x000000000000794d */ /* 0x000fea0003800000 */
.L_x_793:
        /* <DEDUP_REMOVED lines=15> */
.L_x_1084:


//--------------------- .text._ZN5flash44flash_bwd_dq_dk_dv_loop_seqk_parallel_kernelI23Flash_bwd_kernel_traitsILi128ELi64ELi128ELi8ELi2ELi4ELi2ELb0ELb0EN7cutlass10bfloat16_tE19Flash_kernel_traitsILi128ELi64ELi128ELi8ES3_EELb0ELb1ELb0ELb0ELb1ELb1ELb1EEEvNS_16Flash_bwd_paramsE --------------------------
	.section	.text._ZN5flash44flash_bwd_dq_dk_dv_loop_seqk_parallel_kernelI23Flash_bwd_kernel_traitsILi128ELi64ELi128ELi8ELi2ELi4ELi2ELb0ELb0EN7cutlass10bfloat16_tE19Flash_kernel_traitsILi128ELi64ELi128ELi8ES3_EELb0ELb1ELb0ELb0ELb1ELb1ELb1EEEvNS_16Flash_bwd_paramsE,"ax",@progbits
	.sectioninfo	@"SHI_REGISTERS=255"
	.align	128
        .global         _ZN5flash44flash_bwd_dq_dk_dv_loop_seqk_parallel_kernelI23Flash_bwd_kernel_traitsILi128ELi64ELi128ELi8ELi2ELi4ELi2ELb0ELb0EN7cutlass10bfloat16_tE19Flash_kernel_traitsILi128ELi64ELi128ELi8ES3_EELb0ELb1ELb0ELb0ELb1ELb1ELb1EEEvNS_16Flash_bwd_paramsE
        .type           _ZN5flash44flash_bwd_dq_dk_dv_loop_seqk_parallel_kernelI23Flash_bwd_kernel_traitsILi128ELi64ELi128ELi8ELi2ELi4ELi2ELb0ELb0EN7cutlass10bfloat16_tE19Flash_kernel_traitsILi128ELi64ELi128ELi8ES3_EELb0ELb1ELb0ELb0ELb1ELb1ELb1EEEvNS_16Flash_bwd_paramsE,@function
        .size           _ZN5flash44flash_bwd_dq_dk_dv_loop_seqk_parallel_kernelI23Flash_bwd_kernel_traitsILi128ELi64ELi128ELi8ELi2ELi4ELi2ELb0ELb0EN7cutlass10bfloat16_tE19Flash_kernel_traitsILi128ELi64ELi128ELi8ES3_EELb0ELb1ELb0ELb0ELb1ELb1ELb1EEEvNS_16Flash_bwd_paramsE,(.L_x_1085 - _ZN5flash44flash_bwd_dq_dk_dv_loop_seqk_parallel_kernelI23Flash_bwd_kernel_traitsILi128ELi64ELi128ELi8ELi2ELi4ELi2ELb0ELb0EN7cutlass10bfloat16_tE19Flash_kernel_traitsILi128ELi64ELi128ELi8ES3_EELb0ELb1ELb0ELb0ELb1ELb1ELb1EEEvNS_16Flash_bwd_paramsE)
        .other          _ZN5flash44flash_bwd_dq_dk_dv_loop_seqk_parallel_kernelI23Flash_bwd_kernel_traitsILi128ELi64ELi128ELi8ELi2ELi4ELi2ELb0ELb0EN7cutlass10bfloat16_tE19Flash_kernel_traitsILi128ELi64ELi128ELi8ES3_EELb0ELb1ELb0ELb0ELb1ELb1ELb1EEEvNS_16Flash_bwd_paramsE,@"STO_CUDA_ENTRY STV_DEFAULT"
_ZN5flash44flash_bwd_dq_dk_dv_loop_seqk_parallel_kernelI23Flash_bwd_kernel_traitsILi128ELi64ELi128ELi8ELi2ELi4ELi2ELb0ELb0EN7cutlass10bfloat16_tE19Flash_kernel_traitsILi128ELi64ELi128ELi8ES3_EELb0ELb1ELb0ELb0ELb1ELb1ELb1EEEvNS_16Flash_bwd_paramsE:
.text._ZN5flash44flash_bwd_dq_dk_dv_loop_seqk_parallel_kernelI23Flash_bwd_kernel_traitsILi128ELi64ELi128ELi8ELi2ELi4ELi2ELb0ELb0EN7cutlass10bfloat16_tE19Flash_kernel_traitsILi128ELi64ELi128ELi8ES3_EELb0ELb1ELb0ELb0ELb1ELb1ELb1EEEvNS_16Flash_bwd_paramsE:
        /* <DEDUP_REMOVED lines=112> */
[----:B------:R-:W-:Y:S01]  /*0700*/  STL [R1+0x28], R8 ;  /* 0x0000280801007387 */ /* 0x000fe20000100800 */
        /* <DEDUP_REMOVED lines=24> */
[----:B------:R-:W-:Y:S01]  /*0890*/  IMAD.SHL.U32 R217, R6, 0x2, RZ ;  /* 0x0000000206d97824 */ /* 0x000fe200078e00ff */
[----:B------:R-:W-:Y:S01]  /*08a0*/  LEA R7, R7, 0xc000, 0x1 ;  /* 0x0000c00007077811 */ /* 0x000fe200078e08ff */
        /* <DEDUP_REMOVED lines=37> */
[----:B------:R-:W-:Y:S02]  /*0b00*/  IMAD.IADD R225, R225, 0x1, R224 ;  /* 0x00000001e1e17824 */ /* 0x000fe400078e02e0 */
        /* <DEDUP_REMOVED lines=11> */
.L_x_802:
        /* <DEDUP_REMOVED lines=31> */
[----:B------:R-:W-:Y:S05]  /*0db0*/  @P0 BRA `(.L_x_794) ;  /* 0x00007a2000000947 */ /* 0x000fea0003800000 */
        /* <DEDUP_REMOVED lines=73> */
.L_x_795:
[----:B------:R-:W-:-:S04]  /*1250*/  UIMAD UR45, UR43, UR18, UR42 ;  /* 0x000000122b2d72a4 */ /* 0x000fc8000f8e022a */
[----:B------:R-:W-:Y:S02]  /*1260*/  UIMAD UR45, UR45, UR17, URZ ;  /* 0x000000112d2d72a4 */ /* 0x000fe4000f8e023f */
.L_x_796:
        /* <DEDUP_REMOVED lines=43> */
[----:B------:R-:W3:Y:S01]  /*1520*/  LDL R24, [R1+0x28] ;  /* 0x0000280001187983 */ /* 0x000ee20000100800 */
        /* <DEDUP_REMOVED lines=222> */
[----:B------:R1:W2:Y:S04]  /*2310*/  LDG.E R7, [R2.64] ;  /* 0x0000002402077981 */ /* 0x0002a8000c1e1900 */
[----:B------:R1:W3:Y:S04]  /*2320*/  LDG.E R6, [R2.64+0x20] ;  /* 0x0000202402067981 */ /* 0x0002e8000c1e1900 */
[----:B------:R1:W4:Y:S04]  /*2330*/  LDG.E R5, [R2.64+0x80] ;  /* 0x0000802402057981 */ /* 0x000328000c1e1900 */
[----:B-1----:R1:W5:Y:S01]  /*2340*/  LDG.E R3, [R2.64+0xa0] ;  /* 0x0000a02402037981 */ /* 0x002362000c1e1900 */
[----:B------:R-:W-:Y:S01]  /*2350*/  LEA.HI R0, R21, R22, RZ, 0x4 ;  /* 0x0000001615007211 */ /* 0x000fe200078f20ff */
[----:B------:R-:W-:Y:S01]  /*2360*/  IMAD.MOV.U32 R215, RZ, RZ, 0x20 ;  /* 0x00000020ffd77424 */ /* 0x000fe200078e00ff */
[----:B------:R-:W-:Y:S01]  /*2370*/  UIADD3 UR9, UR38, UR12, URZ ;  /* 0x0000000c26097290 */ /* 0x000fe2000fffe03f */
[----:B------:R-:W-:Y:S01]  /*2380*/  IMAD.MOV.U32 R192, RZ, RZ, 0x40 ;  /* 0x00000040ffc07424 */ /* 0x000fe200078e00ff */
[----:B------:R-:W-:Y:S01]  /*2390*/  LOP3.LUT R0, R0, 0xfffffff0, RZ, 0xc0, !PT ;  /* 0xfffffff000007812 */ /* 0x000fe200078ec0ff */
[----:B------:R-:W-:Y:S01]  /*23a0*/  IMAD.MOV.U32 R159, RZ, RZ, RZ ;  /* 0x000000ffff9f7224 */ /* 0x000fe200078e00ff */
[----:B------:R-:W-:-:S03]  /*23b0*/  UIADD3 UR9, -UR39, 0x80, UR9 ;  /* 0x0000008027097890 */ /* 0x000fc6000fffe109 */
[----:B------:R-:W-:-:S05]  /*23c0*/  IMAD.IADD R0, R22, 0x1, -R0 ;  /* 0x0000000116007824 */ /* 0x000fca00078e0a00 */
        /* <DEDUP_REMOVED lines=13> */
[----:B------:R-:W-:Y:S01]  /*24a0*/  IMAD.SHL.U32 R206, R0, 0x2, RZ ;  /* 0x0000000200ce7824 */ /* 0x000fe200078e00ff */
[----:B-----5:R1:W-:Y:S04]  /*24b0*/  STL [R1], R3 ;  /* 0x0000000301007387 */ /* 0x0203e80000100800 */
[----:B--2---:R1:W-:Y:S04]  /*24c0*/  STL [R1+0xc], R7 ;  /* 0x00000c0701007387 */ /* 0x0043e80000100800 */
[----:B----4-:R1:W-:Y:S04]  /*24d0*/  STL [R1+0x4], R5 ;  /* 0x0000040501007387 */ /* 0x0103e80000100800 */
[----:B---3--:R1:W-:Y:S02]  /*24e0*/  STL [R1+0x8], R6 ;  /* 0x0000080601007387 */ /* 0x0083e40000100800 */
[----:B------:R-:W-:Y:S01]  /*24f0*/  IMAD.MOV.U32 R0, RZ, RZ, c[0x0][0x22c] ;  /* 0x00008b00ff007624 */ /* 0x000fe200078e00ff */
[----:B------:R-:W-:Y:S01]  /*2500*/  SHF.L.U64.HI R2, R13, 0x2, R4 ;  /* 0x000000020d027819 */ /* 0x000fe20000010204 */
[----:B------:R-:W-:-:S02]  /*2510*/  IMAD.SHL.U32 R207, R216, 0x2, RZ ;  /* 0x00000002d8cf7824 */ /* 0x000fc400078e00ff */
[----:B------:R-:W-:Y:S02]  /*2520*/  IMAD R0, R0, c[0x0][0x1c0], RZ ;  /* 0x0000700000007a24 */ /* 0x000fe400078e02ff */
[----:B------:R2:W-:Y:S01]  /*2530*/  STL [R1+0x2c], R2 ;  /* 0x00002c0201007387 */ /* 0x0005e20000100800 */
[----:B------:R-:W-:Y:S01]  /*2540*/  IADD3 R208, R215, R207, RZ ;  /* 0x000000cfd7d07210 */ /* 0x000fe20007ffe0ff */
[C---:B-1----:R-:W-:Y:S02]  /*2550*/  IMAD.SHL.U32 R5, R0.reuse, 0x10, RZ ;  /* 0x0000001000057824 */ /* 0x042fe400078e00ff */
[----:B------:R-:W-:-:S03]  /*2560*/  IMAD.SHL.U32 R241, R0, 0x8, RZ ;  /* 0x0000000800f17824 */ /* 0x000fc600078e00ff */
[C---:B------:R-:W-:Y:S02]  /*2570*/  IADD3 R4, R5.reuse, 0x20, RZ ;  /* 0x0000002005047810 */ /* 0x040fe40007ffe0ff */
[----:B------:R-:W-:Y:S02]  /*2580*/  IADD3 R3, R5, 0x40, RZ ;  /* 0x0000004005037810 */ /* 0x000fe40007ffe0ff */
[----:B------:R-:W-:-:S03]  /*2590*/  IADD3 R4, R241, R4, RZ ;  /* 0x00000004f1047210 */ /* 0x000fc60007ffe0ff */
[C---:B------:R-:W-:Y:S02]  /*25a0*/  IMAD.IADD R3, R241.reuse, 0x1, R3 ;  /* 0x00000001f1037824 */ /* 0x040fe400078e0203 */
[----:B------:R-:W-:-:S03]  /*25b0*/  IMAD.IADD R4, R241, 0x1, R4 ;  /* 0x00000001f1047824 */ /* 0x000fc600078e0204 */
[C---:B------:R-:W-:Y:S02]  /*25c0*/  IADD3 R3, R241.reuse, R3, RZ ;  /* 0x00000003f1037210 */ /* 0x040fe40007ffe0ff */
[----:B------:R-:W-:-:S03]  /*25d0*/  IADD3 R4, R241, R4, RZ ;  /* 0x00000004f1047210 */ /* 0x000fc60007ffe0ff */
[----:B------:R-:W-:Y:S01]  /*25e0*/  IMAD.IADD R3, R241, 0x1, R3 ;  /* 0x00000001f1037824 */ /* 0x000fe200078e0203 */
[----:B--2---:R-:W-:Y:S01]  /*25f0*/  SHF.L.U32 R2, R13, 0x2, RZ ;  /* 0x000000020d027819 */ /* 0x004fe200000006ff */
[----:B------:R-:W-:-:S03]  /*2600*/  IMAD.IADD R4, R241, 0x1, R4 ;  /* 0x00000001f1047824 */ /* 0x000fc600078e0204 */
[C---:B------:R-:W-:Y:S01]  /*2610*/  IADD3 R3, R241.reuse, R3, RZ ;  /* 0x00000003f1037210 */ /* 0x040fe20007ffe0ff */
[----:B------:R1:W-:Y:S01]  /*2620*/  STL [R1+0x30], R2 ;  /* 0x0000300201007387 */ /* 0x0003e20000100800 */
[----:B------:R-:W-:-:S03]  /*2630*/  IADD3 R0, R241, R4, RZ ;  /* 0x00000004f1007210 */ /* 0x000fc60007ffe0ff */
[----:B------:R-:W-:Y:S04]  /*2640*/  STL [R1+0x18], R4 ;  /* 0x0000180401007387 */ /* 0x000fe80000100800 */
[----:B------:R2:W-:Y:S04]  /*2650*/  STL [R1+0x14], R3 ;  /* 0x0000140301007387 */ /* 0x0005e80000100800 */
[----:B------:R3:W-:Y:S01]  /*2660*/  STL [R1+0x24], R0 ;  /* 0x0000240001007387 */ /* 0x0007e20000100800 */
[----:B-1----:R-:W-:-:S04]  /*2670*/  IADD3 R2, R5, 0x60, RZ ;  /* 0x0000006005027810 */ /* 0x002fc80007ffe0ff */
[C---:B------:R-:W-:Y:S01]  /*2680*/  IADD3 R2, R241.reuse, R2, RZ ;  /* 0x00000002f1027210 */ /* 0x040fe20007ffe0ff */
[----:B--2---:R-:W-:-:S04]  /*2690*/  IMAD.IADD R3, R241, 0x1, R3 ;  /* 0x00000001f1037824 */ /* 0x004fc800078e0203 */
[----:B------:R-:W-:-:S05]  /*26a0*/  IMAD.IADD R2, R241, 0x1, R2 ;  /* 0x00000001f1027824 */ /* 0x000fca00078e0202 */
[----:B------:R-:W-:-:S05]  /*26b0*/  IADD3 R2, R241, R2, RZ ;  /* 0x00000002f1027210 */ /* 0x000fca0007ffe0ff */
[----:B------:R-:W-:-:S05]  /*26c0*/  IMAD.IADD R2, R241, 0x1, R2 ;  /* 0x00000001f1027824 */ /* 0x000fca00078e0202 */
[----:B---3--:R-:W-:Y:S01]  /*26d0*/  IADD3 R0, R241, R2, RZ ;  /* 0x00000002f1007210 */ /* 0x008fe20007ffe0ff */
[----:B------:R1:W-:Y:S04]  /*26e0*/  STL [R1+0x10], R2 ;  /* 0x0000100201007387 */ /* 0x0003e80000100800 */
[----:B------:R1:W-:Y:S04]  /*26f0*/  STL [R1+0x20], R3 ;  /* 0x0000200301007387 */ /* 0x0003e80000100800 */
[----:B------:R1:W-:Y:S02]  /*2700*/  STL [R1+0x1c], R0 ;  /* 0x00001c0001007387 */ /* 0x0003e40000100800 */
.L_x_800:
[----:B------:R-:W0:Y:S01]  /*2710*/  LDGDEPBAR ;  /* 0x00000000000079af */ /* 0x000e220000000000 */
[C---:B-1----:R-:W-:Y:S01]  /*2720*/  IADD3 R0, R209.reuse, R215, RZ ;  /* 0x000000d7d1007210 */ /* 0x042fe20007ffe0ff */
[----:B------:R-:W-:Y:S01]  /*2730*/  USHF.L.U32 UR7, UR8, 0x6, URZ ;  /* 0x0000000608077899 */ /* 0x000fe2000800063f */
[-C--:B------:R-:W-:Y:S01]  /*2740*/  IADD3 R3, R209, R192.reuse, RZ ;  /* 0x000000c0d1037210 */ /* 0x080fe20007ffe0ff */
[----:B------:R-:W-:Y:S01]  /*2750*/  UISETP.GT.AND UP3, UPT, UR8, UR4, UPT ;  /* 0x000000040800728c */ /* 0x000fe2000bf64270 */
[----:B------:R-:W-:Y:S01]  /*2760*/  IADD3 R2, R0, R192, RZ ;  /* 0x000000c000027210 */ /* 0x000fe20007ffe0ff */
[----:B------:R-:W-:Y:S02]  /*2770*/  UISETP.GE.AND UP0, UPT, UR7, UR9, UPT ;  /* 0x000000090700728c */ /* 0x000fe4000bf06270 */
[----:B------:R-:W2:Y:S04]  /*2780*/  LDL R232, [R1+0x44] ;  /* 0x0000440001e87983 */ /* 0x000ea80000100800 */
[----:B------:R-:W3:Y:S01]  /*2790*/  LDL R231, [R1+0x48] ;  /* 0x0000480001e77983 */ /* 0x000ee20000100800 */
[----:B------:R-:W-:Y:S03]  /*27a0*/  PLOP3.LUT P0, PT, PT, PT, UP0, 0x80, 0x0 ;  /* 0x000000000000781c */ /* 0x000fe60003f0f008 */
[----:B------:R-:W4:Y:S04]  /*27b0*/  LDL R230, [R1+0xc] ;  /* 0x00000c0001e67983 */ /* 0x000f280000100800 */
        /* <DEDUP_REMOVED lines=56> */
[C---:B---3--:R-:W-:Y:S08]  /*2b40*/  HMMA.16816.F32.BF16 R8, R164.reuse, R188, R8 ;  /* 0x000000bca408723c */ /* 0x048ff00000041808 */
[-C--:B------:R-:W-:Y:S03]  /*2b50*/  HMMA.16816.F32.BF16 R12, R164, R190.reuse, R12 ;  /* 0x000000bea40c723c */ /* 0x080fe6000004180c */
[----:B----4-:R-:W-:Y:S05]  /*2b60*/  FSETP.NEU.FTZ.AND P2, PT, R230, -INF , PT ;  /* 0xff800000e600780b */ /* 0x010fea0003f5d000 */
        /* <DEDUP_REMOVED lines=45> */
[C---:B-1----:R-:W-:Y:S01]  /*2e40*/  HMMA.16816.F32.BF16 R8, R164.reuse, R200, R8 ;  /* 0x000000c8a408723c */ /* 0x042fe20000041808 */
[----:B----4-:R-:W-:Y:S04]  /*2e50*/  MOV R2, UR7 ;  /* 0x0000000700027c02 */ /* 0x010fe80008000f00 */
[----:B------:R-:W-:Y:S03]  /*2e60*/  @!P0 IADD3 R2, R2, UR39, R232 ;  /* 0x0000002702028c10 */ /* 0x000fe6000fffe0e8 */
        /* <DEDUP_REMOVED lines=38> */
[----:B----4-:R-:W4:Y:S09]  /*30d0*/  LDL R15, [R1] ;  /* 0x00000000010f7983 */ /* 0x010f320000100800 */
        /* <DEDUP_REMOVED lines=41> */
[----:B------:R-:W2:Y:S01]  /*3370*/  MUFU.TANH R198, R18 ;  /* 0x0000001200c67308 */ /* 0x000ea20000002400 */
[----:B------:R-:W-:Y:S01]  /*3380*/  MOV R2, R242 ;  /* 0x000000f200027202 */ /* 0x000fe20000000f00 */
[----:B------:R-:W-:Y:S01]  /*3390*/  FMUL.FTZ R26, R26, c[0x0][0x2ec] ;  /* 0x0000bb001a1a7a20 */ /* 0x000fe20000410000 */
[----:B------:R-:W-:Y:S01]  /*33a0*/  MOV R6, R251 ;  /* 0x000000fb00067202 */ /* 0x000fe20000000f00 */
[----:B-1----:R-:W-:Y:S02]  /*33b0*/  FMUL.FTZ R8, R229, 1.4426950216293334961 ;  /* 0x3fb8aa3be5087820 */ /* 0x002fe40000410000 */
[----:B------:R-:W-:Y:S02]  /*33c0*/  FMUL.FTZ R27, R27, c[0x0][0x2ec] ;  /* 0x0000bb001b1b7a20 */ /* 0x000fe40000410000 */
[----:B------:R-:W-:Y:S01]  /*33d0*/  FMUL.FTZ R28, R28, c[0x0][0x2ec] ;  /* 0x0000bb001c1c7a20 */ /* 0x000fe20000410000 */
[----:B------:R-:W-:Y:S01]  /*33e0*/  FSEL R8, R8, RZ, P2 ;  /* 0x000000ff08087208 */ /* 0x000fe20001000000 */
[----:B------:R-:W1:Y:S01]  /*33f0*/  MUFU.TANH R196, R19 ;  /* 0x0000001300c47308 */ /* 0x000e620000002400 */
[----:B------:R-:W-:Y:S01]  /*3400*/  @!P0 ISETP.GE.AND P2, PT, R12, R10, PT ;  /* 0x0000000a0c00820c */ /* 0x000fe20003f46270 */
[----:B------:R-:W-:Y:S02]  /*3410*/  FMUL.FTZ R29, R29, c[0x0][0x2ec] ;  /* 0x0000bb001d1d7a20 */ /* 0x000fe40000410000 */
[--C-:B------:R-:W-:Y:S01]  /*3420*/  FFMA.FTZ R4, R3, c[0x0][0x23c], -R8.reuse ;  /* 0x00008f0003047a23 */ /* 0x100fe20000010808 */
[----:B------:R-:W-:Y:S01]  /*3430*/  MOV R3, R203 ;  /* 0x000000cb00037202 */ /* 0x000fe20000000f00 */
[----:B------:R-:W-:Y:S01]  /*3440*/  FMUL.FTZ R30, R30, c[0x0][0x2ec] ;  /* 0x0000bb001e1e7a20 */ /* 0x000fe20000410000 */
[----:B------:R-:W-:Y:S01]  /*3450*/  @!P0 FSEL R3, R203, -INF , !P2 ;  /* 0xff800000cb038808 */ /* 0x000fe20005000000 */
[----:B------:R-:W-:Y:S02]  /*3460*/  FMUL.FTZ R32, R32, c[0x0][0x2ec] ;  /* 0x0000bb0020207a20 */ /* 0x000fe40000410000 */
[----:B------:R1:W-:Y:S01]  /*3470*/  MUFU.EX2 R53, R4 ;  /* 0x0000000400357308 */ /* 0x0003e20000000800 */
[----:B------:R-:W-:Y:S02]  /*3480*/  FMUL.FTZ R33, R33, c[0x0][0x2ec] ;  /* 0x0000bb0021217a20 */ /* 0x000fe40000410000 */
[----:B------:R-:W-:Y:S02]  /*3490*/  FFMA.FTZ R3, R3, c[0x0][0x23c], -R8 ;  /* 0x00008f0003037a23 */ /* 0x000fe40000010808 */
[----:B------:R-:W-:Y:S02]  /*34a0*/  FMUL.FTZ R34, R34, c[0x0][0x2ec] ;  /* 0x0000bb0022227a20 */ /* 0x000fe40000410000 */
[----:B------:R-:W-:Y:S02]  /*34b0*/  FMUL.FTZ R35, R35, c[0x0][0x2ec] ;  /* 0x0000bb0023237a20 */ /* 0x000fe40000410000 */
[----:B------:R-:W-:Y:S01]  /*34c0*/  FMUL.FTZ R31, R31, c[0x0][0x2ec] ;  /* 0x0000bb001f1f7a20 */ /* 0x000fe20000410000 */
[----:B------:R3:W-:Y:S10]  /*34d0*/  MUFU.EX2 R52, R3 ;  /* 0x0000000300347308 */ /* 0x0007f40000000800 */
[----:B------:R-:W2:Y:S01]  /*34e0*/  MUFU.TANH R189, R20 ;  /* 0x0000001400bd7308 */ /* 0x000ea20000002400 */
[----:B-1----:R-:W-:Y:S02]  /*34f0*/  MOV R4, R244 ;  /* 0x000000f400047202 */ /* 0x002fe40000000f00 */
[----:B------:R-:W-:Y:S07]  /*3500*/  @!P0 FSEL R4, R244, -INF , !P3 ;  /* 0xff800000f4048808 */ /* 0x000fee0005800000 */
[----:B------:R-:W1:Y:S10]  /*3510*/  MUFU.TANH R187, R21 ;  /* 0x0000001500bb7308 */ /* 0x000e740000002400 */
[----:B------:R-:W1:Y:S10]  /*3520*/  MUFU.TANH R200, R22 ;  /* 0x0000001600c87308 */ /* 0x000e740000002400 */
        /* <DEDUP_REMOVED lines=60> */
[-C--:B------:R-:W-:Y:S03]  /*38f0*/  @!P0 ISETP.GE.AND P2, PT, R12, R11.reuse, PT ;  /* 0x0000000b0c00820c */ /* 0x080fe60003f46270 */
[--C-:B------:R-:W-:Y:S01]  /*3900*/  FFMA.FTZ R7, R6, c[0x0][0x23c], -R9.reuse ;  /* 0x00008f0006077a23 */ /* 0x100fe20000010809 */
[----:B------:R-:W-:Y:S02]  /*3910*/  MOV R6, R186 ;  /* 0x000000ba00067202 */ /* 0x000fe40000000f00 */
[----:B------:R-:W-:Y:S01]  /*3920*/  @!P0 FSEL R6, R186, -INF , !P2 ;  /* 0xff800000ba068808 */ /* 0x000fe20005000000 */
[----:B------:R1:W-:Y:S01]  /*3930*/  MUFU.EX2 R234, R7 ;  /* 0x0000000700ea7308 */ /* 0x0003e20000000800 */
[----:B------:R-:W-:Y:S03]  /*3940*/  @!P0 ISETP.GE.AND P2, PT, R13, R10, PT ;  /* 0x0000000a0d00820c */ /* 0x000fe60003f46270 */
        /* <DEDUP_REMOVED lines=21> */
[----:B------:R-:W-:Y:S03]  /*3aa0*/  @!P0 ISETP.GE.AND P2, PT, R7, R10, PT ;  /* 0x0000000a0700820c */ /* 0x000fe60003f46270 */
        /* <DEDUP_REMOVED lines=19> */
[----:B------:R-:W-:Y:S02]  /*3be0*/  @!P0 ISETP.GE.AND P2, PT, R7, R4, PT ;  /* 0x000000040700820c */ /* 0x000fe40003f46270 */
[----:B------:R-:W-:Y:S01]  /*3bf0*/  MOV R7, R240 ;  /* 0x000000f000077202 */ /* 0x000fe20000000f00 */
[--C-:B------:R-:W-:Y:S01]  /*3c00*/  FFMA.FTZ R12, R12, c[0x0][0x23c], -R3.reuse ;  /* 0x00008f000c0c7a23 */ /* 0x100fe20000010803 */
[----:B------:R-:W-:Y:S02]  /*3c10*/  @!P0 FSEL R7, R240, -INF , !P2 ;  /* 0xff800000f0078808 */ /* 0x000fe40005000000 */
[-C--:B------:R-:W-:Y:S02]  /*3c20*/  @!P0 ISETP.GE.AND P2, PT, R6, R4.reuse, PT ;  /* 0x000000040600820c */ /* 0x080fe40003f46270 */
[C---:B------:R-:W-:Y:S01]  /*3c30*/  @!P0 IADD3 R6, R0.reuse, 0x18, RZ ;  /* 0x0000001800068810 */ /* 0x040fe20007ffe0ff */
[----:B------:R1:W-:Y:S01]  /*3c40*/  MUFU.EX2 R46, R12 ;  /* 0x0000000c002e7308 */ /* 0x0003e20000000800 */
[----:B------:R-:W-:Y:S02]  /*3c50*/  @!P0 IADD3 R0, R0, 0x19, RZ ;  /* 0x0000001900008810 */ /* 0x000fe40007ffe0ff */
[----:B------:R-:W-:Y:S01]  /*3c60*/  @!P0 ISETP.GE.AND P3, PT, R6, R5, PT ;  /* 0x000000050600820c */ /* 0x000fe20003f66270 */
        /* <DEDUP_REMOVED lines=45> */
[----:B------:R-:W4:Y:S02]  /*3f40*/  MUFU.EX2 R235, R8 ;  /* 0x0000000800eb7308 */ /* 0x000f240000000800 */
        /* <DEDUP_REMOVED lines=129> */
[C---:B--2---:R-:W-:Y:S01]  /*4760*/  FADD.FTZ R2, -R176.reuse, R4 ;  /* 0x00000004b0027221 */ /* 0x044fe20000010100 */
[C---:B------:R-:W-:Y:S01]  /*4770*/  HMMA.16816.F32.BF16 R16, R168.reuse, R166, R16 ;  /* 0x000000a6a810723c */ /* 0x040fe20000041810 */
[----:B------:R-:W2:Y:S03]  /*4780*/  LDG.E R4, [R178.64+0x20] ;  /* 0x00002024b2047981 */ /* 0x000ea6000c1e1900 */
[----:B------:R-:W-:Y:S01]  /*4790*/  FMUL.FTZ R2, R245, R2 ;  /* 0x00000002f5027220 */ /* 0x000fe20000410000 */
[----:B------:R-:W1:Y:S01]  /*47a0*/  LDSM.16.M88.4 R164, [R212+0x18800] ;  /* 0x01880000d4a4783b */ /* 0x000e620000000200 */
[----:B------:R-:W-:Y:S01]  /*47b0*/  FADD.FTZ R5, -R176, R5 ;  /* 0x00000005b0057221 */ /* 0x000fe20000010100 */
[----:B------:R-:W-:Y:S01]  /*47c0*/  MOV R245, c[0x0][0x1c0] ;  /* 0x0000700000f57a02 */ /* 0x000fe20000000f00 */
[----:B------:R-:W-:Y:S04]  /*47d0*/  FMUL.FTZ R180, R2, R0 ;  /* 0x0000000002b47220 */ /* 0x000fe80000410000 */
[----:B------:R-:W-:Y:S01]  /*47e0*/  FMUL.FTZ R177, R243, R5 ;  /* 0x00000005f3b17220 */ /* 0x000fe20000410000 */
[----:B------:R-:W3:Y:S01]  /*47f0*/  LDG.E R2, [R178.64+0x80] ;  /* 0x00008024b2027981 */ /* 0x000ee2000c1e1900 */
[----:B------:R-:W-:Y:S02]  /*4800*/  FFMA.FTZ R5, -R191, R191, 1 ;  /* 0x3f800000bf057423 */ /* 0x000fe400000101bf */
[----:B------:R-:W-:Y:S01]  /*4810*/  IMAD R245, R245, c[0x0][0x22c], RZ ;  /* 0x00008b00f5f57a24 */ /* 0x000fe200078e02ff */
[----:B------:R-:W4:Y:S01]  /*4820*/  LDG.E R0, [R178.64+0xa0] ;  /* 0x0000a024b2007981 */ /* 0x000f22000c1e1900 */
[----:B------:R-:W-:Y:S03]  /*4830*/  FMUL.FTZ R5, R5, c[0x0][0x2ec] ;  /* 0x0000bb0005057a20 */ /* 0x000fe60000410000 */
[----:B------:R-:W-:Y:S03]  /*4840*/  LEA R245, -R245, RZ, 0x6 ;  /* 0x000000fff5f57211 */ /* 0x000fe600078e31ff */
[C---:B------:R-:W-:Y:S01]  /*4850*/  FADD.FTZ R17, -R176.reuse, R17 ;  /* 0x00000011b0117221 */ /* 0x040fe20000010100 */
[----:B------:R-:W-:Y:S01]  /*4860*/  LEA R218, P0, R245, R218, 0x2 ;  /* 0x000000daf5da7211 */ /* 0x000fe200078010ff */
[----:B------:R-:W-:Y:S02]  /*4870*/  FADD.FTZ R16, -R176, R16 ;  /* 0x00000010b0107221 */ /* 0x000fe40000010100 */
[----:B------:R-:W-:Y:S01]  /*4880*/  FMUL.FTZ R17, R233, R17 ;  /* 0x00000011e9117220 */ /* 0x000fe20000410000 */
[----:B------:R-:W-:Y:S02]  /*4890*/  LEA.HI.X.SX32 R219, R245, R219, 0x2, P0 ;  /* 0x000000dbf5db7211 */ /* 0x000fe400000f16ff */
[----:B------:R-:W-:Y:S01]  /*48a0*/  PLOP3.LUT P0, PT, PT, PT, UP3, 0x80, 0x0 ;  /* 0x000000000000781c */ /* 0x000fe20003f0f038 */
[-C--:B-1----:R-:W-:Y:S08]  /*48b0*/  HMMA.16816.F32.BF16 R20, R168, R164.reuse, R20 ;  /* 0x000000a4a814723c */ /* 0x082ff00000041814 */
[C---:B------:R-:W-:Y:S07]  /*48c0*/  HMMA.16816.F32.BF16 R24, R172.reuse, R164, R24 ;  /* 0x000000a4ac18723c */ /* 0x040fee0000041818 */
[----:B------:R-:W-:Y:S01]  /*48d0*/  FMUL.FTZ R164, R234, R16 ;  /* 0x00000010eaa47220 */ /* 0x000fe20000410000 */
[-C--:B------:R-:W-:Y:S04]  /*48e0*/  HMMA.16816.F32.BF16 R28, R172, R166.reuse, R28 ;  /* 0x000000a6ac1c723c */ /* 0x080fe8000004181c */
[----:B------:R-:W-:Y:S03]  /*48f0*/  FFMA.FTZ R16, -R190, R190, 1 ;  /* 0x3f800000be107423 */ /* 0x000fe600000101be */
[----:B------:R-:W-:Y:S01]  /*4900*/  FMUL.FTZ R173, R177, R5 ;  /* 0x00000005b1ad7220 */ /* 0x000fe20000410000 */
[----:B------:R-:W-:Y:S04]  /*4910*/  HMMA.16816.F32.BF16 R32, R168, R166, R32 ;  /* 0x000000a6a820723c */ /* 0x000fe80000041820 */
[----:B------:R-:W-:Y:S02]  /*4920*/  FFMA.FTZ R5, -R186, R186, 1 ;  /* 0x3f800000ba057423 */ /* 0x000fe400000101ba */
[----:B------:R-:W-:Y:S02]  /*4930*/  FADD.FTZ R21, -R176, R21 ;  /* 0x00000015b0157221 */ /* 0x000fe40000010100 */
[----:B------:R-:W-:Y:S04]  /*4940*/  FMUL.FTZ R5, R5, c[0x0][0x2ec] ;  /* 0x0000bb0005057a20 */ /* 0x000fe80000410000 */
[----:B------:R-:W-:Y:S02]  /*4950*/  FMUL.FTZ R165, R229, R21 ;  /* 0x00000015e5a57220 */ /* 0x000fe40000410000 */
[----:B------:R-:W-:Y:S02]  /*4960*/  FMUL.FTZ R171, R17, R5 ;  /* 0x0000000511ab7220 */ /* 0x000fe40000410000 */
[----:B------:R-:W-:Y:S02]  /*4970*/  FFMA.FTZ R5, -R181, R181, 1 ;  /* 0x3f800000b5057423 */ /* 0x000fe400000101b5 */
[----:B------:R-:W-:Y:S02]  /*4980*/  FMUL.FTZ R16, R16, c[0x0][0x2ec] ;  /* 0x0000bb0010107a20 */ /* 0x000fe40000410000 */
[----:B------:R-:W-:Y:S02]  /*4990*/  FMUL.FTZ R5, R5, c[0x0][0x2ec] ;  /* 0x0000bb0005057a20 */ /* 0x000fe40000410000 */
[----:B------:R-:W-:Y:S02]  /*49a0*/  FMUL.FTZ R172, R164, R16 ;  /* 0x00000010a4ac7220 */ /* 0x000fe40000410000 */
[C---:B------:R-:W-:Y:S02]  /*49b0*/  FADD.FTZ R21, -R176.reuse, R33 ;  /* 0x00000021b0157221 */ /* 0x040fe40000010100 */
[----:B------:R-:W-:Y:S02]  /*49c0*/  FADD.FTZ R32, -R176, R32 ;  /* 0x00000020b0207221 */ /* 0x000fe40000010100 */
[----:B------:R-:W-:Y:S02]  /*49d0*/  FMUL.FTZ R21, R195, R21 ;  /* 0x00000015c3157220 */ /* 0x000fe40000410000 */
[----:B------:R-:W-:Y:S02]  /*49e0*/  FFMA.FTZ R17, -R187, R187, 1 ;  /* 0x3f800000bb117423 */ /* 0x000fe400000101bb */
[----:B------:R-:W-:Y:S02]  /*49f0*/  FFMA.FTZ R16, -R182, R182, 1 ;  /* 0x3f800000b6107423 */ /* 0x000fe400000101b6 */
[----:B------:R-:W-:Y:S02]  /*4a00*/  FMUL.FTZ R167, R21, R5 ;  /* 0x0000000515a77220 */ /* 0x000fe40000410000 */
[----:B------:R-:W-:Y:S02]  /*4a10*/  FFMA.FTZ R5, -R203, R203, 1 ;  /* 0x3f800000cb057423 */ /* 0x000fe400000101cb */
[----:B------:R-:W-:Y:S02]  /*4a20*/  FADD.FTZ R20, -R176, R20 ;  /* 0x00000014b0147221 */ /* 0x000fe40000010100 */
[----:B------:R-:W-:Y:S02]  /*4a30*/  FMUL.FTZ R32, R199, R32 ;  /* 0x00000020c7207220 */ /* 0x000fe40000410000 */
[----:B------:R-:W-:Y:S02]  /*4a40*/  FMUL.FTZ R17, R17, c[0x0][0x2ec] ;  /* 0x0000bb0011117a20 */ /* 0x000fe40000410000 */
[----:B------:R-:W-:Y:S02]  /*4a50*/  FMUL.FTZ R16, R16, c[0x0][0x2ec] ;  /* 0x0000bb0010107a20 */ /* 0x000fe40000410000 */
[----:B------:R-:W-:Y:S02]  /*4a60*/  FMUL.FTZ R5, R5, c[0x0][0x2ec] ;  /* 0x0000bb0005057a20 */ /* 0x000fe40000410000 */
[----:B------:R-:W-:Y:S02]  /*4a70*/  FMUL.FTZ R166, R230, R20 ;  /* 0x00000014e6a67220 */ /* 0x000fe40000410000 */
[----:B------:R-:W-:Y:S02]  /*4a80*/  FFMA.FTZ R20, -R189, R189, 1 ;  /* 0x3f800000bd147423 */ /* 0x000fe400000101bd */
[----:B------:R-:W-:Y:S02]  /*4a90*/  FMUL.FTZ R169, R165, R17 ;  /* 0x00000011a5a97220 */ /* 0x000fe40000410000 */
[----:B------:R-:W-:Y:S02]  /*4aa0*/  FMUL.FTZ R168, R32, R16 ;  /* 0x0000001020a87220 */ /* 0x000fe40000410000 */
[----:B------:R-:W-:Y:S02]  /*4ab0*/  FMUL.FTZ R20, R20, c[0x0][0x2ec] ;  /* 0x0000bb0014147a20 */ /* 0x000fe40000410000 */
[----:B------:R-:W-:Y:S02]  /*4ac0*/  FFMA.FTZ R21, -R244, R244, 1 ;  /* 0x3f800000f4157423 */ /* 0x000fe400000101f4 */
[----:B------:R-:W-:Y:S02]  /*4ad0*/  FMUL.FTZ R170, R166, R20 ;  /* 0x00000014a6aa7220 */ /* 0x000fe40000410000 */
[----:B------:R-:W-:Y:S02]  /*4ae0*/  FMUL.FTZ R21, R21, c[0x0][0x2ec] ;  /* 0x0000bb0015157a20 */ /* 0x000fe40000410000 */
[----:B------:R-:W-:Y:S04]  /*4af0*/  FFMA.FTZ R20, -R232, R232, 1 ;  /* 0x3f800000e8147423 */ /* 0x000fe800000101e8 */
[----:B------:R-:W-:Y:S02]  /*4b00*/  FMUL.FTZ R20, R20, c[0x0][0x2ec] ;  /* 0x0000bb0014147a20 */ /* 0x000fe40000410000 */
[C---:B--2---:R-:W-:Y:S02]  /*4b10*/  FADD.FTZ R7, -R4.reuse, R7 ;  /* 0x0000000704077221 */ /* 0x044fe40000010100 */
[----:B------:R-:W-:Y:S02]  /*4b20*/  FADD.FTZ R16, -R4, R6 ;  /* 0x0000000604107221 */ /* 0x000fe40000010100 */
[----:B------:R-:W-:Y:S02]  /*4b30*/  FMUL.FTZ R7, R52, R7 ;  /* 0x0000000734077220 */ /* 0x000fe40000410000 */
[----:B------:R-:W-:Y:S02]  /*4b40*/  FFMA.FTZ R6, -R228, R228, 1 ;  /* 0x3f800000e4067423 */ /* 0x000fe400000101e4 */
[----:B------:R-:W-:Y:S02]  /*4b50*/  FADD.FTZ R18, -R4, R18 ;  /* 0x0000001204127221 */ /* 0x000fe40000010100 */
[----:B------:R-:W-:Y:S02]  /*4b60*/  FMUL.FTZ R165, R7, R5 ;  /* 0x0000000507a57220 */ /* 0x000fe40000410000 */
[----:B------:R-:W-:Y:S02]  /*4b70*/  FFMA.FTZ R5, -R198, R198, 1 ;  /* 0x3f800000c6057423 */ /* 0x000fe400000101c6 */
[----:B------:R-:W-:Y:S02]  /*4b80*/  FMUL.FTZ R16, R53, R16 ;  /* 0x0000001035107220 */ /* 0x000fe40000410000 */
[----:B------:R-:W-:Y:S01]  /*4b90*/  FMUL.FTZ R6, R6, c[0x0][0x2ec] ;  /* 0x0000bb0006067a20 */ /* 0x000fe20000410000 */
[----:B------:R1:W5:Y:S01]  /*4ba0*/  LDL.LU R53, [R1+0xb0] ;  /* 0x0000b00001357983 */ /* 0x0003620000300800 */
[C---:B------:R-:W-:Y:S02]  /*4bb0*/  FADD.FTZ R19, -R4.reuse, R19 ;  /* 0x0000001304137221 */ /* 0x040fe40000010100 */
[----:B------:R-:W-:Y:S01]  /*4bc0*/  FMUL.FTZ R164, R249, R18 ;  /* 0x00000012f9a47220 */ /* 0x000fe20000410000 */
[----:B------:R1:W5:Y:S01]  /*4bd0*/  LDL.LU R52, [R1+0xac] ;  /* 0x0000ac0001347983 */ /* 0x0003620000300800 */
[C---:B------:R-:W-:Y:S02]  /*4be0*/  FADD.FTZ R17, -R4.reuse, R22 ;  /* 0x0000001604117221 */ /* 0x040fe40000010100 */
[----:B------:R-:W-:Y:S02]  /*4bf0*/  FADD.FTZ R23, -R4, R23 ;  /* 0x0000001704177221 */ /* 0x000fe40000010100 */
[----:B------:R-:W-:Y:S02]  /*4c00*/  FFMA.FTZ R7, -R196, R196, 1 ;  /* 0x3f800000c4077423 */ /* 0x000fe400000101c4 */
[----:B------:R-:W-:Y:S02]  /*4c10*/  FMUL.FTZ R5, R5, c[0x0][0x2ec] ;  /* 0x0000bb0005057a20 */ /* 0x000fe40000410000 */
[C---:B------:R-:W-:Y:S02]  /*4c20*/  FADD.FTZ R34, -R4.reuse, R34 ;  /* 0x0000002204227221 */ /* 0x040fe40000010100 */
[----:B------:R-:W-:Y:S02]  /*4c30*/  FADD.FTZ R32, -R4, R35 ;  /* 0x0000002304207221 */ /* 0x000fe40000010100 */
[----:B------:R-:W-:Y:S02]  /*4c40*/  FFMA.FTZ R4, -R183, R183, 1 ;  /* 0x3f800000b7047423 */ /* 0x000fe400000101b7 */
[----:B------:R-:W-:Y:S02]  /*4c50*/  FMUL.FTZ R166, R16, R6 ;  /* 0x0000000610a67220 */ /* 0x000fe40000410000 */
        /* <DEDUP_REMOVED lines=22> */
[----:B------:R-:W-:Y:S02]  /*4dc0*/  FADD.FTZ R6, -R2, R12 ;  /* 0x0000000c02067221 */ /* 0x000fe40000010100 */
[----:B------:R-:W-:Y:S02]  /*4dd0*/  FMUL.FTZ R5, R50, R5 ;  /* 0x0000000532057220 */ /* 0x000fe40000410000 */
[----:B------:R-:W-:Y:S01]  /*4de0*/  FMUL.FTZ R35, R17, R16 ;  /* 0x0000001011237220 */ /* 0x000fe20000410000 */
[----:B------:R1:W5:Y:S01]  /*4df0*/  LDL.LU R50, [R1+0xa4] ;  /* 0x0000a40001327983 */ /* 0x0003620000300800 */
[----:B------:R-:W-:Y:S02]  /*4e00*/  FADD.FTZ R8, -R2, R13 ;  /* 0x0000000d02087221 */ /* 0x000fe40000010100 */
[----:B------:R-:W-:Y:S02]  /*4e10*/  FMUL.FTZ R6, R49, R6 ;  /* 0x0000000631067220 */ /* 0x000fe40000410000 */
[----:B------:R-:W-:Y:S01]  /*4e20*/  FFMA.FTZ R17, -R242, R242, 1 ;  /* 0x3f800000f2117423 */ /* 0x000fe200000101f2 */
[----:B------:R1:W5:Y:S01]  /*4e30*/  LDL.LU R49, [R1+0xa0] ;  /* 0x0000a00001317983 */ /* 0x0003620000300800 */
[----:B------:R-:W-:Y:S02]  /*4e40*/  FFMA.FTZ R23, -R238, R238, 1 ;  /* 0x3f800000ee177423 */ /* 0x000fe400000101ee */
[----:B------:R-:W-:Y:S02]  /*4e50*/  FMUL.FTZ R8, R48, R8 ;  /* 0x0000000830087220 */ /* 0x000fe40000410000 */
[----:B------:R-:W-:Y:S01]  /*4e60*/  FMUL.FTZ R17, R17, c[0x0][0x2ec] ;  /* 0x0000bb0011117a20 */ /* 0x000fe20000410000 */
[----:B------:R1:W5:Y:S01]  /*4e70*/  LDL.LU R48, [R1+0x9c] ;  /* 0x00009c0001307983 */ /* 0x0003620000300800 */
[----:B------:R-:W-:Y:S02]  /*4e80*/  FMUL.FTZ R23, R23, c[0x0][0x2ec] ;  /* 0x0000bb0017177a20 */ /* 0x000fe40000410000 */
        /* <DEDUP_REMOVED lines=29> */
[----:B------:R-:W-:Y:S02]  /*5060*/  FFMA.FTZ R28, -R193, R193, 1 ;  /* 0x3f800000c11c7423 */ /* 0x000fe400000101c1 */
[----:B------:R-:W-:Y:S02]  /*5070*/  FMUL.FTZ R29, R5, R29 ;  /* 0x0000001d051d7220 */ /* 0x000fe40000410000 */
[----:B------:R-:W-:Y:S02]  /*5080*/  FADD.FTZ R5, -R0, R14 ;  /* 0x0000000e00057221 */ /* 0x000fe40000010100 */
[----:B------:R-:W-:Y:S02]  /*5090*/  FMUL.FTZ R4, R42, R4 ;  /* 0x000000042a047220 */ /* 0x000fe40000410000 */
[----:B------:R-:W-:Y:S01]  /*50a0*/  FMUL.FTZ R22, R8, R22 ;  /* 0x0000001608167220 */ /* 0x000fe20000410000 */
[----:B------:R1:W5:Y:S01]  /*50b0*/  LDL.LU R42, [R1+0x84] ;  /* 0x00008400012a7983 */ /* 0x0003620000300800 */
[----:B------:R-:W-:Y:S02]  /*50c0*/  FMUL.FTZ R28, R28, c[0x0][0x2ec] ;  /* 0x0000bb001c1c7a20 */ /* 0x000fe40000410000 */
[----:B------:R-:W-:Y:S02]  /*50d0*/  FADD.FTZ R8, -R0, R15 ;  /* 0x0000000f00087221 */ /* 0x000fe40000010100 */
[----:B------:R-:W-:Y:S02]  /*50e0*/  FMUL.FTZ R5, R41, R5 ;  /* 0x0000000529057220 */ /* 0x000fe40000410000 */
[----:B------:R-:W-:Y:S01]  /*50f0*/  FMUL.FTZ R28, R6, R28 ;  /* 0x0000001c061c7220 */ /* 0x000fe20000410000 */
[----:B------:R1:W5:Y:S01]  /*5100*/  LDL.LU R41, [R1+0x80] ;  /* 0x0000800001297983 */ /* 0x0003620000300800 */
[----:B------:R-:W-:Y:S02]  /*5110*/  FMUL.FTZ R8, R40, R8 ;  /* 0x0000000828087220 */ /* 0x000fe40000410000 */
[----:B------:R-:W-:Y:S01]  /*5120*/  FFMA.FTZ R6, -R39, R39, 1 ;  /* 0x3f80000027067423 */ /* 0x000fe20000010127 */
[----:B------:R1:W5:Y:S01]  /*5130*/  LDL.LU R40, [R1+0x7c] ;  /* 0x00007c0001287983 */ /* 0x0003620000300800 */
[----:B------:R-:W-:Y:S02]  /*5140*/  FFMA.FTZ R9, -R252, R252, 1 ;  /* 0x3f800000fc097423 */ /* 0x000fe400000101fc */
[----:B------:R-:W-:Y:S01]  /*5150*/  FFMA.FTZ R14, -R251, R251, 1 ;  /* 0x3f800000fb0e7423 */ /* 0x000fe200000101fb */
[----:B------:R1:W5:Y:S01]  /*5160*/  LDL.LU R39, [R1+0x78] ;  /* 0x0000780001277983 */ /* 0x0003620000300800 */
[----:B------:R-:W-:Y:S02]  /*5170*/  FMUL.FTZ R6, R6, c[0x0][0x2ec] ;  /* 0x0000bb0006067a20 */ /* 0x000fe40000410000 */
[----:B------:R-:W-:Y:S02]  /*5180*/  FMUL.FTZ R9, R9, c[0x0][0x2ec] ;  /* 0x0000bb0009097a20 */ /* 0x000fe40000410000 */
        /* <DEDUP_REMOVED lines=19> */
[----:B------:R-:W-:Y:S02]  /*52c0*/  FFMA.FTZ R19, -R231, R231, 1 ;  /* 0x3f800000e7137423 */ /* 0x000fe400000101e7 */
[----:B------:R-:W-:Y:S02]  /*52d0*/  IMAD R241, R241, c[0x0][0x1c0], RZ ;  /* 0x00007000f1f17a24 */ /* 0x000fe400078e02ff */
        /* <DEDUP_REMOVED lines=9> */
[----:B------:R-:W-:Y:S01]  /*5370*/  FMUL.FTZ R19, R5, R19 ;  /* 0x0000001305137220 */ /* 0x000fe20000410000 */
[----:B------:R-:W-:-:S05]  /*5380*/  @!P0 BRA `(.L_x_798) ;  /* 0x0000016000008947 */ /* 0x000fca0003800000 */
[----:B-1----:R-:W-:Y:S01]  /*5390*/  IMAD.MOV.U32 R5, RZ, RZ, c[0x0][0x190] ;  /* 0x00006400ff057624 */ /* 0x002fe200078e00ff */
        /* <DEDUP_REMOVED lines=21> */
.L_x_798:
[----:B-1----:R-:W-:Y:S02]  /*54f0*/  F2FP.BF16.PACK_AB R12, R173, R180 ;  /* 0x000000b4ad0c723e */ /* 0x002fe400000010ff */
        /* <DEDUP_REMOVED lines=41> */
[----:B------:R-:W3:Y:S05]  /*5790*/  LDSM.16.MT88.4 R24, [R2+0x2000] ;  /* 0x002000000218783b */ /* 0x000eea0000004200 */
[----:B------:R-:W-:Y:S05]  /*57a0*/  LDSM.16.MT88.4 R28, [R0+0x8800] ;  /* 0x00880000001c783b */ /* 0x000fea0000004200 */
[----:B------:R-:W-:Y:S05]  /*57b0*/  LDSM.16.MT88.4 R32, [R205+0x22800] ;  /* 0x02280000cd20783b */ /* 0x000fea0000004200 */
[----:B------:R-:W-:Y:S01]  /*57c0*/  LDSM.16.MT88.4 R164, [R2+0x800] ;  /* 0x0008000002a4783b */ /* 0x000fe20000004200 */
[-C--:B-1---5:R-:W-:Y:S04]  /*57d0*/  HMMA.16816.F32.BF16 R36, R4, R8.reuse, R36 ;  /* 0x000000080424723c */ /* 0x0a2fe80000041824 */
        /* <DEDUP_REMOVED lines=99> */
.L_x_799:
[----:B------:R-:W-:Y:S01]  /*5e10*/  LDSM.16.M88.4 R32, [R207+0x1c000] ;  /* 0x01c00000cf20783b */ /* 0x000fe20000000200 */
[----:B------:R-:W-:Y:S01]  /*5e20*/  IMAD.MOV.U32 R189, RZ, RZ, c[0x0][0x22c] ;  /* 0x00008b00ffbd7624 */ /* 0x000fe200078e00ff */
[----:B------:R-:W-:Y:S02]  /*5e30*/  ULOP3.LUT UR7, UR8, 0x1, URZ, 0xc0, !UPT ;  /* 0x0000000108077892 */ /* 0x000fe4000f8ec03f */
[----:B------:R-:W-:Y:S01]  /*5e40*/  UISETP.GT.AND UP2, UPT, UR8, UR4, UPT ;  /* 0x000000040800728c */ /* 0x000fe2000bf44270 */
[----:B------:R-:W2:Y:S01]  /*5e50*/  LDSM.16.MT88.4 R16, [R204] ;  /* 0x00000000cc10783b */ /* 0x000ea20000004200 */
[----:B------:R-:W-:Y:S01]  /*5e60*/  IMAD R189, R189, c[0x0][0x1c0], RZ ;  /* 0x00007000bdbd7a24 */ /* 0x000fe200078e02ff */
[----:B------:R-:W-:Y:S02]  /*5e70*/  UISETP.NE.U32.AND UP0, UPT, UR7, 0x1, UPT ;  /* 0x000000010700788c */ /* 0x000fe4000bf05070 */
[----:B------:R-:W-:Y:S01]  /*5e80*/  UIADD3 UR8, UR8, -0x1, URZ ;  /* 0xffffffff08087890 */ /* 0x000fe2000fffe03f */
[----:B------:R-:W3:Y:S01]  /*5e90*/  LDSM.16.M88.4 R28, [R207+0x1d000] ;  /* 0x01d00000cf1c783b */ /* 0x000ee20000000200 */
[----:B------:R-:W-:Y:S04]  /*5ea0*/  IMAD.SHL.U32 R189, R189, 0x20, RZ ;  /* 0x00000020bdbd7824 */ /* 0x000fe800078e00ff */
[----:B------:R-:W4:Y:S05]  /*5eb0*/  LDSM.16.MT88.4 R164, [R204+0x4000] ;  /* 0x00400000cca4783b */ /* 0x000f2a0000004200 */
[----:B------:R-:W5:Y:S05]  /*5ec0*/  LDL R188, [R1+0x3c] ;  /* 0x00003c0001bc7983 */ /* 0x000f6a0000100800 */
[----:B------:R-:W-:Y:S05]  /*5ed0*/  LDSM.16.M88.4 R168, [R208+0x1c000] ;  /* 0x01c00000d0a8783b */ /* 0x000fea0000000200 */
[----:B------:R-:W5:Y:S05]  /*5ee0*/  LDL R2, [R1+0x40] ;  /* 0x0000400001027983 */ /* 0x000f6a0000100800 */
[----:B------:R-:W1:Y:S05]  /*5ef0*/  LDSM.16.MT88.4 R172, [R204+0x800] ;  /* 0x00080000ccac783b */ /* 0x000e6a0000004200 */
[----:B------:R1:W5:Y:S02]  /*5f00*/  LDL R185, [R1+0xc] ;  /* 0x00000c0001b97983 */ /* 0x0003640000100800 */
[-C--:B-12---:R-:W-:Y:S03]  /*5f10*/  HMMA.16816.F32.BF16 R4, R32, R16.reuse, RZ ;  /* 0x000000102004723c */ /* 0x086fe600000418ff */
[----:B------:R-:W1:Y:S05]  /*5f20*/  LDSM.16.M88.4 R176, [R208+0x1d000] ;  /* 0x01d00000d0b0783b */ /* 0x000e6a0000000200 */
[----:B------:R2:W2:Y:S01]  /*5f30*/  LDL R0, [R1] ;  /* 0x0000000001007983 */ /* 0x0004a20000100800 */
[C---:B---3--:R-:W-:Y:S04]  /*5f40*/  HMMA.16816.F32.BF16 R8, R28.reuse, R16, RZ ;  /* 0x000000101c08723c */ /* 0x048fe800000418ff */
[----:B------:R-:W3:Y:S04]  /*5f50*/  LDSM.16.MT88.4 R180, [R204+0x4800] ;  /* 0x00480000ccb4783b */ /* 0x000ee80000004200 */
[-C--:B------:R-:W-:Y:S01]  /*5f60*/  HMMA.16816.F32.BF16 R12, R28, R18.reuse, RZ ;  /* 0x000000121c0c723c */ /* 0x080fe200000418ff */
[----:B------:R1:W2:Y:S05]  /*5f70*/  LDL R186, [R1+0x4] ;  /* 0x0000040001ba7983 */ /* 0x0002aa0000100800 */
[----:B------:R1:W2:Y:S02]  /*5f80*/  LDL R187, [R1+0x8] ;  /* 0x0000080001bb7983 */ /* 0x0002a40000100800 */
[C---:B------:R-:W-:Y:S08]  /*5f90*/  HMMA.16816.F32.BF16 R16, R32.reuse, R18, RZ ;  /* 0x000000122010723c */ /* 0x040ff000000418ff */
[-C--:B----4-:R-:W-:Y:S08]  /*5fa0*/  HMMA.16816.F32.BF16 R20, R32, R164.reuse, RZ ;  /* 0x000000a42014723c */ /* 0x090ff000000418ff */
        /* <DEDUP_REMOVED lines=9> */
[-C--:B---3--:R-:W-:Y:S08]  /*6040*/  HMMA.16816.F32.BF16 R20, R168, R180.reuse, R20 ;  /* 0x000000b4a814723c */ /* 0x088ff00000041814 */
[C---:B------:R-:W-:Y:S08]  /*6050*/  HMMA.16816.F32.BF16 R24, R176.reuse, R180, R24 ;  /* 0x000000b4b018723c */ /* 0x040ff00000041818 */
[-C--:B------:R-:W-:Y:S01]  /*6060*/  HMMA.16816.F32.BF16 R28, R176, R182.reuse, R28 ;  /* 0x000000b6b01c723c */ /* 0x080fe2000004181c */
[----:B------:R-:W3:Y:S07]  /*6070*/  LDSM.16.M88.4 R176, [R184+0x1d000] ;  /* 0x01d00000b8b0783b */ /* 0x000eee0000000200 */
[----:B------:R-:W-:Y:S01]  /*6080*/  HMMA.16816.F32.BF16 R32, R168, R182, R32 ;  /* 0x000000b6a820723c */ /* 0x000fe20000041820 */
[----:B------:R-:W4:Y:S05]  /*6090*/  LDSM.16.MT88.4 R168, [R204+0x5000] ;  /* 0x00500000cca8783b */ /* 0x000f2a0000004200 */
[----:B------:R-:W-:Y:S02]  /*60a0*/  LDSM.16.M88.4 R180, [R3+0x1d000] ;  /* 0x01d0000003b4783b */ /* 0x000fe40000000200 */
[-C--:B-1----:R-:W-:Y:S08]  /*60b0*/  HMMA.16816.F32.BF16 R4, R164, R172.reuse, R4 ;  /* 0x000000aca404723c */ /* 0x082ff00000041804 */
[C---:B---3--:R-:W-:Y:S08]  /*60c0*/  HMMA.16816.F32.BF16 R8, R176.reuse, R172, R8 ;  /* 0x000000acb008723c */ /* 0x048ff00000041808 */
[-C--:B------:R-:W-:Y:S08]  /*60d0*/  HMMA.16816.F32.BF16 R12, R176, R174.reuse, R12 ;  /* 0x000000aeb00c723c */ /* 0x080ff0000004180c */
[C---:B------:R-:W-:Y:S01]  /*60e0*/  HMMA.16816.F32.BF16 R16, R164.reuse, R174, R16 ;  /* 0x000000aea410723c */ /* 0x040fe20000041810 */
[----:B------:R-:W-:Y:S07]  /*60f0*/  LDSM.16.M88.4 R172, [R3+0x1c000] ;  /* 0x01c0000003ac783b */ /* 0x000fee0000000200 */
[-C--:B----4-:R-:W-:Y:S08]  /*6100*/  HMMA.16816.F32.BF16 R20, R164, R168.reuse, R20 ;  /* 0x000000a8a414723c */ /* 0x090ff00000041814 */
[C---:B------:R-:W-:Y:S08]  /*6110*/  HMMA.16816.F32.BF16 R24, R176.reuse, R168, R24 ;  /* 0x000000a8b018723c */ /* 0x040ff00000041818 */
[-C--:B------:R-:W-:Y:S01]  /*6120*/  HMMA.16816.F32.BF16 R28, R176, R170.reuse, R28 ;  /* 0x000000aab01c723c */ /* 0x080fe2000004181c */
[----:B------:R-:W1:Y:S07]  /*6130*/  LDSM.16.MT88.4 R176, [R204+0x1800] ;  /* 0x00180000ccb0783b */ /* 0x000e6e0000004200 */
[----:B------:R-:W-:Y:S01]  /*6140*/  HMMA.16816.F32.BF16 R32, R164, R170, R32 ;  /* 0x000000aaa420723c */ /* 0x000fe20000041820 */
[----:B------:R-:W3:Y:S05]  /*6150*/  LDSM.16.MT88.4 R164, [R204+0x5800] ;  /* 0x00580000cca4783b */ /* 0x000eea0000004200 */
[----:B------:R-:W-:Y:S02]  /*6160*/  LDSM.16.M88.4 R168, [R207+0x1e000] ;  /* 0x01e00000cfa8783b */ /* 0x000fe40000000200 */
[-C--:B-1----:R-:W-:Y:S08]  /*6170*/  HMMA.16816.F32.BF16 R4, R172, R176.reuse, R4 ;  /* 0x000000b0ac04723c */ /* 0x082ff00000041804 */
[C---:B------:R-:W-:Y:S08]  /*6180*/  HMMA.16816.F32.BF16 R8, R180.reuse, R176, R8 ;  /* 0x000000b0b408723c */ /* 0x040ff00000041808 */
        /* <DEDUP_REMOVED lines=14> */
[----:B------:R-:W1:Y:S07]  /*6270*/  LDSM.16.MT88.4 R176, [R204+0x2800] ;  /* 0x00280000ccb0783b */ /* 0x000e6e0000004200 */
[-C--:B----4-:R-:W-:Y:S08]  /*6280*/  HMMA.16816.F32.BF16 R20, R168, R164.reuse, R20 ;  /* 0x000000a4a814723c */ /* 0x090ff00000041814 */
        /* <DEDUP_REMOVED lines=26> */
[----:B------:R3:W4:Y:S07]  /*6430*/  LDSM.16.M88.4 R180, [R3+0x1f000] ;  /* 0x01f0000003b4783b */ /* 0x00072e0000000200 */
[----:B------:R-:W-:Y:S01]  /*6440*/  HMMA.16816.F32.BF16 R32, R168, R166, R32 ;  /* 0x000000a6a820723c */ /* 0x000fe20000041820 */
[----:B------:R-:W4:Y:S06]  /*6450*/  LDSM.16.MT88.4 R164, [R204+0x7800] ;  /* 0x00780000cca4783b */ /* 0x000f2c0000004200 */
[----:B-----5:R-:W-:Y:S01]  /*6460*/  @P0 IADD3 R168, P2, R188, UR6, RZ ;  /* 0x00000006bca80c10 */ /* 0x020fe2000ff5e0ff */
[----:B------:R-:W-:Y:S01]  /*6470*/  IMAD.MOV.U32 R188, RZ, RZ, c[0x0][0x22c] ;  /* 0x00008b00ffbc7624 */ /* 0x000fe200078e00ff */
[-C--:B-1----:R-:W-:Y:S01]  /*6480*/  HMMA.16816.F32.BF16 R4, R172, R176.reuse, R4 ;  /* 0x000000b0ac04723c */ /* 0x082fe20000041804 */
[----:B------:R-:W-:Y:S04]  /*6490*/  @UP3 UIADD3 UR6, UP1, UR6, -0x100, URZ ;  /* 0xffffff0006063890 */ /* 0x000fe8000ff3e03f */
[----:B------:R-:W-:Y:S01]  /*64a0*/  @P0 IADD3.X R169, R2, UR5, RZ, P2, !PT ;  /* 0x0000000502a90c10 */ /* 0x000fe200097fe4ff */
[----:B------:R-:W-:Y:S01]  /*64b0*/  IMAD R188, R188, c[0x0][0x1c0], RZ ;  /* 0x00007000bcbc7a24 */ /* 0x000fe200078e02ff */
[CC--:B------:R-:W-:Y:S01]  /*64c0*/  LEA R2, P2, R241.reuse, R218.reuse, 0x2 ;  /* 0x000000daf1027211 */ /* 0x0c0fe200078410ff */
[----:B------:R-:W-:Y:S02]  /*64d0*/  @UP3 UIADD3.X UR5, UR5, -0x1, URZ, UP1, !UPT ;  /* 0xffffffff05053890 */ /* 0x000fe40008ffe43f */
[----:B------:R-:W5:Y:S02]  /*64e0*/  @P0 LDG.E R185, [R168.64] ;  /* 0x00000024a8b90981 */ /* 0x000f64000c1e1900 */
[-C--:B---3--:R-:W-:Y:S01]  /*64f0*/  LEA.HI.X.SX32 R3, R241, R219.reuse, 0x2, P2 ;  /* 0x000000dbf1037211 */ /* 0x088fe200010f16ff */
[----:B------:R-:W-:Y:S02]  /*6500*/  IMAD R188, R188, 0x38, RZ ;  /* 0x00000038bcbc7824 */ /* 0x000fe400078e02ff */
[----:B--2---:R-:W2:Y:S05]  /*6510*/  @P0 LDG.E R0, [R168.64+0xa0] ;  /* 0x0000a024a8000981 */ /* 0x004eaa000c1e1900 */
[----:B------:R-:W3:Y:S01]  /*6520*/  @P0 LDG.E R186, [R168.64+0x80] ;  /* 0x00008024a8ba0981 */ /* 0x000ee2000c1e1900 */
[C---:B----4-:R-:W-:Y:S04]  /*6530*/  HMMA.16816.F32.BF16 R8, R180.reuse, R176, R8 ;  /* 0x000000b0b408723c */ /* 0x050fe80000041808 */
[----:B------:R-:W4:Y:S05]  /*6540*/  @P0 LDG.E R187, [R168.64+0x20] ;  /* 0x00002024a8bb0981 */ /* 0x000f2a000c1e1900 */
[----:B------:R-:W-:Y:S01]  /*6550*/  RED.E.ADD.F32.FTZ.RN.STRONG.GPU [R218.64], R4 ;  /* 0x00000004da00798e */ /* 0x000fe2000c10e7a4 */
[-C--:B------:R-:W-:Y:S04]  /*6560*/  HMMA.16816.F32.BF16 R12, R180, R178.reuse, R12 ;  /* 0x000000b2b40c723c */ /* 0x080fe8000004180c */
[----:B------:R-:W-:Y:S04]  /*6570*/  RED.E.ADD.F32.FTZ.RN.STRONG.GPU [R2.64], R5 ;  /* 0x000000050200798e */ /* 0x000fe8000c10e7a4 */
[C---:B------:R-:W-:Y:S08]  /*6580*/  HMMA.16816.F32.BF16 R16, R172.reuse, R178, R16 ;  /* 0x000000b2ac10723c */ /* 0x040ff00000041810 */
[-C--:B------:R-:W-:Y:S08]  /*6590*/  HMMA.16816.F32.BF16 R20, R172, R164.reuse, R20 ;  /* 0x000000a4ac14723c */ /* 0x080ff00000041814 */
[C---:B------:R-:W-:Y:S08]  /*65a0*/  HMMA.16816.F32.BF16 R24, R180.reuse, R164, R24 ;  /* 0x000000a4b418723c */ /* 0x040ff00000041818 */
[-C--:B------:R-:W-:Y:S08]  /*65b0*/  HMMA.16816.F32.BF16 R28, R180, R166.reuse, R28 ;  /* 0x000000a6b41c723c */ /* 0x080ff0000004181c */
[----:B------:R-:W-:Y:S01]  /*65c0*/  HMMA.16816.F32.BF16 R32, R172, R166, R32 ;  /* 0x000000a6ac20723c */ /* 0x000fe20000041820 */
[----:B-----5:R1:W-:Y:S05]  /*65d0*/  @P0 STL [R1+0xc], R185 ;  /* 0x00000cb901000387 */ /* 0x0203ea0000100800 */
[----:B------:R-:W5:Y:S05]  /*65e0*/  LDL R170, [R1+0x18] ;  /* 0x0000180001aa7983 */ /* 0x000f6a0000100800 */
[----:B--2---:R2:W-:Y:S01]  /*65f0*/  @P0 STL [R1], R0 ;  /* 0x0000000001000387 */ /* 0x0045e20000100800 */
[----:B-1----:R-:W-:Y:S04]  /*6600*/  IMAD.MOV.U32 R185, RZ, RZ, c[0x0][0x22c] ;  /* 0x00008b00ffb97624 */ /* 0x002fe800078e00ff */
[----:B------:R-:W-:Y:S04]  /*6610*/  IMAD R185, R185, c[0x0][0x1c0], RZ ;  /* 0x00007000b9b97a24 */ /* 0x000fe800078e02ff */
[----:B------:R-:W-:Y:S01]  /*6620*/  IMAD.SHL.U32 R185, R185, 0x10, RZ ;  /* 0x00000010b9b97824 */ /* 0x000fe200078e00ff */
[----:B--2---:R-:W2:Y:S05]  /*6630*/  LDL R0, [R1+0x24] ;  /* 0x0000240001007983 */ /* 0x004eaa0000100800 */
[----:B---3--:R1:W-:Y:S05]  /*6640*/  @P0 STL [R1+0x4], R186 ;  /* 0x000004ba01000387 */ /* 0x0083ea0000100800 */
[----:B----4-:R3:W-:Y:S01]  /*6650*/  @P0 STL [R1+0x8], R187 ;  /* 0x000008bb01000387 */ /* 0x0107e20000100800 */
[CC--:B------:R-:W-:Y:S04]  /*6660*/  LEA R164, P0, R185.reuse, R218.reuse, 0x2 ;  /* 0x000000dab9a47211 */ /* 0x0c0fe800078010ff */
[-C--:B------:R-:W-:Y:S02]  /*6670*/  LEA.HI.X.SX32 R165, R185, R219.reuse, 0x2, P0 ;  /* 0x000000dbb9a57211 */ /* 0x080fe400000f16ff */
[CC--:B------:R-:W-:Y:S03]  /*6680*/  LEA R166, P0, R189.reuse, R218.reuse, 0x2 ;  /* 0x000000dabda67211 */ /* 0x0c0fe600078010ff */
[----:B------:R4:W-:Y:S01]  /*6690*/  RED.E.ADD.F32.FTZ.RN.STRONG.GPU [R164.64], R6 ;  /* 0x00000006a400798e */ /* 0x0009e2000c10e7a4 */
[-C--:B------:R-:W-:Y:S01]  /*66a0*/  LEA.HI.X.SX32 R167, R189, R219.reuse, 0x2, P0 ;  /* 0x000000dbbda77211 */ /* 0x080fe200000f16ff */
[----:B-1----:R-:W-:Y:S04]  /*66b0*/  IMAD.MOV.U32 R186, RZ, RZ, c[0x0][0x22c] ;  /* 0x00008b00ffba7624 */ /* 0x002fe800078e00ff */
[----:B------:R-:W-:Y:S02]  /*66c0*/  IMAD R186, R186, c[0x0][0x1c0], RZ ;  /* 0x00007000baba7a24 */ /* 0x000fe400078e02ff */
[----:B---3--:R-:W-:Y:S02]  /*66d0*/  IMAD.MOV.U32 R187, RZ, RZ, c[0x0][0x22c] ;  /* 0x00008b00ffbb7624 */ /* 0x008fe400078e00ff */
[----:B------:R-:W-:Y:S02]  /*66e0*/  IMAD R186, R186, 0x18, RZ ;  /* 0x00000018baba7824 */ /* 0x000fe400078e02ff */
[----:B------:R-:W-:Y:S03]  /*66f0*/  IMAD R187, R187, c[0x0][0x1c0], RZ ;  /* 0x00007000bbbb7a24 */ /* 0x000fe600078e02ff */
[CC--:B------:R-:W-:Y:S01]  /*6700*/  LEA R168, P2, R186.reuse, R218.reuse, 0x2 ;  /* 0x000000dabaa87211 */ /* 0x0c0fe200078410ff */
[----:B------:R-:W-:Y:S03]  /*6710*/  IMAD R187, R187, 0x28, RZ ;  /* 0x00000028bbbb7824 */ /* 0x000fe600078e02ff */
[-C--:B------:R-:W-:Y:S01]  /*6720*/  LEA.HI.X.SX32 R169, R186, R219.reuse, 0x2, P2 ;  /* 0x000000dbbaa97211 */ /* 0x080fe200010f16ff */
[----:B------:R-:W-:Y:S01]  /*6730*/  IMAD.MOV.U32 R186, RZ, RZ, c[0x0][0x22c] ;  /* 0x00008b00ffba7624 */ /* 0x000fe200078e00ff */
[CC--:B----4-:R-:W-:Y:S02]  /*6740*/  LEA R164, P3, R187.reuse, R218.reuse, 0x2 ;  /* 0x000000dabba47211 */ /* 0x0d0fe400078610ff */
[-C--:B------:R-:W-:Y:S01]  /*6750*/  LEA R6, P0, R188, R218.reuse, 0x2 ;  /* 0x000000dabc067211 */ /* 0x080fe200078010ff */
[----:B------:R1:W-:Y:S01]  /*6760*/  RED.E.ADD.F32.FTZ.RN.STRONG.GPU [R168.64], R7 ;  /* 0x00000007a800798e */ /* 0x0003e2000c10e7a4 */
[-C--:B------:R-:W-:Y:S01]  /*6770*/  LEA.HI.X.SX32 R165, R187, R219.reuse, 0x2, P3 ;  /* 0x000000dbbba57211 */ /* 0x080fe200018f16ff */
[----:B------:R-:W-:Y:S02]  /*6780*/  IMAD R186, R186, c[0x0][0x1c0], RZ ;  /* 0x00007000baba7a24 */ /* 0x000fe400078e02ff */
[----:B------:R-:W-:Y:S01]  /*6790*/  IMAD.MOV.U32 R187, RZ, RZ, c[0x0][0x22c] ;  /* 0x00008b00ffbb7624 */ /* 0x000fe200078e00ff */
[----:B------:R3:W-:Y:S01]  /*67a0*/  RED.E.ADD.F32.FTZ.RN.STRONG.GPU [R166.64], R8 ;  /* 0x00000008a600798e */ /* 0x0007e2000c10e7a4 */
[----:B------:R-:W-:Y:S02]  /*67b0*/  IMAD R186, R186, 0x30, RZ ;  /* 0x00000030baba7824 */ /* 0x000fe400078e02ff */
[----:B------:R-:W-:Y:S02]  /*67c0*/  IMAD R187, R187, c[0x0][0x1c0], RZ ;  /* 0x00007000bbbb7a24 */ /* 0x000fe400078e02ff */
[----:B------:R4:W-:Y:S01]  /*67d0*/  RED.E.ADD.F32.FTZ.RN.STRONG.GPU [R164.64], R9 ;  /* 0x00000009a400798e */ /* 0x0009e2000c10e7a4 */
[CC--:B------:R-:W-:Y:S01]  /*67e0*/  LEA R4, P2, R186.reuse, R218.reuse, 0x2 ;  /* 0x000000daba047211 */ /* 0x0c0fe200078410ff */
[----:B------:R-:W-:Y:S03]  /*67f0*/  IMAD.SHL.U32 R187, R187, 0x10, RZ ;  /* 0x00000010bbbb7824 */ /* 0x000fe600078e00ff */
[-C--:B------:R-:W-:Y:S01]  /*6800*/  LEA.HI.X.SX32 R5, R186, R219.reuse, 0x2, P2 ;  /* 0x000000dbba057211 */ /* 0x080fe200010f16ff */
[----:B------:R-:W-:Y:S01]  /*6810*/  IMAD.MOV.U32 R186, RZ, RZ, c[0x0][0x22c] ;  /* 0x00008b00ffba7624 */ /* 0x000fe200078e00ff */
[----:B------:R-:W-:Y:S01]  /*6820*/  IADD3 R171, R187, 0x20, RZ ;  /* 0x00000020bbab7810 */ /* 0x000fe20007ffe0ff */
[----:B------:R-:W-:Y:S02]  /*6830*/  IMAD.MOV.U32 R187, RZ, RZ, c[0x0][0x22c] ;  /* 0x00008b00ffbb7624 */ /* 0x000fe400078e00ff */
[----:B------:R4:W-:Y:S01]  /*6840*/  RED.E.ADD.F32.FTZ.RN.STRONG.GPU [R4.64], R10 ;  /* 0x0000000a0400798e */ /* 0x0009e2000c10e7a4 */
[----:B------:R-:W-:Y:S02]  /*6850*/  IMAD R186, R186, c[0x0][0x1c0], RZ ;  /* 0x00007000baba7a24 */ /* 0x000fe400078e02ff */
[----:B------:R-:W-:Y:S02]  /*6860*/  IMAD R187, R187, c[0x0][0x1c0], RZ ;  /* 0x00007000bbbb7a24 */ /* 0x000fe400078e02ff */
[----:B------:R-:W-:Y:S01]  /*6870*/  IMAD.SHL.U32 R186, R186, 0x10, RZ ;  /* 0x00000010baba7824 */ /* 0x000fe200078e00ff */
[-C--:B-1----:R-:W-:Y:S01]  /*6880*/  LEA.HI.X.SX32 R7, R188, R219.reuse, 0x2, P0 ;  /* 0x000000dbbc077211 */ /* 0x082fe200000f16ff */
[----:B------:R-:W-:Y:S03]  /*6890*/  IMAD.SHL.U32 R187, R187, 0x10, RZ ;  /* 0x00000010bbbb7824 */ /* 0x000fe600078e00ff */
[C---:B------:R-:W-:Y:S01]  /*68a0*/  IADD3 R177, R186.reuse, 0x20, RZ ;  /* 0x00000020bab17810 */ /* 0x040fe20007ffe0ff */
[----:B------:R1:W-:Y:S01]  /*68b0*/  RED.E.ADD.F32.FTZ.RN.STRONG.GPU [R6.64], R11 ;  /* 0x0000000b0600798e */ /* 0x0003e2000c10e7a4 */
[----:B------:R-:W-:Y:S03]  /*68c0*/  IADD3 R176, R186, 0x20, RZ ;  /* 0x00000020bab07810 */ /* 0x000fe60007ffe0ff */
[----:B------:R-:W-:Y:S01]  /*68d0*/  IMAD.IADD R177, R241, 0x1, R177 ;  /* 0x00000001f1b17824 */ /* 0x000fe200078e02b1 */
[----:B---3--:R-:W-:Y:S01]  /*68e0*/  IADD3 R166, R187, 0x40, RZ ;  /* 0x00000040bba67810 */ /* 0x008fe20007ffe0ff */
[----:B----4-:R-:W3:Y:S01]  /*68f0*/  LDL R165, [R1+0x14] ;  /* 0x0000140001a57983 */ /* 0x010ee20000100800 */
[C---:B------:R-:W-:Y:S04]  /*6900*/  IMAD.IADD R176, R241.reuse, 0x1, R176 ;  /* 0x00000001f1b07824 */ /* 0x040fe800078e02b0 */
[----:B------:R-:W4:Y:S01]  /*6910*/  LDL R164, [R1+0x20] ;  /* 0x0000200001a47983 */ /* 0x000f220000100800 */
[----:B------:R-:W-:Y:S04]  /*6920*/  IMAD.IADD R176, R241, 0x1, R176 ;  /* 0x00000001f1b07824 */ /* 0x000fe800078e02b0 */
[----:B------:R-:W-:Y:S01]  /*6930*/  RED.E.ADD.F32.FTZ.RN.STRONG.GPU [R218.64+0x80], R16 ;  /* 0x00008010da00798e */ /* 0x000fe2000c10e7a4 */
[CC--:B------:R-:W-:Y:S04]  /*6940*/  LEA R4, P0, R171.reuse, R218.reuse, 0x2 ;  /* 0x000000daab047211 */ /* 0x0c0fe800078010ff */
[----:B------:R1:W-:Y:S01]  /*6950*/  RED.E.ADD.F32.FTZ.RN.STRONG.GPU [R2.64+0x80], R17 ;  /* 0x000080110200798e */ /* 0x0003e2000c10e7a4 */
[-C--:B------:R-:W-:Y:S02]  /*6960*/  LEA.HI.X.SX32 R5, R171, R219.reuse, 0x2, P0 ;  /* 0x000000dbab057211 */ /* 0x080fe400000f16ff */
[-C--:B------:R-:W-:Y:S02]  /*6970*/  LEA R10, P0, R176, R218.reuse, 0x2 ;  /* 0x000000dab00a7211 */ /* 0x080fe400078010ff */
[----:B------:R-:W-:Y:S01]  /*6980*/  IADD3 R171, R186, 0x20, RZ ;  /* 0x00000020baab7810 */ /* 0x000fe20007ffe0ff */
[----:B------:R1:W-:Y:S02]  /*6990*/  RED.E.ADD.F32.FTZ.RN.STRONG.GPU [R4.64], R18 ;  /* 0x000000120400798e */ /* 0x0003e4000c10e7a4 */
[-C--:B-1----:R-:W-:Y:S01]  /*69a0*/  LEA R6, P2, R177, R218.reuse, 0x2 ;  /* 0x000000dab1067211 */ /* 0x082fe200078410ff */
[----:B------:R-:W-:Y:S01]  /*69b0*/  IMAD.MOV.U32 R186, RZ, RZ, c[0x0][0x22c] ;  /* 0x00008b00ffba7624 */ /* 0x000fe200078e00ff */
[-C--:B------:R-:W-:Y:S01]  /*69c0*/  LEA.HI.X.SX32 R11, R176, R219.reuse, 0x2, P0 ;  /* 0x000000dbb00b7211 */ /* 0x080fe200000f16ff */
[----:B------:R-:W-:Y:S01]  /*69d0*/  IMAD.IADD R171, R241, 0x1, R171 ;  /* 0x00000001f1ab7824 */ /* 0x000fe200078e02ab */
[-C--:B------:R-:W-:Y:S01]  /*69e0*/  LEA.HI.X.SX32 R7, R177, R219.reuse, 0x2, P2 ;  /* 0x000000dbb1077211 */ /* 0x080fe200010f16ff */
[----:B------:R-:W-:Y:S02]  /*69f0*/  IMAD R186, R186, c[0x0][0x1c0], RZ ;  /* 0x00007000baba7a24 */ /* 0x000fe400078e02ff */
[C---:B------:R-:W-:Y:S02]  /*6a00*/  IMAD.IADD R171, R241.reuse, 0x1, R171 ;  /* 0x00000001f1ab7824 */ /* 0x040fe400078e02ab */
[----:B------:R-:W-:Y:S01]  /*6a10*/  RED.E.ADD.F32.FTZ.RN.STRONG.GPU [R6.64], R19 ;  /* 0x000000130600798e */ /* 0x000fe2000c10e7a4 */
[----:B------:R-:W-:Y:S02]  /*6a20*/  IMAD.SHL.U32 R186, R186, 0x10, RZ ;  /* 0x00000010baba7824 */ /* 0x000fe400078e00ff */
[----:B------:R-:W-:Y:S02]  /*6a30*/  IMAD.IADD R171, R241, 0x1, R171 ;  /* 0x00000001f1ab7824 */ /* 0x000fe400078e02ab */
[----:B------:R1:W-:Y:S01]  /*6a40*/  RED.E.ADD.F32.FTZ.RN.STRONG.GPU [R10.64], R12 ;  /* 0x0000000c0a00798e */ /* 0x0003e2000c10e7a4 */
[C---:B------:R-:W-:Y:S02]  /*6a50*/  IADD3 R168, R186.reuse, 0x40, RZ ;  /* 0x00000040baa87810 */ /* 0x040fe40007ffe0ff */
[-C--:B------:R-:W-:Y:S02]  /*6a60*/  LEA R8, P3, R171, R218.reuse, 0x2 ;  /* 0x000000daab087211 */ /* 0x080fe400078610ff */
[----:B------:R-:W-:Y:S01]  /*6a70*/  IADD3 R167, R186, 0x40, RZ ;  /* 0x00000040baa77810 */ /* 0x000fe20007ffe0ff */
[----:B------:R-:W-:Y:S01]  /*6a80*/  IMAD.IADD R168, R241, 0x1, R168 ;  /* 0x00000001f1a87824 */ /* 0x000fe200078e02a8 */
[-C--:B------:R-:W-:Y:S02]  /*6a90*/  LEA.HI.X.SX32 R9, R171, R219.reuse, 0x2, P3 ;  /* 0x000000dbab097211 */ /* 0x080fe400018f16ff */
[----:B------:R-:W-:Y:S01]  /*6aa0*/  IADD3 R17, R185, 0x60, RZ ;  /* 0x00000060b9117810 */ /* 0x000fe20007ffe0ff */
[----:B------:R-:W-:Y:S02]  /*6ab0*/  IMAD.IADD R167, R241, 0x1, R167 ;  /* 0x00000001f1a77824 */ /* 0x000fe400078e02a7 */
[----:B------:R-:W-:Y:S01]  /*6ac0*/  RED.E.ADD.F32.FTZ.RN.STRONG.GPU [R8.64], R13 ;  /* 0x0000000d0800798e */ /* 0x000fe2000c10e7a4 */
[----:B------:R-:W-:Y:S01]  /*6ad0*/  IADD3 R18, R185, 0x60, RZ ;  /* 0x00000060b9127810 */ /* 0x000fe20007ffe0ff */
[C---:B------:R-:W-:Y:S02]  /*6ae0*/  IMAD.IADD R167, R241.reuse, 0x1, R167 ;  /* 0x00000001f1a77824 */ /* 0x040fe400078e02a7 */
[C---:B------:R-:W-:Y:S02]  /*6af0*/  IMAD.IADD R17, R241.reuse, 0x1, R17 ;  /* 0x00000001f1117824 */ /* 0x040fe400078e0211 */
[C---:B------:R-:W-:Y:S02]  /*6b00*/  IMAD.IADD R18, R241.reuse, 0x1, R18 ;  /* 0x00000001f1127824 */ /* 0x040fe400078e0212 */
[----:B------:R-:W-:Y:S01]  /*6b10*/  IMAD.IADD R17, R241, 0x1, R17 ;  /* 0x00000001f1117824 */ /* 0x000fe200078e0211 */
[----:B-1----:R-:W4:Y:S01]  /*6b20*/  LDL R12, [R1+0x10] ;  /* 0x00001000010c7983 */ /* 0x002f220000100800 */
[CC--:B-----5:R-:W-:Y:S04]  /*6b30*/  LEA R4, P2, R170.reuse, R218.reuse, 0x2 ;  /* 0x000000daaa047211 */ /* 0x0e0fe800078410ff */
[-C--:B------:R-:W-:Y:S05]  /*6b40*/  LEA.HI.X.SX32 R5, R170, R219.reuse, 0x2, P2 ;  /* 0x000000dbaa057211 */ /* 0x080fea00010f16ff */
[----:B------:R1:W-:Y:S01]  /*6b50*/  RED.E.ADD.F32.FTZ.RN.STRONG.GPU [R4.64], R14 ;  /* 0x0000000e0400798e */ /* 0x0003e2000c10e7a4 */
[CC--:B--2---:R-:W-:Y:S04]  /*6b60*/  LEA R6, P0, R0.reuse, R218.reuse, 0x2 ;  /* 0x000000da00067211 */ /* 0x0c4fe800078010ff */
[-C--:B------:R-:W-:Y:S02]  /*6b70*/  LEA.HI.X.SX32 R7, R0, R219.reuse, 0x2, P0 ;  /* 0x000000db00077211 */ /* 0x080fe400000f16ff */
[----:B------:R-:W2:Y:S01]  /*6b80*/  LDL R0, [R1+0x1c] ;  /* 0x00001c0001007983 */ /* 0x000ea20000100800 */
[CC--:B-1----:R-:W-:Y:S04]  /*6b90*/  LEA R4, P0, R166.reuse, R218.reuse, 0x2 ;  /* 0x000000daa6047211 */ /* 0x0c2fe800078010ff */
[----:B------:R1:W-:Y:S01]  /*6ba0*/  RED.E.ADD.F32.FTZ.RN.STRONG.GPU [R6.64], R15 ;  /* 0x0000000f0600798e */ /* 0x0003e2000c10e7a4 */
[-C--:B------:R-:W-:Y:S02]  /*6bb0*/  LEA.HI.X.SX32 R5, R166, R219.reuse, 0x2, P0 ;  /* 0x000000dba6057211 */ /* 0x080fe400000f16ff */
[----:B------:R-:W-:Y:S01]  /*6bc0*/  IADD3 R166, R186, 0x40, RZ ;  /* 0x00000040baa67810 */ /* 0x000fe20007ffe0ff */
[----:B------:R-:W-:Y:S01]  /*6bd0*/  IMAD.MOV.U32 R186, RZ, RZ, c[0x0][0x22c] ;  /* 0x00008b00ffba7624 */ /* 0x000fe200078e00ff */
[----:B------:R-:W-:Y:S01]  /*6be0*/  RED.E.ADD.F32.FTZ.RN.STRONG.GPU [R218.64+0x100], R20 ;  /* 0x00010014da00798e */ /* 0x000fe2000c10e7a4 */
[-C--:B------:R-:W-:Y:S02]  /*6bf0*/  LEA R10, P0, R167, R218.reuse, 0x2 ;  /* 0x000000daa70a7211 */ /* 0x080fe400078010ff */
[----:B------:R-:W-:Y:S02]  /*6c00*/  IMAD.IADD R166, R241, 0x1, R166 ;  /* 0x00000001f1a67824 */ /* 0x000fe400078e02a6 */
[----:B------:R-:W-:Y:S01]  /*6c10*/  RED.E.ADD.F32.FTZ.RN.STRONG.GPU [R2.64+0x100], R21 ;  /* 0x000100150200798e */ /* 0x000fe2000c10e7a4 */
[-C--:B------:R-:W-:Y:S01]  /*6c20*/  LEA.HI.X.SX32 R11, R167, R219.reuse, 0x2, P0 ;  /* 0x000000dba70b7211 */ /* 0x080fe200000f16ff */
[C---:B------:R-:W-:Y:S02]  /*6c30*/  IMAD.IADD R166, R241.reuse, 0x1, R166 ;  /* 0x00000001f1a67824 */ /* 0x040fe400078e02a6 */
[----:B------:R-:W-:Y:S01]  /*6c40*/  IMAD R186, R186, c[0x0][0x1c0], RZ ;  /* 0x00007000baba7a24 */ /* 0x000fe200078e02ff */
[----:B------:R-:W-:Y:S01]  /*6c50*/  RED.E.ADD.F32.FTZ.RN.STRONG.GPU [R4.64], R22 ;  /* 0x000000160400798e */ /* 0x000fe2000c10e7a4 */
[----:B------:R-:W-:Y:S02]  /*6c60*/  IMAD.IADD R166, R241, 0x1, R166 ;  /* 0x00000001f1a67824 */ /* 0x000fe400078e02a6 */
[----:B------:R-:W-:Y:S03]  /*6c70*/  IMAD.SHL.U32 R186, R186, 0x10, RZ ;  /* 0x00000010baba7824 */ /* 0x000fe600078e00ff */
[-C--:B------:R-:W-:Y:S02]  /*6c80*/  LEA R8, P3, R166, R218.reuse, 0x2 ;  /* 0x000000daa6087211 */ /* 0x080fe400078610ff */
[----:B------:R-:W-:Y:S02]  /*6c90*/  IADD3 R16, R186, 0x60, RZ ;  /* 0x00000060ba107810 */ /* 0x000fe40007ffe0ff */
[-C--:B------:R-:W-:Y:S02]  /*6ca0*/  LEA.HI.X.SX32 R9, R166, R219.reuse, 0x2, P3 ;  /* 0x000000dba6097211 */ /* 0x080fe400018f16ff */
[CC--:B-1----:R-:W-:Y:S04]  /*6cb0*/  LEA R6, P2, R168.reuse, R218.reuse, 0x2 ;  /* 0x000000daa8067211 */ /* 0x0c2fe800078410ff */
[-C--:B------:R-:W-:Y:S02]  /*6cc0*/  LEA.HI.X.SX32 R7, R168, R219.reuse, 0x2, P2 ;  /* 0x000000dba8077211 */ /* 0x080fe400010f16ff */
[----:B------:R-:W-:Y:S05]  /*6cd0*/  LDSM.16.MT88.4 R168, [R206+0x2800] ;  /* 0x00280000cea8783b */ /* 0x000fea0000004200 */
[----:B------:R-:W-:Y:S05]  /*6ce0*/  RED.E.ADD.F32.FTZ.RN.STRONG.GPU [R6.64], R23 ;  /* 0x000000170600798e */ /* 0x000fea000c10e7a4 */
[----:B------:R-:W-:Y:S05]  /*6cf0*/  RED.E.ADD.F32.FTZ.RN.STRONG.GPU [R10.64], R24 ;  /* 0x000000180a00798e */ /* 0x000fea000c10e7a4 */
[----:B------:R1:W-:Y:S05]  /*6d00*/  RED.E.ADD.F32.FTZ.RN.STRONG.GPU [R8.64], R25 ;  /* 0x000000190800798e */ /* 0x0003ea000c10e7a4 */
[----:B------:R-:W-:Y:S01]  /*6d10*/  LDSM.16.MT88.4 R20, [R206+0x2000] ;  /* 0x00200000ce14783b */ /* 0x000fe20000004200 */
[-C--:B-1----:R-:W-:Y:S02]  /*6d20*/  LEA R8, P4, R17, R218.reuse, 0x2 ;  /* 0x000000da11087211 */ /* 0x082fe400078810ff */
[-C--:B---3--:R-:W-:Y:S02]  /*6d30*/  LEA R4, P2, R165, R218.reuse, 0x2 ;  /* 0x000000daa5047211 */ /* 0x088fe400078410ff */
[-C--:B------:R-:W-:Y:S02]  /*6d40*/  LEA.HI.X.SX32 R9, R17, R219.reuse, 0x2, P4 ;  /* 0x000000db11097211 */ /* 0x080fe400020f16ff */
[-C--:B------:R-:W-:Y:S02]  /*6d50*/  LEA.HI.X.SX32 R5, R165, R219.reuse, 0x2, P2 ;  /* 0x000000dba5057211 */ /* 0x080fe400010f16ff */
[CC--:B----4-:R-:W-:Y:S03]  /*6d60*/  LEA R6, P0, R164.reuse, R218.reuse, 0x2 ;  /* 0x000000daa4067211 */ /* 0x0d0fe600078010ff */
[----:B------:R1:W-:Y:S01]  /*6d70*/  RED.E.ADD.F32.FTZ.RN.STRONG.GPU [R4.64], R26 ;  /* 0x0000001a0400798e */ /* 0x0003e2000c10e7a4 */
[-C--:B------:R-:W-:Y:S02]  /*6d80*/  LEA.HI.X.SX32 R7, R164, R219.reuse, 0x2, P0 ;  /* 0x000000dba4077211 */ /* 0x080fe400000f16ff */
[CC--:B------:R-:W-:Y:S03]  /*6d90*/  LEA R10, P0, R18.reuse, R218.reuse, 0x2 ;  /* 0x000000da120a7211 */ /* 0x0c0fe600078010ff */
[----:B------:R3:W-:Y:S01]  /*6da0*/  RED.E.ADD.F32.FTZ.RN.STRONG.GPU [R6.64], R27 ;  /* 0x0000001b0600798e */ /* 0x0007e2000c10e7a4 */
[-C--:B------:R-:W-:Y:S04]  /*6db0*/  LEA.HI.X.SX32 R11, R18, R219.reuse, 0x2, P0 ;  /* 0x000000db120b7211 */ /* 0x080fe800000f16ff */
[----:B------:R-:W-:Y:S05]  /*6dc0*/  RED.E.ADD.F32.FTZ.RN.STRONG.GPU [R218.64+0x180], R32 ;  /* 0x00018020da00798e */ /* 0x000fea000c10e7a4 */
[----:B------:R-:W-:Y:S01]  /*6dd0*/  RED.E.ADD.F32.FTZ.RN.STRONG.GPU [R2.64+0x180], R33 ;  /* 0x000180210200798e */ /* 0x000fe2000c10e7a4 */
[CC--:B-1----:R-:W-:Y:S04]  /*6de0*/  LEA R4, P2, R16.reuse, R218.reuse, 0x2 ;  /* 0x000000da10047211 */ /* 0x0c2fe800078410ff */
[-C--:B------:R-:W-:Y:S02]  /*6df0*/  LEA.HI.X.SX32 R5, R16, R219.reuse, 0x2, P2 ;  /* 0x000000db10057211 */ /* 0x080fe400010f16ff */
[----:B------:R-:W-:Y:S03]  /*6e00*/  IADD3 R16, R185, 0x60, RZ ;  /* 0x00000060b9107810 */ /* 0x000fe60007ffe0ff */
[----:B------:R1:W-:Y:S02]  /*6e10*/  RED.E.ADD.F32.FTZ.RN.STRONG.GPU [R4.64], R34 ;  /* 0x000000220400798e */ /* 0x0003e4000c10e7a4 */
[C---:B------:R-:W-:Y:S03]  /*6e20*/  IMAD.IADD R16, R241.reuse, 0x1, R16 ;  /* 0x00000001f1107824 */ /* 0x040fe600078e0210 */
[----:B------:R-:W-:Y:S01]  /*6e30*/  RED.E.ADD.F32.FTZ.RN.STRONG.GPU [R10.64], R35 ;  /* 0x000000230a00798e */ /* 0x000fe2000c10e7a4 */
[C---:B------:R-:W-:Y:S04]  /*6e40*/  IMAD.IADD R16, R241.reuse, 0x1, R16 ;  /* 0x00000001f1107824 */ /* 0x040fe800078e0210 */
[----:B------:R-:W-:Y:S01]  /*6e50*/  IMAD.IADD R16, R241, 0x1, R16 ;  /* 0x00000001f1107824 */ /* 0x000fe200078e0210 */
[----:B------:R-:W-:Y:S04]  /*6e60*/  RED.E.ADD.F32.FTZ.RN.STRONG.GPU [R8.64], R28 ;  /* 0x0000001c0800798e */ /* 0x000fe8000c10e7a4 */
[CC--:B---3--:R-:W-:Y:S01]  /*6e70*/  LEA R6, P3, R16.reuse, R218.reuse, 0x2 ;  /* 0x000000da10067211 */ /* 0x0c8fe200078610ff */
[----:B------:R-:W-:Y:S03]  /*6e80*/  LDSM.16.MT88.4 R8, [R206] ;  /* 0x00000000ce08783b */ /* 0x000fe60000004200 */
[-C--:B------:R-:W-:Y:S02]  /*6e90*/  LEA.HI.X.SX32 R7, R16, R219.reuse, 0x2, P3 ;  /* 0x000000db10077211 */ /* 0x080fe400018f16ff */
[----:B------:R-:W-:Y:S05]  /*6ea0*/  LDSM.16.MT88.4 R32, [R205+0x1e800] ;  /* 0x01e80000cd20783b */ /* 0x000fea0000004200 */
[----:B------:R-:W-:Y:S01]  /*6eb0*/  RED.E.ADD.F32.FTZ.RN.STRONG.GPU [R6.64], R29 ;  /* 0x0000001d0600798e */ /* 0x000fe2000c10e7a4 */
[CC--:B-1----:R-:W-:Y:S04]  /*6ec0*/  LEA R4, P2, R12.reuse, R218.reuse, 0x2 ;  /* 0x000000da0c047211 */ /* 0x0c2fe800078410ff */
[-C--:B------:R-:W-:Y:S02]  /*6ed0*/  LEA.HI.X.SX32 R5, R12, R219.reuse, 0x2, P2 ;  /* 0x000000db0c057211 */ /* 0x080fe400010f16ff */
[----:B------:R-:W-:Y:S01]  /*6ee0*/  LDSM.16.MT88.4 R12, [R205+0x1e000] ;  /* 0x01e00000cd0c783b */ /* 0x000fe20000004200 */
[----:B------:R-:W-:Y:S01]  /*6ef0*/  PLOP3.LUT P2, PT, PT, PT, UP0, 0x80, 0x0 ;  /* 0x000000000000781c */ /* 0x000fe20003f4f008 */
[----:B------:R-:W-:Y:S03]  /*6f00*/  @UP3 UIADD3 UR10, UP0, UR10, -0x100, URZ ;  /* 0xffffff000a0a3890 */ /* 0x000fe6000ff1e03f */
[----:B------:R-:W-:Y:S01]  /*6f10*/  RED.E.ADD.F32.FTZ.RN.STRONG.GPU [R4.64], R30 ;  /* 0x0000001e0400798e */ /* 0x000fe2000c10e7a4 */
[----:B------:R-:W-:Y:S04]  /*6f20*/  @UP3 UIADD3.X UR11, UR11, -0x1, URZ, UP0, !UPT ;  /* 0xffffffff0b0b3890 */ /* 0x000fe800087fe43f */
[----:B------:R-:W1:Y:S02]  /*6f30*/  LDSM.16.MT88.4 R4, [R205+0x1c000] ;  /* 0x01c00000cd04783b */ /* 0x000e640000004200 */
[-C--:B-1----:R-:W-:Y:S08]  /*6f40*/  HMMA.16816.F32.BF16 R100, R4, R8.reuse, R100 ;  /* 0x000000080464723c */ /* 0x082ff00000041864 */
[C---:B------:R-:W-:Y:S08]  /*6f50*/  HMMA.16816.F32.BF16 R104, R12.reuse, R8, R104 ;  /* 0x000000080c68723c */ /* 0x040ff00000041868 */
[-C--:B------:R-:W-:Y:S08]  /*6f60*/  HMMA.16816.F32.BF16 R108, R12, R10.reuse, R108 ;  /* 0x0000000a0c6c723c */ /* 0x080ff0000004186c */
[C---:B------:R-:W-:Y:S01]  /*6f70*/  HMMA.16816.F32.BF16 R112, R4.reuse, R10, R112 ;  /* 0x0000000a0470723c */ /* 0x040fe20000041870 */
[----:B------:R-:W-:Y:S03]  /*6f80*/  LDSM.16.MT88.4 R8, [R205+0x1c800] ;  /* 0x01c80000cd08783b */ /* 0x000fe60000004200 */
[C---:B--2---:R-:W-:Y:S04]  /*6f90*/  LEA R2, P0, R0.reuse, R218, 0x2 ;  /* 0x000000da00027211 */ /* 0x044fe800078010ff */
[----:B------:R-:W-:Y:S01]  /*6fa0*/  LEA.HI.X.SX32 R3, R0, R219, 0x2, P0 ;  /* 0x000000db00037211 */ /* 0x000fe200000f16ff */
[----:B------:R-:W-:Y:S01]  /*6fb0*/  IMAD.IADD R0, R192, 0x1, R206 ;  /* 0x00000001c0007824 */ /* 0x000fe200078e02ce */
[----:B------:R-:W-:Y:S03]  /*6fc0*/  PLOP3.LUT P0, PT, PT, PT, UP2, 0x80, 0x0 ;  /* 0x000000000000781c */ /* 0x000fe60003f0f028 */
[----:B------:R-:W-:Y:S05]  /*6fd0*/  RED.E.ADD.F32.FTZ.RN.STRONG.GPU [R2.64], R31 ;  /* 0x0000001f0200798e */ /* 0x000fea000c10e7a4 */
[----:B------:R-:W1:Y:S05]  /*6fe0*/  LDSM.16.MT88.4 R16, [R0] ;  /* 0x000000000010783b */ /* 0x000e6a0000004200 */
[----:B------:R-:W2:Y:S05]  /*6ff0*/  LDSM.16.MT88.4 R24, [R0+0x2000] ;  /* 0x002000000018783b */ /* 0x000eaa0000004200 */
[----:B------:R-:W3:Y:S05]  /*7000*/  LDSM.16.MT88.4 R28, [R206+0x800] ;  /* 0x00080000ce1c783b */ /* 0x000eea0000004200 */
[----:B------:R-:W4:Y:S05]  /*7010*/  LDSM.16.MT88.4 R164, [R0+0x800] ;  /* 0x0008000000a4783b */ /* 0x000f2a0000004200 */
[----:B------:R-:W5:Y:S01]  /*7020*/  LDSM.16.MT88.4 R172, [R0+0x2800] ;  /* 0x0028000000ac783b */ /* 0x000f620000004200 */
        /* <DEDUP_REMOVED lines=10> */
[-C--:B--2---:R-:W-:Y:S08]  /*70d0*/  HMMA.16816.F32.BF16 R148, R4, R24.reuse, R148 ;  /* 0x000000180494723c */ /* 0x084ff00000041894 */
[C---:B------:R-:W-:Y:S08]  /*70e0*/  HMMA.16816.F32.BF16 R152, R12.reuse, R24, R152 ;  /* 0x000000180c98723c */ /* 0x040ff00000041898 */
[-C--:B------:R-:W-:Y:S01]  /*70f0*/  HMMA.16816.F32.BF16 R156, R12, R26.reuse, R156 ;  /* 0x0000001a0c9c723c */ /* 0x080fe2000004189c */
[----:B------:R-:W-:Y:S07]  /*7100*/  LDSM.16.MT88.4 R12, [R206+0x1000] ;  /* 0x00100000ce0c783b */ /* 0x000fee0000004200 */
[----:B------:R-:W-:Y:S01]  /*7110*/  HMMA.16816.F32.BF16 R160, R4, R26, R160 ;  /* 0x0000001a04a0723c */ /* 0x000fe200000418a0 */
[----:B------:R-:W1:Y:S05]  /*7120*/  LDSM.16.MT88.4 R4, [R205+0x1d000] ;  /* 0x01d00000cd04783b */ /* 0x000e6a0000004200 */
[----:B------:R-:W2:Y:S02]  /*7130*/  LDSM.16.MT88.4 R24, [R206+0x3000] ;  /* 0x00300000ce18783b */ /* 0x000ea40000004200 */
[-C--:B---3--:R-:W-:Y:S08]  /*7140*/  HMMA.16816.F32.BF16 R100, R8, R28.reuse, R100 ;  /* 0x0000001c0864723c */ /* 0x088ff00000041864 */
[C---:B------:R-:W-:Y:S08]  /*7150*/  HMMA.16816.F32.BF16 R104, R32.reuse, R28, R104 ;  /* 0x0000001c2068723c */ /* 0x040ff00000041868 */
[-C--:B------:R-:W-:Y:S08]  /*7160*/  HMMA.16816.F32.BF16 R108, R32, R30.reuse, R108 ;  /* 0x0000001e206c723c */ /* 0x080ff0000004186c */
[C---:B------:R-:W-:Y:S01]  /*7170*/  HMMA.16816.F32.BF16 R112, R8.reuse, R30, R112 ;  /* 0x0000001e0870723c */ /* 0x040fe20000041870 */
[----:B------:R-:W3:Y:S07]  /*7180*/  LDSM.16.MT88.4 R28, [R0+0x3000] ;  /* 0x00300000001c783b */ /* 0x000eee0000004200 */
[-C--:B----4-:R-:W-:Y:S08]  /*7190*/  HMMA.16816.F32.BF16 R116, R8, R164.reuse, R116 ;  /* 0x000000a40874723c */ /* 0x090ff00000041874 */
        /* <DEDUP_REMOVED lines=14> */
[----:B------:R-:W4:Y:S05]  /*7280*/  LDSM.16.MT88.4 R8, [R205+0x1d800] ;  /* 0x01d80000cd08783b */ /* 0x000f2a0000004200 */
[----:B------:R-:W5:Y:S02]  /*7290*/  LDSM.16.MT88.4 R172, [R206+0x3800] ;  /* 0x00380000ceac783b */ /* 0x000f640000004200 */
[-C--:B-1----:R-:W-:Y:S08]  /*72a0*/  HMMA.16816.F32.BF16 R100, R4, R12.reuse, R100 ;  /* 0x0000000c0464723c */ /* 0x082ff00000041864 */
[C---:B------:R-:W-:Y:S08]  /*72b0*/  HMMA.16816.F32.BF16 R104, R16.reuse, R12, R104 ;  /* 0x0000000c1068723c */ /* 0x040ff00000041868 */
[-C--:B------:R-:W-:Y:S08]  /*72c0*/  HMMA.16816.F32.BF16 R108, R16, R14.reuse, R108 ;  /* 0x0000000e106c723c */ /* 0x080ff0000004186c */
[C---:B------:R-:W-:Y:S01]  /*72d0*/  HMMA.16816.F32.BF16 R112, R4.reuse, R14, R112 ;  /* 0x0000000e0470723c */ /* 0x040fe20000041870 */
[----:B------:R1:W3:Y:S07]  /*72e0*/  LDSM.16.MT88.4 R12, [R0+0x3800] ;  /* 0x00380000000c783b */ /* 0x0002ee0000004200 */
[-C--:B------:R-:W-:Y:S08]  /*72f0*/  HMMA.16816.F32.BF16 R116, R4, R20.reuse, R116 ;  /* 0x000000140474723c */ /* 0x080ff00000041874 */
[C---:B------:R-:W-:Y:S08]  /*7300*/  HMMA.16816.F32.BF16 R120, R16.reuse, R20, R120 ;  /* 0x000000141078723c */ /* 0x040ff00000041878 */
[-C--:B------:R-:W-:Y:S04]  /*7310*/  HMMA.16816.F32.BF16 R124, R16, R22.reuse, R124 ;  /* 0x00000016107c723c */ /* 0x080fe8000004187c */
[C---:B-1----:R-:W-:Y:S02]  /*7320*/  IADD3 R0, R206.reuse, -0x4000, RZ ;  /* 0xffffc000ce007810 */ /* 0x042fe40007ffe0ff */
[----:B------:R-:W-:Y:S02]  /*7330*/  @P2 IADD3 R0, R206, 0x4000, RZ ;  /* 0x00004000ce002810 */ /* 0x000fe40007ffe0ff */
[C---:B------:R-:W-:Y:S04]  /*7340*/  HMMA.16816.F32.BF16 R128, R4.reuse, R22, R128 ;  /* 0x000000160480723c */ /* 0x040fe80000041880 */
[----:B------:R-:W-:Y:S04]  /*7350*/  IMAD.MOV.U32 R206, RZ, RZ, R0 ;  /* 0x000000ffffce7224 */ /* 0x000fe800078e0000 */
[-C--:B--2---:R-:W-:Y:S08]  /*7360*/  HMMA.16816.F32.BF16 R132, R4, R24.reuse, R132 ;  /* 0x000000180484723c */ /* 0x084ff00000041884 */
[C---:B------:R-:W-:Y:S08]  /*7370*/  HMMA.16816.F32.BF16 R136, R16.reuse, R24, R136 ;  /* 0x000000181088723c */ /* 0x040ff00000041888 */
[-C--:B------:R-:W-:Y:S08]  /*7380*/  HMMA.16816.F32.BF16 R140, R16, R26.reuse, R140 ;  /* 0x0000001a108c723c */ /* 0x080ff0000004188c */
[C---:B------:R-:W-:Y:S08]  /*7390*/  HMMA.16816.F32.BF16 R144, R4.reuse, R26, R144 ;  /* 0x0000001a0490723c */ /* 0x040ff00000041890 */
[-C--:B---3--:R-:W-:Y:S08]  /*73a0*/  HMMA.16816.F32.BF16 R148, R4, R28.reuse, R148 ;  /* 0x0000001c0494723c */ /* 0x088ff00000041894 */
        /* <DEDUP_REMOVED lines=20> */
.L_x_797:
[----:B------:R-:W2:Y:S04]  /*74f0*/  LDL R166, [R1+0x34] ;  /* 0x0000340001a67983 */ /* 0x000ea80000100800 */
[----:B------:R-:W3:Y:S04]  /*7500*/  LDL R165, [R1+0x4c] ;  /* 0x00004c0001a57983 */ /* 0x000ee80000100800 */
[----:B------:R-:W4:Y:S01]  /*7510*/  LDL R167, [R1+0x68] ;  /* 0x0000680001a77983 */ /* 0x000f220000100800 */
[----:B------:R-:W-:-:S02]  /*7520*/  F2FP.BF16.PACK_AB R42, R43, R42 ;  /* 0x0000002a2b2a723e */ /* 0x000fc400000010ff */
[----:B------:R-:W-:Y:S01]  /*7530*/  F2FP.BF16.PACK_AB R40, R41, R40 ;  /* 0x000000282928723e */ /* 0x000fe200000010ff */
[----:B------:R-:W5:Y:S01]  /*7540*/  LDL R43, [R1+0x38] ;  /* 0x00003800012b7983 */ /* 0x000f620000100800 */
[----:B------:R-:W-:-:S03]  /*7550*/  F2FP.BF16.PACK_AB R44, R45, R44 ;  /* 0x0000002c2d2c723e */ /* 0x000fc600000010ff */
[----:B------:R-:W5:Y:S01]  /*7560*/  LDL.64 R168, [R1+0x58] ;  /* 0x0000580001a87983 */ /* 0x000f620000100a00 */
[----:B------:R-:W-:Y:S01]  /*7570*/  FMUL.FTZ R100, R100, c[0x0][0x2e0] ;  /* 0x0000b80064647a20 */ /* 0x000fe20000410000 */
[----:B------:R-:W-:Y:S01]  /*7580*/  F2FP.BF16.PACK_AB R36, R37, R36 ;  /* 0x000000242524723e */ /* 0x000fe200000010ff */
[----:B------:R-:W-:Y:S01]  /*7590*/  FMUL.FTZ R6, R101, c[0x0][0x2e0] ;  /* 0x0000b80065067a20 */ /* 0x000fe20000410000 */
[----:B------:R-:W5:Y:S01]  /*75a0*/  LDL R41, [R1+0x50] ;  /* 0x0000500001297983 */ /* 0x000f620000100800 */
        /* <DEDUP_REMOVED lines=144> */
[----:B-----5:R-:W-:Y:S04]  /*7eb0*/  STS [R43], R14 ;  /* 0x0000000e2b007388 */ /* 0x020fe80000000800 */
        /* <DEDUP_REMOVED lines=90> */
[----:B------:R-:W5:Y:S01]  /*8460*/  LDS.128 R56, [R12+0xe000] ;  /* 0x00e000000c387984 */ /* 0x000f620000000c00 */
        /* <DEDUP_REMOVED lines=18> */
[----:B------:R-:W5:Y:S04]  /*8590*/  LDS.128 R16, [R12+0x1a000] ;  /* 0x01a000000c107984 */ /* 0x000f680000000c00 */
[----:B------:R-:W5:Y:S01]  /*85a0*/  LDS.128 R28, [R12+0x17000] ;  /* 0x017000000c1c7984 */ /* 0x000f620000000c00 */
[----:B------:R-:W-:-:S03]  /*85b0*/  LEA.HI.X R5, R2, c[0x0][0x344], R3, 0x1, P0 ;  /* 0x0000d10002057a11 */ /* 0x000fc600000f0c03 */
[----:B------:R-:W5:Y:S01]  /*85c0*/  LDS.128 R12, [R12+0x1b000] ;  /* 0x01b000000c0c7984 */ /* 0x000f620000000c00 */
        /* <DEDUP_REMOVED lines=15> */
[----:B-----5:R-:W-:Y:S04]  /*86c0*/  STG.E.128 [R6.64], R56 ;  /* 0x0000003806007986 */ /* 0x020fe8000c101d24 */
        /* <DEDUP_REMOVED lines=17> */
.L_x_794:
        /* <DEDUP_REMOVED lines=11> */
.L_x_801:
[----:B------:R-:W-:Y:S05]  /*8890*/  EXIT ;  /* 0x000000000000794d */ /* 0x000fea0003800000 */
.L_x_803:
        /* <DEDUP_REMOVED lines=14> */
.L_x_1085:


//--------------------- .text._ZN5flash44flash_bwd_dq_dk_dv_loop_seqk_parallel_kernelI23Flash_bwd_kernel_traitsILi128ELi64ELi128ELi8ELi2ELi4ELi2ELb0ELb0EN7cutlass10bfloat16_tE19Flash_kernel_traitsILi128ELi64ELi128ELi8ES3_EELb1ELb1ELb0ELb0ELb0ELb1ELb0EEEvNS_16Flash_bwd_paramsE --------------------------
	.section	.text._ZN5flash44flash_bwd_dq_dk_dv_loop_seqk_parallel_kernelI23Flash_bwd_kernel_traitsILi128ELi64ELi128ELi8ELi2ELi4ELi2ELb0ELb0EN7cutlass10bfloat16_tE19Flash_kernel_traitsILi128ELi64ELi128ELi8ES3_EELb1ELb1ELb0ELb0ELb0ELb1ELb0EEEvNS_16Flash_bwd_paramsE,"ax",@progbits
	.sectioninfo	@"SHI_REGISTERS=255"
	.align	128
        .global         _ZN5flash44flash_bwd_dq_dk_dv_loop_seqk_parallel_kernelI23Flash_bwd_kernel_traitsILi128ELi64ELi128ELi8ELi2ELi4ELi2ELb0ELb0EN7cutlass10bfloat16_tE19Flash_kernel_traitsILi128ELi64ELi128ELi8ES3_EELb1ELb1ELb0ELb0ELb0ELb1ELb0EEEvNS_16Flash_bwd_paramsE
        .type           _ZN5flash44flash_bwd_dq_dk_dv_loop_seqk_parallel_kernelI23Flash_bwd_kernel_traitsILi128ELi64ELi128ELi8ELi2ELi4ELi2ELb0ELb0EN7cutlass10bfloat16_tE19Flash_kernel_traitsILi128ELi64ELi128ELi8ES3_EELb1ELb1ELb0ELb0ELb0ELb1ELb0EEEvNS_16Flash_bwd_paramsE,@function
        .size           _ZN5flash44flash_bwd_dq_dk_dv_loop_seqk_parallel_kernelI23Flash_bwd_kernel_traitsILi128ELi64ELi128ELi8ELi2ELi4ELi2ELb0ELb0EN7cutlass10bfloat16_tE19Flash_kernel_traitsILi128ELi64ELi128ELi8ES3_EELb1ELb1ELb0ELb0ELb0ELb1ELb0EEEvNS_16Flash_bwd_paramsE,(.L_x_1086 - _ZN5flash44flash_bwd_dq_dk_dv_loop_seqk_parallel_kernelI23Flash_bwd_kernel_traitsILi128ELi64ELi128ELi8ELi2ELi4ELi2ELb0ELb0EN7cutlass10bfloat16_tE19Flash_kernel_traitsILi128ELi64ELi128ELi8ES3_EELb1ELb1ELb0ELb0ELb0ELb1ELb0EEEvNS_16Flash_bwd_paramsE)
        .other          _ZN5flash44flash_bwd_dq_dk_dv_loop_seqk_parallel_kernelI23Flash_bwd_kernel_traitsILi128ELi64ELi128ELi8ELi2ELi4ELi2ELb0ELb0EN7cutlass10bfloat16_tE19Flash_kernel_traitsILi128ELi64ELi128ELi8ES3_EELb1ELb1ELb0ELb0ELb0ELb1ELb0EEEvNS_16Flash_bwd_paramsE,@"STO_CUDA_ENTRY STV_DEFAULT"
_ZN5flash44flash_bwd_dq_dk_dv_loop_seqk_parallel_kernelI23Flash_bwd_kernel_traitsILi128ELi64ELi128ELi8ELi2ELi4ELi2ELb0ELb0EN7cutlass10bfloat16_tE19Flash_kernel_traitsILi128ELi64ELi128ELi8ES3_EELb1ELb1ELb0ELb0ELb0ELb1ELb0EEEvNS_16Flash_bwd_paramsE:
.text._ZN5flash44flash_bwd_dq_dk_dv_loop_seqk_parallel_kernelI23Flash_bwd_kernel_traitsILi128ELi64ELi128ELi8ELi2ELi4ELi2ELb0ELb0EN7cutlass10bfloat16_tE19Flash_kernel_traitsILi128ELi64ELi128ELi8ES3_EELb1ELb1ELb0ELb0ELb0ELb1ELb0EEEvNS_16Flash_bwd_paramsE:
        /* <DEDUP_REMOVED lines=65> */
[----:B------:R-:W-:Y:S01]  /*0410*/  LEA.HI R0, R0, R4, RZ, 0x3 ;  /* 0x0000000400007211 */ /* 0x000fe200078f18ff */
[----:B------:R-:W-:Y:S01]  /*0420*/  ULDC UR51, c[0x0][0x214] ;  /* 0x0000850000337ab9 */ /* 0x000fe20000000800 */
[----:B------:R-:W-:Y:S01]  /*0430*/  LEA.HI R2, R7, R3, RZ, 0x1 ;  /* 0x0000000307027211 */ /* 0x000fe200078f08ff */
[----:B------:R-:W-:Y:S01]  /*0440*/  ULDC UR58, c[0x0][0x1c8] ;  /* 0x00007200003a7ab9 */ /* 0x000fe20000000800 */
[----:B------:R-:W-:Y:S01]  /*0450*/  LOP3.LUT R0, R0, 0xfffffff8, RZ, 0xc0, !PT ;  /* 0xfffffff800007812 */ /* 0x000fe200078ec0ff */
[----:B------:R-:W-:Y:S01]  /*0460*/  ULDC.U8 UR8, c[0x0][0x3d0] ;  /* 0x0000f40000087ab9 */ /* 0x000fe20000000000 */
[----:B------:R-:W-:Y:S01]  /*0470*/  LOP3.LUT R10, R216, 0xfffffff8, RZ, 0xc0, !PT ;  /* 0xfffffff8d80a7812 */ /* 0x000fe200078ec0ff */
[----:B------:R-:W-:Y:S01]  /*0480*/  ULDC UR52, c[0x0][0x224] ;  /* 0x0000890000347ab9 */ /* 0x000fe20000000800 */
[----:B------:R-:W-:Y:S01]  /*0490*/  LOP3.LUT R2, R2, 0xfffffffe, RZ, 0xc0, !PT ;  /* 0xfffffffe02027812 */ /* 0x000fe200078ec0ff */
[----:B------:R-:W-:Y:S01]  /*04a0*/  IMAD.IADD R7, R4, 0x1, -R0 ;  /* 0x0000000104077824 */ /* 0x000fe200078e0a00 */
[----:B------:R-:W-:Y:S01]  /*04b0*/  SHF.R.S32.HI R0, RZ, 0x3, R216 ;  /* 0x00000003ff007819 */ /* 0x000fe200000114d8 */
[----:B------:R-:W-:Y:S01]  /*04c0*/  IMAD.IADD R6, R9, 0x1, -R10 ;  /* 0x0000000109067824 */ /* 0x000fe200078e0a0a */
[----:B------:R-:W-:Y:S01]  /*04d0*/  SHF.R.S32.HI R4, RZ, 0x1f, R5 ;  /* 0x0000001fff047819 */ /* 0x000fe20000011405 */
[----:B------:R-:W-:Y:S01]  /*04e0*/  IMAD.IADD R9, R3, 0x1, -R2 ;  /* 0x0000000103097824 */ /* 0x000fe200078e0a02 */
[----:B------:R-:W-:Y:S01]  /*04f0*/  SHF.R.S32.HI R2, RZ, 0x1f, R8 ;  /* 0x0000001fff027819 */ /* 0x000fe20000011408 */
[----:B------:R-:W-:Y:S01]  /*0500*/  IMAD.SHL.U32 R0, R0, 0x40, RZ ;  /* 0x0000004000007824 */ /* 0x000fe200078e00ff */
[----:B------:R-:W-:Y:S01]  /*0510*/  LEA.HI R10, R4, R5, RZ, 0x3 ;  /* 0x00000005040a7211 */ /* 0x000fe200078f18ff */
[----:B------:R-:W-:Y:S01]  /*0520*/  IMAD.SHL.U32 R18, R6, 0x8, RZ ;  /* 0x0000000806127824 */ /* 0x000fe200078e00ff */
[----:B------:R-:W-:Y:S01]  /*0530*/  LEA.HI R239, R2, R8, RZ, 0x2 ;  /* 0x0000000802ef7211 */ /* 0x000fe200078f10ff */
[----:B------:R-:W-:Y:S01]  /*0540*/  IMAD.U32 R2, RZ, RZ, UR15 ;  /* 0x0000000fff027e24 */ /* 0x000fe2000f8e00ff */
[----:B------:R-:W-:Y:S01]  /*0550*/  LOP3.LUT R0, R0, 0x1c0, RZ, 0xc0, !PT ;  /* 0x000001c000007812 */ /* 0x000fe200078ec0ff */
[----:B------:R-:W-:Y:S01]  /*0560*/  IMAD.SHL.U32 R209, R9, 0x200, RZ ;  /* 0x0000020009d17824 */ /* 0x000fe200078e00ff */
[----:B------:R-:W-:Y:S01]  /*0570*/  LOP3.LUT R4, R10, 0xfffffff8, RZ, 0xc0, !PT ;  /* 0xfffffff80a047812 */ /* 0x000fe200078ec0ff */
[----:B------:R-:W-:Y:S01]  /*0580*/  STL [R1+0x20], R18 ;  /* 0x0000201201007387 */ /* 0x000fe20000100800 */
[----:B------:R-:W-:Y:S01]  /*0590*/  SHF.R.U32.HI R3, RZ, 0x3, R0 ;  /* 0x00000003ff037819 */ /* 0x000fe20000011600 */
[----:B------:R-:W-:Y:S01]  /*05a0*/  @UP5 UIMAD UR56, UR30, UR51, URZ ;  /* 0x000000331e3852a4 */ /* 0x000fe2000f8e023f */
[----:B------:R-:W-:Y:S01]  /*05b0*/  LOP3.LUT R2, R0, 0x38, R18, 0xf8, !PT ;  /* 0x0000003800027812 */ /* 0x000fe200078ef812 */
[----:B------:R-:W-:Y:S01]  /*05c0*/  IMAD.SHL.U32 R0, R6, 0x40, RZ ;  /* 0x0000004006007824 */ /* 0x000fe200078e00ff */
[----:B------:R-:W-:Y:S01]  /*05d0*/  SHF.R.S32.HI R13, RZ, 0x6, R13 ;  /* 0x00000006ff0d7819 */ /* 0x000fe2000001140d */
[----:B------:R-:W-:Y:S01]  /*05e0*/  IMAD.IADD R12, R5, 0x1, -R4 ;  /* 0x00000001050c7824 */ /* 0x000fe200078e0a04 */
[----:B------:R-:W-:Y:S01]  /*05f0*/  LOP3.LUT R16, R2, R3, RZ, 0x3c, !PT ;  /* 0x0000000302107212 */ /* 0x000fe200078e3cff */
[----:B------:R-:W-:Y:S01]  /*0600*/  IMAD.SHL.U32 R2, R11, 0x10, RZ ;  /* 0x000000100b027824 */ /* 0x000fe200078e00ff */
[----:B------:R-:W-:Y:S01]  /*0610*/  LOP3.LUT R0, R0, 0x1c0, RZ, 0xc0, !PT ;  /* 0x000001c000007812 */ /* 0x000fe200078ec0ff */
[----:B------:R-:W-:Y:S01]  /*0620*/  IMAD.SHL.U32 R5, R13, 0x8, RZ ;  /* 0x000000080d057824 */ /* 0x000fe200078e00ff */
[----:B------:R-:W-:Y:S01]  /*0630*/  LOP3.LUT R3, R7, 0x1, RZ, 0xc0, !PT ;  /* 0x0000000107037812 */ /* 0x000fe200078ec0ff */
[----:B------:R-:W-:Y:S01]  /*0640*/  ULDC.64 UR12, c[0x0][0x118] ;  /* 0x00004600000c7ab9 */ /* 0x000fe20000000a00 */
[----:B------:R-:W-:Y:S01]  /*0650*/  LOP3.LUT R2, R0, 0x30, R2, 0xf8, !PT ;  /* 0x0000003000027812 */ /* 0x000fe200078ef802 */
[----:B------:R-:W-:Y:S01]  /*0660*/  ULOP3.LUT UR58, UR35, UR58, URZ, 0x3c, !UPT ;  /* 0x0000003a233a7292 */ /* 0x000fe2000f8e3c3f */
[----:B------:R-:W-:Y:S01]  /*0670*/  ISETP.NE.U32.AND P0, PT, R3, 0x1, PT ;  /* 0x000000010300780c */ /* 0x000fe20003f05070 */
[----:B------:R-:W-:Y:S01]  /*0680*/  IMAD R3, R13, 0x800, R209 ;  /* 0x000008000d037824 */ /* 0x000fe200078e02d1 */
[--C-:B------:R-:W-:Y:S01]  /*0690*/  LOP3.LUT R4, R2, 0x8, R216.reuse, 0xf8, !PT ;  /* 0x0000000802047812 */ /* 0x100fe200078ef8d8 */
[----:B------:R-:W-:Y:S01]  /*06a0*/  IMAD.SHL.U32 R2, R9, 0x20, RZ ;  /* 0x0000002009027824 */ /* 0x000fe200078e00ff */
[----:B------:R-:W-:Y:S01]  /*06b0*/  LOP3.LUT R216, R0, 0x8, R216, 0xf8, !PT ;  /* 0x0000000800d87812 */ /* 0x000fe200078ef8d8 */
[----:B------:R-:W-:Y:S01]  /*06c0*/  USHF.R.S32.HI UR59, URZ, 0x1f, UR35 ;  /* 0x0000001f3f3b7899 */ /* 0x000fe20008011423 */
[----:B------:R-:W-:Y:S01]  /*06d0*/  SHF.R.U32.HI R0, RZ, 0x3, R0 ;  /* 0x00000003ff007819 */ /* 0x000fe20000011600 */
[----:B------:R-:W-:Y:S01]  /*06e0*/  UISETP.NE.AND UP6, UPT, UR8, URZ, UPT ;  /* 0x0000003f0800728c */ /* 0x000fe2000bfc5270 */
[----:B------:R-:W-:Y:S01]  /*06f0*/  LOP3.LUT R2, R2, 0x20, RZ, 0xc0, !PT ;  /* 0x0000002002027812 */ /* 0x000fe200078ec0ff */
[----:B------:R-:W-:Y:S01]  /*0700*/  USHF.R.S32.HI UR61, URZ, 0x1f, UR30 ;  /* 0x0000001f3f3d7899 */ /* 0x000fe2000801141e */
[----:B------:R-:W-:Y:S01]  /*0710*/  LOP3.LUT R216, R216, R0, RZ, 0x3c, !PT ;  /* 0x00000000d8d87212 */ /* 0x000fe200078e3cff */
[----:B------:R-:W-:Y:S01]  /*0720*/  USHF.R.S32.HI UR60, URZ, 0x1f, UR35 ;  /* 0x0000001f3f3c7899 */ /* 0x000fe20008011423 */
[----:B------:R-:W-:Y:S01]  /*0730*/  LOP3.LUT R209, R209, R4, R0, 0xf6, !PT ;  /* 0x00000004d1d17212 */ /* 0x000fe200078ef600 */
[----:B------:R-:W-:Y:S01]  /*0740*/  IMAD.SHL.U32 R4, R9, 0x10, RZ ;  /* 0x0000001009047824 */ /* 0x000fe200078e00ff */
[----:B------:R-:W-:Y:S01]  /*0750*/  LOP3.LUT R208, R2, 0x18, R5, 0xf8, !PT ;  /* 0x0000001802d07812 */ /* 0x000fe200078ef805 */
[----:B------:R-:W-:Y:S01]  /*0760*/  IMAD.IADD R216, R3, 0x1, R216 ;  /* 0x0000000103d87824 */ /* 0x000fe200078e02d8 */
[----:B------:R-:W-:Y:S01]  /*0770*/  SHF.R.S32.HI R0, RZ, 0x7, R15 ;  /* 0x00000007ff007819 */ /* 0x000fe2000001140f */
[----:B------:R-:W-:Y:S01]  /*0780*/  IMAD.SHL.U32 R2, R14, 0x2, RZ ;  /* 0x000000020e027824 */ /* 0x000fe200078e00ff */
[C---:B------:R-:W-:Y:S01]  /*0790*/  LOP3.LUT P4, RZ, R6.reuse, 0x2, RZ, 0xc0, !PT ;  /* 0x0000000206ff7812 */ /* 0x040fe2000788c0ff */
[----:B------:R-:W-:Y:S01]  /*07a0*/  IMAD.SHL.U32 R3, R7, 0x40, RZ ;  /* 0x0000004007037824 */ /* 0x000fe200078e00ff */
[----:B------:R-:W-:Y:S01]  /*07b0*/  LOP3.LUT P3, RZ, R6, 0x4, RZ, 0xc0, !PT ;  /* 0x0000000406ff7812 */ /* 0x000fe2000786c0ff */
[--C-:B------:R-:W-:Y:S01]  /*07c0*/  IMAD R11, R11, 0x400, R2.reuse ;  /* 0x000004000b0b7824 */ /* 0x100fe200078e0202 */
[----:B------:R-:W-:Y:S01]  /*07d0*/  SEL R233, R233, 0x10, !P0 ;  /* 0x00000010e9e97807 */ /* 0x000fe20004000000 */
[C---:B------:R-:W-:Y:S01]  /*07e0*/  IMAD R6, R0.reuse, 0x1000, R2 ;  /* 0x0000100000067824 */ /* 0x040fe200078e0202 */
[----:B------:R-:W-:Y:S01]  /*07f0*/  R2P PR, R7, 0x6 ;  /* 0x0000000607007804 */ /* 0x000fe20000000000 */
[----:B------:R-:W-:Y:S01]  /*0800*/  IMAD.SHL.U32 R2, R0, 0x8, RZ ;  /* 0x0000000800027824 */ /* 0x000fe200078e00ff */
[----:B------:R-:W-:Y:S01]  /*0810*/  LOP3.LUT R0, R3, 0x1c0, RZ, 0xc0, !PT ;  /* 0x000001c003007812 */ /* 0x000fe200078ec0ff */
[----:B------:R-:W-:Y:S01]  /*0820*/  IMAD.SHL.U32 R5, R13, 0x20, RZ ;  /* 0x000000200d057824 */ /* 0x000fe200078e00ff */
[----:B------:R-:W-:Y:S01]  /*0830*/  SHF.R.S32.HI R239, RZ, 0x2, R239 ;  /* 0x00000002ffef7819 */ /* 0x000fe200000114ef */
[----:B------:R-:W-:Y:S01]  /*0840*/  IMAD.SHL.U32 R217, R216, 0x2, RZ ;  /* 0x00000002d8d97824 */ /* 0x000fe200078e00ff */
[----:B------:R-:W-:Y:S01]  /*0850*/  LOP3.LUT R2, R2, 0x8, RZ, 0xc0, !PT ;  /* 0x0000000802027812 */ /* 0x000fe200078ec0ff */
[----:B------:R-:W-:Y:S01]  /*0860*/  IMAD.SHL.U32 R209, R209, 0x2, RZ ;  /* 0x00000002d1d17824 */ /* 0x000fe200078e00ff */
[----:B------:R-:W-:Y:S01]  /*0870*/  SHF.R.U32.HI R3, RZ, 0x3, R0 ;  /* 0x00000003ff037819 */ /* 0x000fe20000011600 */
[----:B------:R-:W-:Y:S01]  /*0880*/  IMAD R239, R17, 0x10, R239 ;  /* 0x0000001011ef7824 */ /* 0x000fe200078e02ef */
[----:B------:R-:W-:Y:S01]  /*0890*/  LOP3.LUT R5, R0, 0x20, R5, 0xf8, !PT ;  /* 0x0000002000057812 */ /* 0x000fe200078ef805 */
[----:B------:R-:W-:Y:S01]  /*08a0*/  UIMAD.WIDE.U32 UR42, UR36, UR44, URZ ;  /* 0x0000002c242a72a5 */ /* 0x000fe2000f8e003f */
[----:B------:R-:W-:Y:S01]  /*08b0*/  LOP3.LUT R8, R2, 0x10, R4, 0xf8, !PT ;  /* 0x0000001002087812 */ /* 0x000fe200078ef804 */
[----:B------:R-:W-:Y:S01]  /*08c0*/  IMAD.SHL.U32 R4, R10, 0x40, RZ ;  /* 0x000000400a047824 */ /* 0x000fe200078e00ff */
[----:B------:R-:W-:Y:S01]  /*08d0*/  LOP3.LUT R7, R3, R0, R2, 0x1e, !PT ;  /* 0x0000000003077212 */ /* 0x000fe200078e1e02 */
[----:B------:R-:W-:Y:S01]  /*08e0*/  IMAD R0, R17, 0x400, R6 ;  /* 0x0000040011007824 */ /* 0x000fe200078e0206 */
[----:B------:R-:W-:Y:S01]  /*08f0*/  LOP3.LUT R2, R5, R3, RZ, 0x3c, !PT ;  /* 0x0000000305027212 */ /* 0x000fe200078e3cff */
[----:B------:R-:W-:Y:S01]  /*0900*/  IMAD.SHL.U32 R3, R12, 0x40, RZ ;  /* 0x000000400c037824 */ /* 0x000fe200078e00ff */
[----:B------:R-:W-:Y:S01]  /*0910*/  UIMAD UR53, UR37, UR44, URZ ;  /* 0x0000002c253572a4 */ /* 0x000fe2000f8e023f */
[----:B------:R-:W-:Y:S01]  /*0920*/  IMAD.SHL.U32 R5, R9, 0x8, RZ ;  /* 0x0000000809057824 */ /* 0x000fe200078e00ff */
[----:B------:R-:W-:Y:S01]  /*0930*/  USHF.R.S32.HI UR55, URZ, 0x1f, UR48 ;  /* 0x0000001f3f377899 */ /* 0x000fe20008011430 */
[----:B------:R-:W-:Y:S01]  /*0940*/  IMAD.IADD R234, R2, 0x1, R0 ;  /* 0x0000000102ea7824 */ /* 0x000fe200078e0200 */
[----:B------:R-:W-:Y:S01]  /*0950*/  LOP3.LUT R3, R3, 0x1c0, RZ, 0xc0, !PT ;  /* 0x000001c003037812 */ /* 0x000fe200078ec0ff */
[----:B------:R-:W-:Y:S01]  /*0960*/  IMAD.IADD R7, R11, 0x1, R7 ;  /* 0x000000010b077824 */ /* 0x000fe200078e0207 */
[----:B------:R-:W-:Y:S01]  /*0970*/  LOP3.LUT R0, R4, 0xfffffe00, RZ, 0xc0, !PT ;  /* 0xfffffe0004007812 */ /* 0x000fe200078ec0ff */
[----:B------:R-:W-:Y:S01]  /*0980*/  IMAD.SHL.U32 R234, R234, 0x2, RZ ;  /* 0x00000002eaea7824 */ /* 0x000fe200078e00ff */
[----:B------:R-:W-:Y:S01]  /*0990*/  LOP3.LUT R2, R3, 0x8, R5, 0xf8, !PT ;  /* 0x0000000803027812 */ /* 0x000fe200078ef805 */
[----:B------:R-:W-:Y:S01]  /*09a0*/  UIMAD UR52, UR5, UR52, URZ ;  /* 0x00000034053472a4 */ /* 0x000fe2000f8e023f */
[----:B------:R-:W-:Y:S01]  /*09b0*/  SHF.R.U32.HI R4, RZ, 0x3, R3 ;  /* 0x00000003ff047819 */ /* 0x000fe20000011603 */
[----:B------:R-:W-:Y:S01]  /*09c0*/  IMAD R5, R17, 0x400, R0 ;  /* 0x0000040011057824 */ /* 0x000fe200078e0200 */
[----:B------:R-:W-:Y:S01]  /*09d0*/  LEA R6, R7, 0xc000, 0x1 ;  /* 0x0000c00007067811 */ /* 0x000fe200078e08ff */
[----:B------:R-:W-:Y:S01]  /*09e0*/  IMAD.IADD R235, R234, 0x1, R233 ;  /* 0x00000001eaeb7824 */ /* 0x000fe200078e02e9 */
[----:B------:R-:W-:Y:S01]  /*09f0*/  LOP3.LUT R220, R2, R4, RZ, 0x3c, !PT ;  /* 0x0000000402dc7212 */ /* 0x000fe200078e3cff */
[----:B------:R-:W-:Y:S01]  /*0a00*/  @!UP5 UIMAD UR51, UR6, UR51, URZ ;  /* 0x000000330633d2a4 */ /* 0x000fe2000f8e023f */
[C-C-:B------:R-:W-:Y:S01]  /*0a10*/  LOP3.LUT R2, R4.reuse, R8, R3.reuse, 0x1e, !PT ;  /* 0x0000000804027212 */ /* 0x140fe200078e1e03 */
[----:B------:R-:W-:Y:S01]  /*0a20*/  USHF.R.S32.HI UR50, URZ, 0x1f, UR46 ;  /* 0x0000001f3f327899 */ /* 0x000fe2000801142e */
        /* <DEDUP_REMOVED lines=8> */
[C---:B------:R-:W-:Y:S01]  /*0ab0*/  SEL R215, R2.reuse, 0xffffffc0, !P3 ;  /* 0xffffffc002d77807 */ /* 0x040fe20005800000 */
[----:B------:R-:W-:Y:S01]  /*0ac0*/  USHF.R.S32.HI UR49, URZ, 0x1f, UR41 ;  /* 0x0000001f3f317899 */ /* 0x000fe20008011429 */
[----:B------:R-:W-:Y:S01]  /*0ad0*/  SEL R3, R3, 0xffffffe0, !P1 ;  /* 0xffffffe003037807 */ /* 0x000fe20004800000 */
[----:B------:R1:W-:Y:S01]  /*0ae0*/  STL [R1], R4 ;  /* 0x0000000401007387 */ /* 0x0003e20000100800 */
[----:B------:R-:W-:Y:S01]  /*0af0*/  SEL R2, R2, 0xffffffc0, !P2 ;  /* 0xffffffc002027807 */ /* 0x000fe20005000000 */
[----:B------:R-:W-:Y:S01]  /*0b00*/  IMAD R214, R216, 0x2, R0 ;  /* 0x00000002d8d67824 */ /* 0x000fe200078e0200 */
[----:B------:R-:W-:Y:S01]  /*0b10*/  LEA R208, R208, 0xc000, 0x1 ;  /* 0x0000c000d0d07811 */ /* 0x000fe200078e08ff */
[----:B------:R-:W-:Y:S01]  /*0b20*/  IMAD.IADD R5, R3, 0x1, R6 ;  /* 0x0000000103057824 */ /* 0x000fe200078e0206 */
[----:B------:R-:W-:Y:S01]  /*0b30*/  STL [R1+0x8], R6 ;  /* 0x0000080601007387 */ /* 0x000fe20000100800 */
[--C-:B------:R-:W-:Y:S01]  /*0b40*/  IMAD.IADD R0, R6, 0x1, R2.reuse ;  /* 0x0000000106007824 */ /* 0x100fe200078e0202 */
[----:B------:R-:W-:Y:S01]  /*0b50*/  UMOV UR40, 0xffffc000 ;  /* 0xffffc00000287882 */ /* 0x000fe20000000000 */
        /* <DEDUP_REMOVED lines=13> */
.L_x_848:
        /* <DEDUP_REMOVED lines=16> */
[----:B-1----:R-:W-:Y:S01]  /*0d30*/  IMAD.U32 R3, RZ, RZ, UR5 ;  /* 0x00000005ff037e24 */ /* 0x002fe2000f8e00ff */
        /* <DEDUP_REMOVED lines=36> */
.L_x_804:
        /* <DEDUP_REMOVED lines=59> */
.L_x_806:
        /* <DEDUP_REMOVED lines=8> */
[----:B------:R-:W-:-:S04]  /*13b0*/  UIMAD UR6, UR6, UR4, URZ ;  /* 0x00000004060672a4 */ /* 0x000fc8000f8e023f */
[----:B------:R-:W-:-:S03]  /*13c0*/  UIMAD UR8, UR21, UR5, UR6 ;  /* 0x00000005150872a4 */ /* 0x000fc6000f8e0206 */
[----:B------:R-:W-:Y:S02]  /*13d0*/  ULDC.64 UR6, c[0x0][0x188] ;  /* 0x0000620000067ab9 */ /* 0x000fe40000000a00 */
[----:B------:R-:W-:-:S04]  /*13e0*/  UIMAD UR5, UR39, UR6, URZ ;  /* 0x00000006270572a4 */ /* 0x000fc8000f8e023f */
[----:B------:R-:W-:Y:S02]  /*13f0*/  UIMAD UR7, UR30, UR7, UR5 ;  /* 0x000000071e0772a4 */ /* 0x000fe4000f8e0205 */
[----:B------:R-:W-:-:S04]  /*1400*/  UIMAD.WIDE.U32 UR4, UR21, UR4, URZ ;  /* 0x00000004150472a5 */ /* 0x000fc8000f8e003f */
[----:B------:R-:W-:-:S04]  /*1410*/  UIADD3 UR5, UR5, UR8, URZ ;  /* 0x0000000805057290 */ /* 0x000fc8000fffe03f */
[----:B------:R-:W-:-:S04]  /*1420*/  UIMAD.WIDE.U32 UR4, UR30, UR6, UR4 ;  /* 0x000000061e0472a5 */ /* 0x000fc8000f8e0004 */
[----:B------:R-:W-:-:S03]  /*1430*/  UIADD3 UR29, UR5, UR7, URZ ;  /* 0x00000007051d7290 */ /* 0x000fc6000fffe03f */
[----:B------:R-:W-:Y:S02]  /*1440*/  UMOV UR28, UR4 ;  /* 0x00000004001c7c82 */ /* 0x000fe40008000000 */
.L_x_807:
        /* <DEDUP_REMOVED lines=72> */
.L_x_808:
[----:B------:R-:W-:Y:S02]  /*18d0*/  UMOV UR6, UR52 ;  /* 0x0000003400067c82 */ /* 0x000fe40008000000 */
.L_x_809:
[----:B------:R-:W2:Y:S04]  /*18e0*/  LDL.64 R2, [R1+0x20] ;  /* 0x0000200001027983 */ /* 0x000ea80000100a00 */
[----:B------:R1:W2:Y:S01]  /*18f0*/  LDL.64 R16, [R1+0x20] ;  /* 0x0000200001107983 */ /* 0x0002a20000100a00 */
[----:B------:R-:W-:Y:S01]  /*1900*/  UIADD3 UR4, UP4, UP3, UR4, UR46, UR48 ;  /* 0x0000002e04047290 */ /* 0x000fe2000fb9e030 */
[----:B------:R-:W-:Y:S01]  /*1910*/  BSSY B1, `(.L_x_805) ;  /* 0x0000935000017945 */ /* 0x000fe20003800000 */
[----:B------:R-:W-:Y:S01]  /*1920*/  UIADD3 UR10, UR14, UR10, URZ ;  /* 0x0000000a0e0a7290 */ /* 0x000fe2000fffe03f */
[----:B------:R-:W3:Y:S01]  /*1930*/  S2R R28, SR_TID.X ;  /* 0x00000000001c7919 */ /* 0x000ee20000002100 */
[----:B------:R-:W-:-:S02]  /*1940*/  UIADD3 UR23, UP2, UP1, UR15, UR4, UR17 ;  /* 0x000000040f177290 */ /* 0x000fc4000f95e011 */
[----:B------:R-:W-:Y:S02]  /*1950*/  UIADD3.X UR4, UR7, UR50, UR55, UP4, UP3 ;  /* 0x0000003207047290 */ /* 0x000fe4000a7e6437 */
[----:B------:R-:W-:Y:S02]  /*1960*/  ULDC UR17, c[0x0][0x2e8] ;  /* 0x0000ba0000117ab9 */ /* 0x000fe40000000800 */
[----:B------:R-:W-:-:S03]  /*1970*/  UIADD3.X UR11, UR8, UR4, UR9, UP2, UP1 ;  /* 0x00000004080b7290 */ /* 0x000fc600097e2409 */
[----:B------:R-:W-:Y:S02]  /*1980*/  ULDC.64 UR4, c[0x0][0x1a8] ;  /* 0x00006a0000047ab9 */ /* 0x000fe40000000a00 */
[----:B------:R-:W-:-:S04]  /*1990*/  UIMAD UR4, UR59, UR4, URZ ;  /* 0x000000043b0472a4 */ /* 0x000fc8000f8e023f */
[----:B------:R-:W-:-:S03]  /*19a0*/  UIMAD UR9, UR35, UR5, UR4 ;  /* 0x00000005230972a4 */ /* 0x000fc6000f8e0204 */
[----:B------:R-:W-:Y:S02]  /*19b0*/  ULDC.64 UR4, c[0x0][0x378] ;  /* 0x0000de0000047ab9 */ /* 0x000fe40000000a00 */
[----:B------:R-:W-:Y:S01]  /*19c0*/  UIMAD UR4, UR59, UR4, URZ ;  /* 0x000000043b0472a4 */ /* 0x000fe2000f8e023f */
[----:B---3--:R-:W-:-:S03]  /*19d0*/  SHF.R.S32.HI R29, RZ, 0x1f, R28 ;  /* 0x0000001fff1d7819 */ /* 0x008fc6000001141c */
[----:B------:R-:W-:Y:S01]  /*19e0*/  UIMAD UR8, UR35, UR5, UR4 ;  /* 0x00000005230872a4 */ /* 0x000fe2000f8e0204 */
[CC--:B------:R-:W-:Y:S02]  /*19f0*/  LEA.HI R0, R29.reuse, R28.reuse, RZ, 0x3 ;  /* 0x0000001c1d007211 */ /* 0x0c0fe400078f18ff */
[----:B------:R-:W-:Y:S01]  /*1a00*/  ULDC.64 UR4, c[0x0][0x370] ;  /* 0x0000dc0000047ab9 */ /* 0x000fe20000000a00 */
[----:B------:R-:W-:Y:S01]  /*1a10*/  LEA.HI R9, R29, R28, RZ, 0x5 ;  /* 0x0000001c1d097211 */ /* 0x000fe200078f28ff */
[----:B------:R-:W-:Y:S01]  /*1a20*/  UIMAD UR4, UR27, UR4, URZ ;  /* 0x000000041b0472a4 */ /* 0x000fe2000f8e023f */
[----:B------:R-:W-:-:S03]  /*1a30*/  SHF.R.S32.HI R0, RZ, 0x3, R0 ;  /* 0x00000003ff007819 */ /* 0x000fc60000011400 */
[----:B------:R-:W-:Y:S01]  /*1a40*/  UIMAD UR7, UR14, UR5, UR4 ;  /* 0x000000050e0772a4 */ /* 0x000fe2000f8e0204 */
[----:B------:R-:W-:Y:S01]  /*1a50*/  SHF.R.S32.HI R23, RZ, 0x1f, R0 ;  /* 0x0000001fff177819 */ /* 0x000fe20000011400 */
[----:B------:R-:W-:Y:S01]  /*1a60*/  UIADD3 UR4, UR14, UR6, URZ ;  /* 0x000000060e047290 */ /* 0x000fe2000fffe03f */
[----:B------:R-:W-:Y:S01]  /*1a70*/  IADD3 R4, P0, R0, UR14, RZ ;  /* 0x0000000e00047c10 */ /* 0x000fe2000ff1e0ff */
[----:B------:R-:W-:-:S03]  /*1a80*/  UIADD3 UR6, UR33, -0x1, URZ ;  /* 0xffffffff21067890 */ /* 0x000fc6000fffe03f */
[----:B------:R-:W-:Y:S01]  /*1a90*/  IADD3.X R5, R23, UR27, RZ, P0, !PT ;  /* 0x0000001b17057c10 */ /* 0x000fe200087fe4ff */
[----:B------:R-:W-:-:S04]  /*1aa0*/  UMOV UR27, 0x4 ;  /* 0x00000004001b7882 */ /* 0x000fc80000000000 */
[----:B------:R-:W-:Y:S02]  /*1ab0*/  IMAD R5, R5, c[0x0][0x190], RZ ;  /* 0x0000640005057a24 */ /* 0x000fe400078e02ff */
[----:B--2---:R-:W-:-:S05]  /*1ac0*/  IMAD.MOV.U32 R16, RZ, RZ, R2 ;  /* 0x000000ffff107224 */ /* 0x004fca00078e0002 */
[----:B------:R-:W-:-:S05]  /*1ad0*/  SHF.R.S32.HI R17, RZ, 0x1f, R16 ;  /* 0x0000001fff117819 */ /* 0x000fca0000011410 */
[C---:B------:R-:W-:Y:S01]  /*1ae0*/  IMAD.WIDE.U32 R2, R4.reuse, c[0x0][0x190], R16 ;  /* 0x0000640004027a25 */ /* 0x040fe200078e0010 */
[----:B------:R1:W-:Y:S03]  /*1af0*/  STL [R1+0x24], R17 ;  /* 0x0000241101007387 */ /* 0x0003e60000100800 */
[----:B------:R-:W-:Y:S01]  /*1b00*/  IMAD R4, R4, c[0x0][0x194], R5 ;  /* 0x0000650004047a24 */ /* 0x000fe200078e0205 */
[----:B------:R-:W-:-:S04]  /*1b10*/  IADD3 R6, P0, R2, UR38, RZ ;  /* 0x0000002602067c10 */ /* 0x000fc8000ff1e0ff */
[----:B------:R-:W-:Y:S01]  /*1b20*/  IADD3.X R7, R3, UR32, R4, P0, !PT ;  /* 0x0000002003077c10 */ /* 0x000fe200087fe404 */
[----:B------:R-:W-:Y:S01]  /*1b30*/  IMAD.U32 R4, RZ, RZ, UR14 ;  /* 0x0000000eff047e24 */ /* 0x000fe2000f8e00ff */
[----:B------:R-:W-:Y:S01]  /*1b40*/  ULDC.64 UR14, c[0x0][0x3c8] ;  /* 0x0000f200000e7ab9 */ /* 0x000fe20000000a00 */
[----:B------:R-:W-:Y:S01]  /*1b50*/  IADD3 R2, P0, R16, UR25, RZ ;  /* 0x0000001910027c10 */ /* 0x000fe2000ff1e0ff */
[----:B------:R-:W-:-:S03]  /*1b60*/  UIMAD.WIDE UR4, UR4, UR27, UR14 ;  /* 0x0000001b040472a5 */ /* 0x000fc6000f8e020e */
[----:B------:R-:W-:-:S04]  /*1b70*/  IADD3.X R3, R17, UR26, RZ, P0, !PT ;  /* 0x0000001a11037c10 */ /* 0x000fc800087fe4ff */
[----:B------:R-:W-:Y:S01]  /*1b80*/  UMOV UR15, UR4 ;  /* 0x00000004000f7c82 */ /* 0x000fe20008000000 */
[----:B------:R-:W-:Y:S01]  /*1b90*/  IMAD.WIDE.U32 R2, R4, c[0x0][0x370], R2 ;  /* 0x0000dc0004027a25 */ /* 0x000fe200078e0002 */
[----:B------:R-:W-:Y:S01]  /*1ba0*/  UIADD3 UR4, -UR16, UR20, UR18 ;  /* 0x0000001410047290 */ /* 0x000fe2000fffe112 */
[----:B------:R-:W-:Y:S01]  /*1bb0*/  LOP3.LUT R4, R9, 0xffffffe0, RZ, 0xc0, !PT ;  /* 0xffffffe009047812 */ /* 0x000fe200078ec0ff */
[----:B------:R-:W-:Y:S01]  /*1bc0*/  UMOV UR14, UR5 ;  /* 0x00000005000e7c82 */ /* 0x000fe20008000000 */
[----:B------:R-:W-:Y:S01]  /*1bd0*/  SHF.R.S32.HI R9, RZ, 0x5, R9 ;  /* 0x00000005ff097819 */ /* 0x000fe20000011409 */
[----:B------:R-:W-:Y:S01]  /*1be0*/  UIADD3 UR4, UR4, -UR17, URZ ;  /* 0x8000001104047290 */ /* 0x000fe2000fffe03f */
[----:B------:R-:W-:Y:S01]  /*1bf0*/  IADD3 R3, R3, UR7, RZ ;  /* 0x0000000703037c10 */ /* 0x000fe2000fffe0ff */
[----:B------:R-:W-:Y:S02]  /*1c00*/  IMAD.IADD R27, R28, 0x1, -R4 ;  /* 0x000000011c1b7824 */ /* 0x000fe400078e0a04 */
[----:B------:R-:W-:Y:S01]  /*1c10*/  USHF.R.S32.HI UR17, URZ, 0x1f, UR4 ;  /* 0x0000001f3f117899 */ /* 0x000fe20008011404 */
[----:B------:R-:W-:-:S02]  /*1c20*/  IMAD.U32 R4, RZ, RZ, UR35 ;  /* 0x00000023ff047e24 */ /* 0x000fc4000f8e00ff */
[----:B------:R-:W-:Y:S01]  /*1c30*/  IMAD R9, R9, UR47, R27 ;  /* 0x0000002f09097c24 */ /* 0x000fe2000f8e021b */
[----:B------:R-:W-:Y:S01]  /*1c40*/  ULEA.HI UR17, UR17, UR4, URZ, 0x6 ;  /* 0x0000000411117291 */ /* 0x000fe2000f8f303f */
[C---:B------:R-:W-:Y:S02]  /*1c50*/  IMAD.WIDE.U32 R2, R4.reuse, c[0x0][0x378], R2 ;  /* 0x0000de0004027a25 */ /* 0x040fe400078e0002 */
[----:B------:R-:W-:Y:S01]  /*1c60*/  ULDC.64 UR4, c[0x0][0x200] ;  /* 0x0000800000047ab9 */ /* 0x000fe20000000a00 */
[----:B------:R-:W-:Y:S01]  /*1c70*/  IADD3 R10, P0, R9, UR23, RZ ;  /* 0x00000017090a7c10 */ /* 0x000fe2000ff1e0ff */
[----:B------:R-:W-:Y:S01]  /*1c80*/  USHF.R.S32.HI UR17, URZ, 0x6, UR17 ;  /* 0x000000063f117899 */ /* 0x000fe20008011411 */
[----:B------:R-:W-:Y:S01]  /*1c90*/  IMAD.WIDE.U32 R4, R4, c[0x0][0x1a8], R6 ;  /* 0x00006a0004047a25 */ /* 0x000fe200078e0006 */
[----:B------:R-:W-:Y:S02]  /*1ca0*/  IADD3 R3, R3, UR8, RZ ;  /* 0x0000000803037c10 */ /* 0x000fe4000fffe0ff */
[----:B------:R-:W-:Y:S01]  /*1cb0*/  UISETP.LT.AND UP1, UPT, URZ, UR17, UPT ;  /* 0x000000113f00728c */ /* 0x000fe2000bf21270 */
[----:B------:R-:W-:-:S02]  /*1cc0*/  LEA R237, P2, R10, c[0x0][0x350], 0x2 ;  /* 0x0000d4000aed7a11 */ /* 0x000fc400078410ff */
[----:B------:R-:W-:Y:S01]  /*1cd0*/  IADD3 R7, R5, UR9, RZ ;  /* 0x0000000905077c10 */ /* 0x000fe2000fffe0ff */
[----:B------:R-:W-:Y:S01]  /*1ce0*/  USEL UR17, URZ, UR17, !UP1 ;  /* 0x000000113f117287 */ /* 0x000fe2000c800000 */
[----:B------:R-:W-:Y:S01]  /*1cf0*/  IMAD R5, R23, c[0x0][0x370], RZ ;  /* 0x0000dc0017057a24 */ /* 0x000fe200078e02ff */
[----:B------:R-:W-:Y:S01]  /*1d00*/  LEA R230, P4, R4, c[0x0][0x160], 0x1 ;  /* 0x0000580004e67a11 */ /* 0x000fe200078808ff */
[----:B------:R-:W-:Y:S01]  /*1d10*/  IMAD.WIDE.U32 R2, R0, c[0x0][0x370], R2 ;  /* 0x0000dc0000027a25 */ /* 0x000fe200078e0002 */
[----:B------:R-:W-:Y:S02]  /*1d20*/  UISETP.GT.AND UP1, UPT, UR33, UR17, UPT ;  /* 0x000000112100728c */ /* 0x000fe4000bf24270 */
[----:B------:R-:W-:Y:S01]  /*1d30*/  LEA.HI.X R231, R4, c[0x0][0x164], R7, 0x1, P4 ;  /* 0x0000590004e77a11 */ /* 0x000fe200020f0c07 */
[----:B------:R-:W-:Y:S01]  /*1d40*/  IMAD R6, R0, c[0x0][0x374], R5 ;  /* 0x0000dd0000067a24 */ /* 0x000fe200078e0205 */
[----:B------:R-:W-:Y:S01]  /*1d50*/  LEA.HI.X.SX32 R5, R9, UR11, 0x1, P0 ;  /* 0x0000000b09057c11 */ /* 0x000fe200080f0eff */
[----:B------:R-:W-:Y:S01]  /*1d60*/  UIMAD.WIDE UR10, UR10, UR27, UR4 ;  /* 0x0000001b0a0a72a5 */ /* 0x000fe2000f8e0204 */
[----:B------:R-:W-:Y:S01]  /*1d70*/  PLOP3.LUT P0, PT, PT, PT, UP1, 0x80, 0x0 ;  /* 0x000000000000781c */ /* 0x000fe20003f0f018 */
[----:B------:R-:W-:Y:S01]  /*1d80*/  IMAD.IADD R3, R3, 0x1, R6 ;  /* 0x0000000103037824 */ /* 0x000fe200078e0206 */
[----:B------:R-:W-:-:S02]  /*1d90*/  LEA R228, P3, R2, c[0x0][0x330], 0x1 ;  /* 0x0000cc0002e47a11 */ /* 0x000fc400078608ff */
[----:B------:R-:W-:Y:S02]  /*1da0*/  LEA.HI.X R236, R10, c[0x0][0x354], R5, 0x2, P2 ;  /* 0x0000d5000aec7a11 */ /* 0x000fe400010f1405 */
[----:B------:R-:W-:-:S07]  /*1db0*/  LEA.HI.X R229, R2, c[0x0][0x334], R3, 0x1, P3 ;  /* 0x0000cd0002e57a11 */ /* 0x000fce00018f0c03 */
        /* <DEDUP_REMOVED lines=19> */
.L_x_811:
        /* <DEDUP_REMOVED lines=18> */
.L_x_812:
        /* <DEDUP_REMOVED lines=28> */
.L_x_814:
[----:B------:R-:W-:Y:S05]  /*21d0*/  BSYNC B0 ;  /* 0x0000000000007941 */ /* 0x000fea0003800000 */
.L_x_813:
        /* <DEDUP_REMOVED lines=16> */
.L_x_816:
[----:B------:R-:W-:Y:S05]  /*22e0*/  BSYNC B0 ;  /* 0x0000000000007941 */ /* 0x000fea0003800000 */
.L_x_815:
        /* <DEDUP_REMOVED lines=16> */
.L_x_818:
[----:B------:R-:W-:Y:S05]  /*23f0*/  BSYNC B0 ;  /* 0x0000000000007941 */ /* 0x000fea0003800000 */
.L_x_817:
        /* <DEDUP_REMOVED lines=16> */
.L_x_820:
[----:B------:R-:W-:Y:S05]  /*2500*/  BSYNC B0 ;  /* 0x0000000000007941 */ /* 0x000fea0003800000 */
.L_x_819:
        /* <DEDUP_REMOVED lines=25> */
.L_x_822:
[----:B------:R-:W-:Y:S05]  /*26a0*/  BSYNC B0 ;  /* 0x0000000000007941 */ /* 0x000fea0003800000 */
.L_x_821:
        /* <DEDUP_REMOVED lines=14> */
.L_x_824:
[----:B------:R-:W-:Y:S05]  /*2790*/  BSYNC B0 ;  /* 0x0000000000007941 */ /* 0x000fea0003800000 */
.L_x_823:
        /* <DEDUP_REMOVED lines=14> */
.L_x_826:
[----:B------:R-:W-:Y:S05]  /*2880*/  BSYNC B0 ;  /* 0x0000000000007941 */ /* 0x000fea0003800000 */
.L_x_825:
        /* <DEDUP_REMOVED lines=13> */
.L_x_810:
[----:B-1----:R-:W2:Y:S01]  /*2960*/  LDL R15, [R1] ;  /* 0x00000000010f7983 */ /* 0x002ea20000100800 */
[----:B------:R-:W-:Y:S01]  /*2970*/  ULDC.64 UR4, c[0x0][0x198] ;  /* 0x0000660000047ab9 */ /* 0x000fe20000000a00 */
[----:B------:R-:W-:Y:S01]  /*2980*/  PLOP3.LUT P0, PT, PT, PT, UP6, 0x80, 0x0 ;  /* 0x000000000000781c */ /* 0x000fe20003f0f068 */
[----:B------:R-:W-:Y:S01]  /*2990*/  UIMAD UR4, UR22, UR4, URZ ;  /* 0x00000004160472a4 */ /* 0x000fe2000f8e023f */
[C---:B------:R-:W-:Y:S01]  /*29a0*/  IADD3 R4, R0.reuse, 0x20, RZ ;  /* 0x0000002000047810 */ /* 0x040fe20007ffe0ff */
[----:B------:R-:W-:Y:S01]  /*29b0*/  IMAD.U32 R12, RZ, RZ, UR18 ;  /* 0x00000012ff0c7e24 */ /* 0x000fe2000f8e00ff */
[----:B------:R-:W-:Y:S01]  /*29c0*/  IADD3 R7, R0, 0x40, RZ ;  /* 0x0000004000077810 */ /* 0x000fe20007ffe0ff */
[----:B------:R-:W-:Y:S01]  /*29d0*/  UIMAD UR5, UR18, UR5, UR4 ;  /* 0x00000005120572a4 */ /* 0x000fe2000f8e0204 */
[----:B------:R-:W-:Y:S01]  /*29e0*/  IMAD.MOV.U32 R196, RZ, RZ, 0x40 ;  /* 0x00000040ffc47424 */ /* 0x000fe200078e00ff */
[----:B------:R-:W-:Y:S01]  /*29f0*/  ULEA.HI UR4, UR6, UR6, URZ, 0x1 ;  /* 0x0000000606047291 */ /* 0x000fe2000f8f083f */
[----:B------:R-:W-:Y:S01]  /*2a00*/  IMAD.WIDE.U32 R2, R12, c[0x0][0x198], R16 ;  /* 0x000066000c027a25 */ /* 0x000fe200078e0010 */
[----:B------:R-:W-:-:S02]  /*2a10*/  ULDC.64 UR8, c[0x0][0x1a0] ;  /* 0x0000680000087ab9 */ /* 0x000fc40000000a00 */
[----:B------:R-:W-:Y:S01]  /*2a20*/  ULOP3.LUT UR4, UR4, 0xfffffffe, URZ, 0xc0, !UPT ;  /* 0xfffffffe04047892 */ /* 0x000fe2000f8ec03f */
[----:B------:R-:W-:Y:S01]  /*2a30*/  IMAD.U32 R6, RZ, RZ, UR5 ;  /* 0x00000005ff067e24 */ /* 0x000fe2000f8e00ff */
[----:B------:R-:W-:Y:S01]  /*2a40*/  UIMAD UR5, UR19, -0x80, UR16 ;  /* 0xffffff80130578a4 */ /* 0x000fe2000f8e0210 */
[----:B------:R-:W-:Y:S01]  /*2a50*/  IMAD.WIDE.U32 R10, R196, c[0x0][0x190], RZ ;  /* 0x00006400c40a7a25 */ /* 0x000fe200078e00ff */
[----:B------:R-:W-:Y:S01]  /*2a60*/  UIADD3 UR4, UR6, -UR4, URZ ;  /* 0x8000000406047290 */ /* 0x000fe2000fffe03f */
[----:B------:R-:W-:Y:S02]  /*2a70*/  IADD3 R2, P2, R2, UR31, RZ ;  /* 0x0000001f02027c10 */ /* 0x000fe4000ff5e0ff */
[----:B------:R-:W-:Y:S01]  /*2a80*/  IMAD R9, R196, c[0x0][0x194], RZ ;  /* 0x00006500c4097a24 */ /* 0x000fe200078e02ff */
[----:B------:R-:W-:Y:S01]  /*2a90*/  UISETP.NE.AND UP0, UPT, UR4, 0x1, UPT ;  /* 0x000000010400788c */ /* 0x000fe2000bf05270 */
[----:B------:R-:W-:Y:S01]  /*2aa0*/  ISETP.GE.AND P4, PT, R4, UR5, PT ;  /* 0x0000000504007c0c */ /* 0x000fe2000bf86270 */
[----:B------:R-:W-:Y:S01]  /*2ab0*/  UIMAD UR4, UR6, -0x40, UR20 ;  /* 0xffffffc0060478a4 */ /* 0x000fe2000f8e0214 */
[----:B------:R-:W-:Y:S01]  /*2ac0*/  IADD3.X R3, R3, UR34, R6, P2, !PT ;  /* 0x0000002203037c10 */ /* 0x000fe200097fe406 */
[----:B------:R-:W-:-:S02]  /*2ad0*/  IMAD R6, R13, c[0x0][0x1b0], RZ ;  /* 0x00006c000d067a24 */ /* 0x000fc400078e02ff */
[----:B------:R-:W-:Y:S01]  /*2ae0*/  IMAD R14, R196, c[0x0][0x374], RZ ;  /* 0x0000dd00c40e7a24 */ /* 0x000fe200078e02ff */
[----:B------:R-:W-:Y:S01]  /*2af0*/  PLOP3.LUT P2, PT, PT, PT, UP0, 0x80, 0x0 ;  /* 0x000000000000781c */ /* 0x000fe20003f4f008 */
[----:B------:R-:W-:Y:S01]  /*2b00*/  IMAD.WIDE.U32 R2, R8, c[0x0][0x1b0], R2 ;  /* 0x00006c0008027a25 */ /* 0x000fe200078e0002 */
[----:B------:R-:W-:Y:S02]  /*2b10*/  ISETP.GE.AND P6, PT, R4, UR4, PT ;  /* 0x0000000404007c0c */ /* 0x000fe4000bfc6270 */
[----:B------:R-:W-:Y:S01]  /*2b20*/  ISETP.GE.AND P1, PT, R0, UR4, PT ;  /* 0x0000000400007c0c */ /* 0x000fe2000bf26270 */
[----:B------:R-:W-:-:S10]  /*2b30*/  IMAD.WIDE.U32 R4, R196, c[0x0][0x370], RZ ;  /* 0x0000dc00c4047a25 */ /* 0x000fd400078e00ff */
[----:B------:R-:W-:Y:S02]  /*2b40*/  @!P6 IADD3 R24, P5, R230, R10, RZ ;  /* 0x0000000ae618e210 */ /* 0x000fe40007fbe0ff */
[----:B------:R-:W-:Y:S02]  /*2b50*/  @!P6 IADD3 R4, P3, R228, R4, RZ ;  /* 0x00000004e404e210 */ /* 0x000fe40007f7e0ff */
[----:B------:R-:W-:Y:S01]  /*2b60*/  @!P6 IADD3.X R25, R231, R11, R9, P5, !PT ;  /* 0x0000000be719e210 */ /* 0x000fe20002ffe409 */
[----:B------:R-:W-:Y:S01]  /*2b70*/  IMAD R9, R8, c[0x0][0x1b4], R6 ;  /* 0x00006d0008097a24 */ /* 0x000fe200078e0206 */
[----:B------:R-:W-:Y:S01]  /*2b80*/  @P0 BAR.SYNC.DEFER_BLOCKING 0x0 ;  /* 0x0000000000000b1d */ /* 0x000fe20000010000 */
[C---:B------:R-:W-:Y:S02]  /*2b90*/  ISETP.GE.AND P5, PT, R0.reuse, UR5, PT ;  /* 0x0000000500007c0c */ /* 0x040fe4000bfa6270 */
[----:B------:R-:W-:Y:S01]  /*2ba0*/  @!P4 IADD3 R6, P0, R0, 0x20, RZ ;  /* 0x000000200006c810 */ /* 0x000fe20007f1e0ff */
[----:B------:R-:W-:Y:S01]  /*2bb0*/  IMAD.IADD R3, R3, 0x1, R9 ;  /* 0x0000000103037824 */ /* 0x000fe200078e0209 */
[----:B------:R-:W-:-:S02]  /*2bc0*/  @!P6 IADD3.X R5, R229, R5, R14, P3, !PT ;  /* 0x00000005e505e210 */ /* 0x000fc40001ffe40e */
[----:B------:R-:W-:Y:S01]  /*2bd0*/  ISETP.GE.AND P3, PT, R7, UR5, PT ;  /* 0x0000000507007c0c */ /* 0x000fe2000bf66270 */
[----:B------:R-:W-:-:S04]  /*2be0*/  @!P4 IMAD.X R7, RZ, RZ, R23, P0 ;  /* 0x000000ffff07c224 */ /* 0x000fc800000e0617 */
[----:B------:R-:W-:Y:S02]  /*2bf0*/  @!P4 IMAD R11, R7, c[0x0][0x198], RZ ;  /* 0x00006600070bca24 */ /* 0x000fe400078e02ff */
[----:B------:R-:W-:Y:S02]  /*2c00*/  @!P5 IMAD R7, R23, c[0x0][0x198], RZ ;  /* 0x000066001707da24 */ /* 0x000fe400078e02ff */
[----:B------:R-:W-:Y:S02]  /*2c10*/  @!P4 IMAD R11, R6, c[0x0][0x19c], R11 ;  /* 0x00006700060bca24 */ /* 0x000fe400078e020b */
[----:B------:R-:W-:Y:S02]  /*2c20*/  @!P5 IMAD R9, R0, c[0x0][0x19c], R7 ;  /* 0x000067000009da24 */ /* 0x000fe400078e0207 */
[----:B------:R-:W-:Y:S01]  /*2c30*/  @!P5 IMAD.MOV.U32 R7, RZ, RZ, R3 ;  /* 0x000000ffff07d224 */ /* 0x000fe200078e0003 */
[C---:B--2---:R-:W-:Y:S02]  /*2c40*/  SHF.L.U32 R22, R15.reuse, 0x1, RZ ;  /* 0x000000010f167819 */ /* 0x044fe400000006ff */
[----:B------:R-:W-:-:S03]  /*2c50*/  IADD3 R10, R15, 0x2000, RZ ;  /* 0x000020000f0a7810 */ /* 0x000fc60007ffe0ff */
[----:B------:R-:W-:Y:S01]  /*2c60*/  @P1 STS.128 [R22+0x8000], RZ ;  /* 0x008000ff16001388 */ /* 0x000fe20000000c00 */
[----:B------:R-:W-:-:S03]  /*2c70*/  SEL R10, R10, R15, !P2 ;  /* 0x0000000f0a0a7207 */ /* 0x000fc60005000000 */
[----:B------:R-:W-:Y:S02]  /*2c80*/  @P1 STS.128 [R22+0xa000], RZ ;  /* 0x00a000ff16001388 */ /* 0x000fe40000000c00 */
[----:B------:R-:W-:Y:S01]  /*2c90*/  IMAD.SHL.U32 R227, R10, 0x2, RZ ;  /* 0x000000020ae37824 */ /* 0x000fe200078e00ff */
[----:B------:R-:W-:Y:S01]  /*2ca0*/  IADD3 R10, R0, 0x60, RZ ;  /* 0x00000060000a7810 */ /* 0x000fe20007ffe0ff */
        /* <DEDUP_REMOVED lines=18> */
[----:B--2---:R-:W-:Y:S01]  /*2dd0*/  @!P4 IMAD.WIDE.U32 R4, R6, c[0x0][0x198], R2 ;  /* 0x000066000604ca25 */ /* 0x004fe200078e0002 */
[----:B------:R-:W-:-:S02]  /*2de0*/  @!P5 MOV R6, R2 ;  /* 0x000000020006d202 */ /* 0x000fc40000000f00 */
[----:B------:R-:W-:Y:S01]  /*2df0*/  @P1 STS [R227+0x2008], RZ ;  /* 0x002008ffe3001388 */ /* 0x000fe20000000800 */
[----:B------:R-:W-:Y:S02]  /*2e00*/  @!P4 IMAD.IADD R5, R5, 0x1, R11 ;  /* 0x000000010505c824 */ /* 0x000fe400078e020b */
[----:B------:R-:W-:Y:S01]  /*2e10*/  @!P5 IMAD.WIDE.U32 R6, R0, c[0x0][0x198], R6 ;  /* 0x000066000006da25 */ /* 0x000fe200078e0006 */
[----:B------:R-:W-:Y:S03]  /*2e20*/  @P1 STS [R227+0x200c], RZ ;  /* 0x00200cffe3001388 */ /* 0x000fe60000000800 */
[----:B------:R-:W-:Y:S01]  /*2e30*/  @!P5 IMAD.IADD R7, R7, 0x1, R9 ;  /* 0x000000010707d824 */ /* 0x000fe200078e0209 */
[C---:B------:R-:W-:Y:S01]  /*2e40*/  @!P5 LEA R20, P0, R6.reuse, c[0x0][0x168], 0x1 ;  /* 0x00005a000614da11 */ /* 0x040fe200078008ff */
[----:B------:R-:W-:Y:S01]  /*2e50*/  @!PT LDS RZ, [RZ] ;  /* 0x00000000fffff984 */ /* 0x000fe20000000800 */
[----:B------:R-:W-:Y:S01]  /*2e60*/  @!PT LDS RZ, [RZ] ;  /* 0x00000000fffff984 */ /* 0x000fe20000000800 */
[----:B------:R-:W-:Y:S01]  /*2e70*/  @!PT LDS RZ, [RZ] ;  /* 0x00000000fffff984 */ /* 0x000fe20000000800 */
[----:B------:R1:W-:Y:S03]  /*2e80*/  @!P1 LDGSTS.E.BYPASS.LTC128B.128 [R227], [R230.64] ;  /* 0x00000000e6e39fae */ /* 0x0003e6000b901d4c */
[----:B------:R-:W-:Y:S01]  /*2e90*/  @!P5 LEA.HI.X R21, R6, c[0x0][0x16c], R7, 0x1, P0 ;  /* 0x00005b000615da11 */ /* 0x000fe200000f0c07 */
[----:B------:R1:W-:Y:S01]  /*2ea0*/  @!P1 LDGSTS.E.BYPASS.LTC128B.128 [R227+0x2000], [R230.64+0x80] ;  /* 0x02000080e6e39fae */ /* 0x0003e2000b901d4c */
[----:B------:R-:W-:Y:S01]  /*2eb0*/  ISETP.GE.AND P1, PT, R10, UR5, PT ;  /* 0x000000050a007c0c */ /* 0x000fe2000bf26270 */
[----:B------:R-:W-:Y:S01]  /*2ec0*/  UIMAD UR5, UR22, UR8, URZ ;  /* 0x00000008160572a4 */ /* 0x000fe2000f8e023f */
[C---:B------:R-:W-:Y:S01]  /*2ed0*/  @!P4 LEA R18, P0, R4.reuse, c[0x0][0x168], 0x1 ;  /* 0x00005a000412ca11 */ /* 0x040fe200078008ff */
[----:B------:R-:W-:Y:S01]  /*2ee0*/  IMAD R10, R13, c[0x0][0x1b8], RZ ;  /* 0x00006e000d0a7a24 */ /* 0x000fe200078e02ff */
[----:B------:R-:W-:Y:S01]  /*2ef0*/  @P6 STS [R227+0x1000], RZ ;  /* 0x001000ffe3006388 */ /* 0x000fe20000000800 */
[----:B------:R-:W-:Y:S01]  /*2f00*/  UIMAD UR5, UR18, UR9, UR5 ;  /* 0x00000009120572a4 */ /* 0x000fe2000f8e0205 */
[----:B------:R-:W-:Y:S01]  /*2f10*/  @!P4 LEA.HI.X R19, R4, c[0x0][0x16c], R5, 0x1, P0 ;  /* 0x00005b000413ca11 */ /* 0x000fe200000f0c05 */
[----:B------:R-:W-:Y:S01]  /*2f20*/  IMAD.WIDE.U32 R4, R12, c[0x0][0x1a0], R16 ;  /* 0x000068000c047a25 */ /* 0x000fe200078e0010 */
[----:B------:R-:W-:Y:S01]  /*2f30*/  @!P3 IADD3 R9, P0, R0, 0x40, RZ ;  /* 0x000000400009b810 */ /* 0x000fe20007f1e0ff */
[----:B------:R-:W-:Y:S02]  /*2f40*/  @P6 STS [R227+0x1004], RZ ;  /* 0x001004ffe3006388 */ /* 0x000fe40000000800 */
[----:B------:R-:W-:Y:S01]  /*2f50*/  IMAD.U32 R7, RZ, RZ, UR5 ;  /* 0x00000005ff077e24 */ /* 0x000fe2000f8e00ff */
[----:B------:R-:W-:Y:S01]  /*2f60*/  @!P3 IADD3.X R6, RZ, R23, RZ, P0, !PT ;  /* 0x00000017ff06b210 */ /* 0x000fe200007fe4ff */
[----:B------:R-:W-:Y:S01]  /*2f70*/  IMAD R12, R8, c[0x0][0x1bc], R10 ;  /* 0x00006f00080c7a24 */ /* 0x000fe200078e020a */
[----:B------:R-:W-:Y:S01]  /*2f80*/  @!P1 IADD3 R11, P0, R0, 0x60, RZ ;  /* 0x00000060000b9810 */ /* 0x000fe20007f1e0ff */
[----:B------:R-:W-:Y:S01]  /*2f90*/  @!P5 IMAD R10, R23, c[0x0][0x1a0], RZ ;  /* 0x00006800170ada24 */ /* 0x000fe200078e02ff */
[----:B------:R-:W-:Y:S01]  /*2fa0*/  @P6 STS [R227+0x1008], RZ ;  /* 0x001008ffe3006388 */ /* 0x000fe20000000800 */
[----:B------:R-:W-:-:S02]  /*2fb0*/  @!P3 IMAD R6, R6, c[0x0][0x198], RZ ;  /* 0x000066000606ba24 */ /* 0x000fc400078e02ff */
[----:B------:R-:W-:Y:S01]  /*2fc0*/  @!P1 IMAD.X R14, RZ, RZ, R23, P0 ;  /* 0x000000ffff0e9224 */ /* 0x000fe200000e0617 */
[----:B------:R-:W-:Y:S01]  /*2fd0*/  IADD3 R4, P0, R4, UR28, RZ ;  /* 0x0000001c04047c10 */ /* 0x000fe2000ff1e0ff */
[----:B------:R-:W-:Y:S01]  /*2fe0*/  @!P3 IMAD R13, R9, c[0x0][0x19c], R6 ;  /* 0x00006700090dba24 */ /* 0x000fe200078e0206 */
[----:B------:R-:W-:Y:S01]  /*2ff0*/  @P6 STS [R227+0x100c], RZ ;  /* 0x00100cffe3006388 */ /* 0x000fe20000000800 */
[----:B------:R-:W-:Y:S01]  /*3000*/  @!P3 IMAD.MOV.U32 R6, RZ, RZ, R2 ;  /* 0x000000ffff06b224 */ /* 0x000fe200078e0002 */
[----:B------:R-:W-:Y:S02]  /*3010*/  IADD3.X R5, R5, UR29, R7, P0, !PT ;  /* 0x0000001d05057c10 */ /* 0x000fe400087fe407 */
[----:B------:R-:W-:Y:S01]  /*3020*/  @!P3 MOV R7, R3 ;  /* 0x000000030007b202 */ /* 0x000fe20000000f00 */
[----:B------:R-:W-:Y:S02]  /*3030*/  @P6 STS [R227+0x3000], RZ ;  /* 0x003000ffe3006388 */ /* 0x000fe40000000800 */
[----:B------:R-:W-:-:S02]  /*3040*/  IMAD.WIDE.U32 R4, R8, c[0x0][0x1b8], R4 ;  /* 0x00006e0008047a25 */ /* 0x000fc400078e0004 */
[----:B------:R-:W-:Y:S02]  /*3050*/  @P6 STS [R227+0x3004], RZ ;  /* 0x003004ffe3006388 */ /* 0x000fe40000000800 */
[----:B------:R-:W-:Y:S02]  /*3060*/  @!P3 IMAD.WIDE.U32 R6, R9, c[0x0][0x198], R6 ;  /* 0x000066000906ba25 */ /* 0x000fe400078e0006 */
[----:B------:R-:W-:Y:S02]  /*3070*/  @P6 STS [R227+0x3008], RZ ;  /* 0x003008ffe3006388 */ /* 0x000fe40000000800 */
[----:B------:R-:W-:Y:S01]  /*3080*/  @!P1 IMAD.MOV.U32 R8, RZ, RZ, R2 ;  /* 0x000000ffff089224 */ /* 0x000fe200078e0002 */
[----:B------:R-:W-:Y:S01]  /*3090*/  @!P3 LEA R16, P0, R6, c[0x0][0x168], 0x1 ;  /* 0x00005a000610ba11 */ /* 0x000fe200078008ff */
[----:B------:R-:W-:Y:S01]  /*30a0*/  @!P1 IMAD R2, R14, c[0x0][0x198], RZ ;  /* 0x000066000e029a24 */ /* 0x000fe200078e02ff */
[----:B------:R-:W-:Y:S01]  /*30b0*/  @P6 STS [R227+0x300c], RZ ;  /* 0x00300cffe3006388 */ /* 0x000fe20000000800 */
[----:B------:R-:W-:Y:S01]  /*30c0*/  @!P1 IMAD.MOV.U32 R9, RZ, RZ, R3 ;  /* 0x000000ffff099224 */ /* 0x000fe200078e0003 */
[----:B------:R-:W-:Y:S01]  /*30d0*/  IADD3 R3, R5, R12, RZ ;  /* 0x0000000c05037210 */ /* 0x000fe20007ffe0ff */
[----:B------:R-:W-:Y:S01]  /*30e0*/  @!P3 IMAD.IADD R7, R7, 0x1, R13 ;  /* 0x000000010707b824 */ /* 0x000fe200078e020d */
[----:B------:R-:W-:Y:S01]  /*30f0*/  @!PT LDS RZ, [RZ] ;  /* 0x00000000fffff984 */ /* 0x000fe20000000800 */
[----:B------:R-:W-:Y:S01]  /*3100*/  @!PT LDS RZ, [RZ] ;  /* 0x00000000fffff984 */ /* 0x000fe20000000800 */
[----:B------:R-:W-:Y:S01]  /*3110*/  @!PT LDS RZ, [RZ] ;  /* 0x00000000fffff984 */ /* 0x000fe20000000800 */
[----:B------:R1:W-:Y:S01]  /*3120*/  @!P6 LDGSTS.E.BYPASS.LTC128B.128 [R227+0x1000], [R24.64] ;  /* 0x0100000018e3efae */ /* 0x0003e2000b901d4c */
[----:B------:R-:W-:-:S02]  /*3130*/  @!P1 IMAD R12, R11, c[0x0][0x19c], R2 ;  /* 0x000067000b0c9a24 */ /* 0x000fc400078e0202 */
[----:B------:R-:W-:Y:S01]  /*3140*/  @!P5 IMAD.MOV.U32 R2, RZ, RZ, R4 ;  /* 0x000000ffff02d224 */ /* 0x000fe200078e0004 */
[----:B------:R-:W-:Y:S01]  /*3150*/  @!P3 LEA.HI.X R17, R6, c[0x0][0x16c], R7, 0x1, P0 ;  /* 0x00005b000611ba11 */ /* 0x000fe200000f0c07 */
[----:B------:R-:W-:Y:S01]  /*3160*/  @!P1 IMAD.WIDE.U32 R8, R11, c[0x0][0x198], R8 ;  /* 0x000066000b089a25 */ /* 0x000fe200078e0008 */
[----:B------:R1:W-:Y:S03]  /*3170*/  @!P6 LDGSTS.E.BYPASS.LTC128B.128 [R227+0x3000], [R24.64+0x80] ;  /* 0x0300008018e3efae */ /* 0x0003e6000b901d4c */
[----:B------:R-:W-:Y:S01]  /*3180*/  @!P5 IMAD.WIDE.U32 R6, R0, c[0x0][0x1a0], R2 ;  /* 0x000068000006da25 */ /* 0x000fe200078e0002 */
[----:B------:R-:W-:Y:S01]  /*3190*/  @!P1 LEA R14, P0, R8, c[0x0][0x168], 0x1 ;  /* 0x00005a00080e9a11 */ /* 0x000fe200078008ff */
[----:B------:R-:W-:Y:S02]  /*31a0*/  @P5 STS.128 [R22+0xc000], RZ ;  /* 0x00c000ff16005388 */ /* 0x000fe40000000c00 */
[----:B------:R-:W-:-:S02]  /*31b0*/  @!P1 IMAD.IADD R2, R9, 0x1, R12 ;  /* 0x0000000109029824 */ /* 0x000fc400078e020c */
[----:B------:R-:W-:Y:S01]  /*31c0*/  @!P5 IMAD R5, R0, c[0x0][0x1a4], R10 ;  /* 0x000069000005da24 */ /* 0x000fe200078e020a */
[----:B------:R-:W-:Y:S01]  /*31d0*/  @P5 STS.128 [R22+0x10000], RZ ;  /* 0x010000ff16005388 */ /* 0x000fe20000000c00 */
[----:B------:R-:W-:Y:S01]  /*31e0*/  @!P3 IMAD.MOV.U32 R9, RZ, RZ, R3 ;  /* 0x000000ffff09b224 */ /* 0x000fe200078e0003 */
[----:B------:R-:W-:Y:S01]  /*31f0*/  @!P1 LEA.HI.X R15, R8, c[0x0][0x16c], R2, 0x1, P0 ;  /* 0x00005b00080f9a11 */ /* 0x000fe200000f0c02 */
[----:B------:R-:W-:Y:S01]  /*3200*/  @!P5 IMAD.IADD R5, R7, 0x1, R5 ;  /* 0x000000010705d824 */ /* 0x000fe200078e0205 */
[C---:B------:R-:W-:Y:S01]  /*3210*/  @!P5 LEA R12, P0, R6.reuse, c[0x0][0x170], 0x1 ;  /* 0x00005c00060cda11 */ /* 0x040fe200078008ff */
[----:B------:R-:W-:Y:S01]  /*3220*/  @!PT LDS RZ, [RZ] ;  /* 0x00000000fffff984 */ /* 0x000fe20000000800 */
[----:B------:R-:W-:Y:S01]  /*3230*/  @!PT LDS RZ, [RZ] ;  /* 0x00000000fffff984 */ /* 0x000fe20000000800 */
[----:B------:R-:W-:Y:S01]  /*3240*/  @!PT LDS RZ, [RZ] ;  /* 0x00000000fffff984 */ /* 0x000fe20000000800 */
[----:B------:R1:W-:Y:S03]  /*3250*/  @!P5 LDGSTS.E.BYPASS.LTC128B.128 [R22+0xc000], [R20.64] ;  /* 0x0c0000001416dfae */ /* 0x0003e6000b901d4c */
[----:B------:R-:W-:Y:S01]  /*3260*/  @!P5 LEA.HI.X R13, R6, c[0x0][0x174], R5, 0x1, P0 ;  /* 0x00005d00060dda11 */ /* 0x000fe200000f0c05 */
[----:B------:R1:W-:Y:S01]  /*3270*/  @!P5 LDGSTS.E.BYPASS.LTC128B.128 [R22+0x10000], [R20.64+0x80] ;  /* 0x100000801416dfae */ /* 0x0003e2000b901d4c */
[----:B------:R-:W-:-:S03]  /*3280*/  @!P4 IADD3 R2, P0, R0, 0x20, RZ ;  /* 0x000000200002c810 */ /* 0x000fc60007f1e0ff */
[----:B------:R-:W-:Y:S01]  /*3290*/  @P4 STS.128 [R22+0xd000], RZ ;  /* 0x00d000ff16004388 */ /* 0x000fe20000000c00 */
[----:B------:R-:W-:Y:S02]  /*32a0*/  @!P4 IADD3.X R6, RZ, R23, RZ, P0, !PT ;  /* 0x00000017ff06c210 */ /* 0x000fe400007fe4ff */
[C---:B------:R-:W-:Y:S01]  /*32b0*/  @!P3 IADD3 R5, P0, R0.reuse, 0x40, RZ ;  /* 0x000000400005b810 */ /* 0x040fe20007f1e0ff */
[----:B------:R-:W-:Y:S04]  /*32c0*/  @P4 STS.128 [R22+0x11000], RZ ;  /* 0x011000ff16004388 */ /* 0x000fe80000000c00 */
[----:B------:R-:W-:Y:S01]  /*32d0*/  @!P3 IMAD.X R7, RZ, RZ, R23, P0 ;  /* 0x000000ffff07b224 */ /* 0x000fe200000e0617 */
[----:B------:R-:W-:Y:S01]  /*32e0*/  @!P1 IADD3 R11, P0, R0, 0x60, RZ ;  /* 0x00000060000b9810 */ /* 0x000fe20007f1e0ff */
[----:B------:R-:W-:Y:S01]  /*32f0*/  @!P4 IMAD R0, R6, c[0x0][0x1a0], RZ ;  /* 0x000068000600ca24 */ /* 0x000fe200078e02ff */
[----:B------:R-:W-:Y:S01]  /*3300*/  @!PT LDS RZ, [RZ] ;  /* 0x00000000fffff984 */ /* 0x000fe20000000800 */
[----:B------:R-:W-:Y:S01]  /*3310*/  @!PT LDS RZ, [RZ] ;  /* 0x00000000fffff984 */ /* 0x000fe20000000800 */
[----:B------:R-:W-:Y:S01]  /*3320*/  @!PT LDS RZ, [RZ] ;  /* 0x00000000fffff984 */ /* 0x000fe20000000800 */
[----:B------:R1:W-:Y:S01]  /*3330*/  @!P4 LDGSTS.E.BYPASS.LTC128B.128 [R22+0xd000], [R18.64] ;  /* 0x0d0000001216cfae */ /* 0x0003e2000b901d4c */
[----:B------:R-:W-:Y:S01]  /*3340*/  @!P3 IMAD R8, R7, c[0x0][0x1a0], RZ ;  /* 0x000068000708ba24 */ /* 0x000fe200078e02ff */
[----:B------:R-:W-:Y:S01]  /*3350*/  @!P4 MOV R7, R3 ;  /* 0x000000030007c202 */ /* 0x000fe20000000f00 */
[----:B------:R-:W-:Y:S01]  /*3360*/  @!P4 IMAD.MOV.U32 R6, RZ, RZ, R4 ;  /* 0x000000ffff06c224 */ /* 0x000fe200078e0004 */
[----:B------:R1:W-:Y:S01]  /*3370*/  @!P4 LDGSTS.E.BYPASS.LTC128B.128 [R22+0x11000], [R18.64+0x80] ;  /* 0x110000801216cfae */ /* 0x0003e2000b901d4c */
[----:B------:R-:W-:-:S02]  /*3380*/  @!P3 IMAD R26, R5, c[0x0][0x1a4], R8 ;  /* 0x00006900051aba24 */ /* 0x000fc400078e0208 */
[----:B------:R-:W-:Y:S01]  /*3390*/  @!P3 IMAD.MOV.U32 R8, RZ, RZ, R4 ;  /* 0x000000ffff08b224 */ /* 0x000fe200078e0004 */
[----:B------:R-:W-:Y:S01]  /*33a0*/  @P3 STS.128 [R22+0xe000], RZ ;  /* 0x00e000ff16003388 */ /* 0x000fe20000000c00 */
[----:B------:R-:W-:Y:S02]  /*33b0*/  @!P1 IMAD.X R23, RZ, RZ, R23, P0 ;  /* 0x000000ffff179224 */ /* 0x000fe400000e0617 */
[C---:B------:R-:W-:Y:S01]  /*33c0*/  @!P4 IMAD R10, R2.reuse, c[0x0][0x1a4], R0 ;  /* 0x00006900020aca24 */ /* 0x040fe200078e0200 */
[----:B------:R-:W-:Y:S01]  /*33d0*/  @P3 STS.128 [R22+0x12000], RZ ;  /* 0x012000ff16003388 */ /* 0x000fe20000000c00 */
[----:B------:R-:W-:Y:S01]  /*33e0*/  @!P4 IMAD.WIDE.U32 R6, R2, c[0x0][0x1a0], R6 ;  /* 0x000068000206ca25 */ /* 0x000fe200078e0006 */
[----:B------:R-:W-:Y:S02]  /*33f0*/  @!P1 MOV R2, R4 ;  /* 0x0000000400029202 */ /* 0x000fe40000000f00 */
[----:B------:R-:W-:Y:S01]  /*3400*/  @!PT LDS RZ, [RZ] ;  /* 0x00000000fffff984 */ /* 0x000fe20000000800 */
[----:B------:R-:W-:Y:S01]  /*3410*/  @!PT LDS RZ, [RZ] ;  /* 0x00000000fffff984 */ /* 0x000fe20000000800 */
[----:B------:R-:W-:Y:S01]  /*3420*/  @!PT LDS RZ, [RZ] ;  /* 0x00000000fffff984 */ /* 0x000fe20000000800 */
[----:B------:R1:W-:Y:S01]  /*3430*/  @!P3 LDGSTS.E.BYPASS.LTC128B.128 [R22+0xe000], [R16.64] ;  /* 0x0e0000001016bfae */ /* 0x0003e2000b901d4c */
[----:B------:R-:W-:-:S03]  /*3440*/  @!P3 IMAD.WIDE.U32 R8, R5, c[0x0][0x1a0], R8 ;  /* 0x000068000508ba25 */ /* 0x000fc600078e0008 */
[----:B------:R1:W-:Y:S01]  /*3450*/  @!P3 LDGSTS.E.BYPASS.LTC128B.128 [R22+0x12000], [R16.64+0x80] ;  /* 0x120000801016bfae */ /* 0x0003e2000b901d4c */
[----:B------:R-:W-:Y:S02]  /*3460*/  @!P1 IMAD R0, R23, c[0x0][0x1a0], RZ ;  /* 0x0000680017009a24 */ /* 0x000fe400078e02ff */
[----:B------:R-:W-:Y:S01]  /*3470*/  @!P4 IMAD.IADD R5, R7, 0x1, R10 ;  /* 0x000000010705c824 */ /* 0x000fe200078e020a */
[C---:B------:R-:W-:Y:S01]  /*3480*/  @!P4 LEA R10, P0, R6.reuse, c[0x0][0x170], 0x1 ;  /* 0x00005c00060aca11 */ /* 0x040fe200078008ff */
[C---:B------:R-:W-:Y:S01]  /*3490*/  @!P1 IMAD R4, R11.reuse, c[0x0][0x1a4], R0 ;  /* 0x000069000b049a24 */ /* 0x040fe200078e0200 */
[----:B------:R-:W-:Y:S01]  /*34a0*/  @P1 STS.128 [R22+0xf000], RZ ;  /* 0x00f000ff16001388 */ /* 0x000fe20000000c00 */
[----:B------:R-:W-:Y:S01]  /*34b0*/  @!P1 IMAD.WIDE.U32 R2, R11, c[0x0][0x1a0], R2 ;  /* 0x000068000b029a25 */ /* 0x000fe200078e0002 */
[----:B------:R-:W-:Y:S02]  /*34c0*/  @!P4 LEA.HI.X R11, R6, c[0x0][0x174], R5, 0x1, P0 ;  /* 0x00005d00060bca11 */ /* 0x000fe400000f0c05 */
[----:B------:R-:W-:Y:S01]  /*34d0*/  @!P3 LEA R6, P0, R8, c[0x0][0x170], 0x1 ;  /* 0x00005c000806ba11 */ /* 0x000fe200078008ff */
[----:B------:R-:W-:Y:S01]  /*34e0*/  @!P3 IMAD.IADD R0, R9, 0x1, R26 ;  /* 0x000000010900b824 */ /* 0x000fe200078e021a */
[----:B------:R-:W-:Y:S01]  /*34f0*/  @P1 STS.128 [R22+0x13000], RZ ;  /* 0x013000ff16001388 */ /* 0x000fe20000000c00 */
[----:B------:R-:W-:-:S03]  /*3500*/  MOV R9, c[0x0][0x30c] ;  /* 0x0000c30000097a02 */ /* 0x000fc60000000f00 */
[----:B------:R-:W-:Y:S01]  /*3510*/  @!PT LDS RZ, [RZ] ;  /* 0x00000000fffff984 */ /* 0x000fe20000000800 */
[----:B------:R-:W-:Y:S01]  /*3520*/  @!PT LDS RZ, [RZ] ;  /* 0x00000000fffff984 */ /* 0x000fe20000000800 */
[----:B------:R-:W-:Y:S01]  /*3530*/  @!PT LDS RZ, [RZ] ;  /* 0x00000000fffff984 */ /* 0x000fe20000000800 */
[----:B------:R1:W-:Y:S01]  /*3540*/  @!P1 LDGSTS.E.BYPASS.LTC128B.128 [R22+0xf000], [R14.64] ;  /* 0x0f0000000e169fae */ /* 0x0003e2000b901d4c */
[----:B------:R-:W-:Y:S01]  /*3550*/  @!P3 LEA.HI.X R7, R8, c[0x0][0x174], R0, 0x1, P0 ;  /* 0x00005d000807ba11 */ /* 0x000fe200000f0c00 */
[----:B------:R-:W-:Y:S01]  /*3560*/  @!P1 IMAD.IADD R0, R3, 0x1, R4 ;  /* 0x0000000103009824 */ /* 0x000fe200078e0204 */
[C---:B------:R-:W-:Y:S01]  /*3570*/  @!P1 LEA R4, P0, R2.reuse, c[0x0][0x170], 0x1 ;  /* 0x00005c0002049a11 */ /* 0x040fe200078008ff */
[----:B------:R1:W-:Y:S01]  /*3580*/  @!P1 LDGSTS.E.BYPASS.LTC128B.128 [R22+0x13000], [R14.64+0x80] ;  /* 0x130000800e169fae */ /* 0x0003e2000b901d4c */
[----:B------:R-:W-:Y:S02]  /*3590*/  IMAD.MOV.U32 R8, RZ, RZ, c[0x0][0x308] ;  /* 0x0000c200ff087624 */ /* 0x000fe400078e00ff */
[----:B------:R-:W-:Y:S01]  /*35a0*/  @!P1 LEA.HI.X R5, R2, c[0x0][0x174], R0, 0x1, P0 ;  /* 0x00005d0002059a11 */ /* 0x000fe200000f0c00 */
[----:B------:R-:W-:Y:S04]  /*35b0*/  @P5 STS.128 [R22+0x14000], RZ ;  /* 0x014000ff16005388 */ /* 0x000fe80000000c00 */
        /* <DEDUP_REMOVED lines=27> */
[----:B------:R-:W0:Y:S04]  /*3770*/  LDGDEPBAR ;  /* 0x00000000000079af */ /* 0x000e280000000000 */
[----:B---3--:R3:W4:Y:S04]  /*3780*/  LDG.E.64 R4, [R8.64+0x8] ;  /* 0x0000080c08047981 */ /* 0x008728000c1e1b00 */
[----:B---3--:R-:W3:Y:S01]  /*3790*/  LDG.E.64 R8, [R8.64] ;  /* 0x0000000c08087981 */ /* 0x008ee2000c1e1b00 */
[C---:B------:R-:W-:Y:S01]  /*37a0*/  IADD3 R0, R239.reuse, 0x28, RZ ;  /* 0x00000028ef007810 */ /* 0x040fe20007ffe0ff */
[----:B--2---:R-:W-:Y:S01]  /*37b0*/  IMAD.MOV.U32 R6, RZ, RZ, 0x4 ;  /* 0x00000004ff067424 */ /* 0x004fe200078e00ff */
[C---:B------:R-:W-:Y:S01]  /*37c0*/  IADD3 R3, R239.reuse, 0x8, RZ ;  /* 0x00000008ef037810 */ /* 0x040fe20007ffe0ff */
[----:B------:R-:W-:Y:S01]  /*37d0*/  IMAD.MOV.U32 R242, RZ, RZ, 0x7f800000 ;  /* 0x7f800000fff27424 */ /* 0x000fe200078e00ff */
[----:B------:R-:W-:Y:S01]  /*37e0*/  ISETP.GE.AND P0, PT, R0, UR4, PT ;  /* 0x0000000400007c0c */ /* 0x000fe2000bf06270 */
[----:B------:R-:W-:Y:S01]  /*37f0*/  IMAD.MOV.U32 R240, RZ, RZ, 0x7f800000 ;  /* 0x7f800000fff07424 */ /* 0x000fe200078e00ff */
[C---:B------:R-:W-:Y:S01]  /*3800*/  IADD3 R2, R239.reuse, 0x20, RZ ;  /* 0x00000020ef027810 */ /* 0x040fe20007ffe0ff */
[----:B------:R-:W-:Y:S01]  /*3810*/  IMAD.MOV.U32 R241, RZ, RZ, 0x7f800000 ;  /* 0x7f800000fff17424 */ /* 0x000fe200078e00ff */
[----:B------:R-:W-:-:S02]  /*3820*/  ISETP.GE.AND P4, PT, R239, UR4, PT ;  /* 0x00000004ef007c0c */ /* 0x000fc4000bf86270 */
[----:B------:R-:W-:Y:S02]  /*3830*/  ISETP.GE.AND P3, PT, R3, UR4, PT ;  /* 0x0000000403007c0c */ /* 0x000fe4000bf66270 */
[----:B------:R-:W-:Y:S01]  /*3840*/  ISETP.GE.AND P1, PT, R2, UR4, PT ;  /* 0x0000000402007c0c */ /* 0x000fe2000bf26270 */
[----:B------:R-:W-:Y:S01]  /*3850*/  IMAD.MOV.U32 R2, RZ, RZ, 0x4 ;  /* 0x00000004ff027424 */ /* 0x000fe200078e00ff */
[----:B------:R-:W-:-:S03]  /*3860*/  MOV R243, 0x7f800000 ;  /* 0x7f80000000f37802 */ /* 0x000fc60000000f00 */
[----:B------:R-:W-:Y:S01]  /*3870*/  @!P0 IMAD.WIDE R6, R0, R6, UR10 ;  /* 0x0000000a00068e25 */ /* 0x000fe2000f8e0206 */
[----:B------:R-:W-:-:S03]  /*3880*/  LEA.HI R0, R29, R28, RZ, 0x4 ;  /* 0x0000001c1d007211 */ /* 0x000fc600078f20ff */
[----:B------:R-:W-:Y:S01]  /*3890*/  IMAD.WIDE R2, R239, R2, UR10 ;  /* 0x0000000aef027e25 */ /* 0x000fe2000f8e0202 */
[----:B------:R-:W-:Y:S01]  /*38a0*/  LOP3.LUT R0, R0, 0xfffffff0, RZ, 0xc0, !PT ;  /* 0xfffffff000007812 */ /* 0x000fe200078ec0ff */
[----:B------:R2:W5:Y:S03]  /*38b0*/  @!P0 LDG.E R241, [R6.64] ;  /* 0x0000000c06f18981 */ /* 0x000566000c1e1900 */
[----:B------:R-:W-:Y:S01]  /*38c0*/  IADD3 R0, -R0, R28, RZ ;  /* 0x0000001c00007210 */ /* 0x000fe20007ffe1ff */
[----:B------:R1:W5:Y:S04]  /*38d0*/  @!P4 LDG.E R242, [R2.64] ;  /* 0x0000000c02f2c981 */ /* 0x000368000c1e1900 */
[----:B------:R1:W5:Y:S04]  /*38e0*/  @!P3 LDG.E R243, [R2.64+0x20] ;  /* 0x0000200c02f3b981 */ /* 0x000368000c1e1900 */
[----:B------:R1:W5:Y:S04]  /*38f0*/  @!P1 LDG.E R240, [R2.64+0x80] ;  /* 0x0000800c02f09981 */ /* 0x000368000c1e1900 */
[----:B--2---:R-:W2:Y:S01]  /*3900*/  S2R R6, SR_TID.X ;  /* 0x0000000000067919 */ /* 0x004ea20000002100 */
[----:B-1----:R-:W-:-:S03]  /*3910*/  SHF.R.S32.HI R2, RZ, 0x1f, R0 ;  /* 0x0000001fff027819 */ /* 0x002fc60000011400 */
[----:B------:R-:W1:Y:S01]  /*3920*/  S2R R3, SR_TID.X ;  /* 0x0000000000037919 */ /* 0x000e620000002100 */
[----:B------:R-:W-:-:S04]  /*3930*/  LEA.HI R2, R2, R0, RZ, 0x3 ;  /* 0x0000000002027211 */ /* 0x000fc800078f18ff */
[----:B------:R-:W-:-:S05]  /*3940*/  LOP3.LUT R2, R2, 0xfffffff8, RZ, 0xc0, !PT ;  /* 0xfffffff802027812 */ /* 0x000fca00078ec0ff */
[----:B------:R-:W-:Y:S01]  /*3950*/  IMAD.IADD R0, R0, 0x1, -R2 ;  /* 0x0000000100007824 */ /* 0x000fe200078e0a02 */
[----:B------:R-:W-:-:S04]  /*3960*/  SHF.R.S32.HI R2, RZ, 0x1f, R27 ;  /* 0x0000001fff027819 */ /* 0x000fc8000001141b */
[C---:B------:R-:W-:Y:S02]  /*3970*/  LOP3.LUT P0, RZ, R0.reuse, 0x2, RZ, 0xc0, !PT ;  /* 0x0000000200ff7812 */ /* 0x040fe4000780c0ff */
[----:B------:R-:W-:Y:S02]  /*3980*/  LOP3.LUT P1, RZ, R0, 0x4, RZ, 0xc0, !PT ;  /* 0x0000000400ff7812 */ /* 0x000fe4000782c0ff */
[----:B-1----:R-:W-:-:S04]  /*3990*/  SHF.R.S32.HI R3, RZ, 0x1f, R3 ;  /* 0x0000001fff037819 */ /* 0x002fc80000011403 */
[----:B--2---:R-:W-:-:S04]  /*39a0*/  LEA.HI R3, R3, R6, RZ, 0x6 ;  /* 0x0000000603037211 */ /* 0x004fc800078f30ff */
[----:B------:R-:W-:Y:S01]  /*39b0*/  SHF.R.S32.HI R3, RZ, 0x6, R3 ;  /* 0x00000006ff037819 */ /* 0x000fe20000011403 */
[----:B------:R-:W-:Y:S02]  /*39c0*/  IMAD.MOV.U32 R219, RZ, RZ, 0x20 ;  /* 0x00000020ffdb7424 */ /* 0x000fe400078e00ff */
[----:B------:R-:W-:-:S03]  /*39d0*/  IMAD.SHL.U32 R211, R220, 0x2, RZ ;  /* 0x00000002dcd37824 */ /* 0x000fc600078e00ff */
[----:B------:R-:W-:Y:S01]  /*39e0*/  SEL R219, R219, 0xffffffe0, !P0 ;  /* 0xffffffe0dbdb7807 */ /* 0x000fe20004000000 */
        /* <DEDUP_REMOVED lines=65> */
[----:B------:R-:W-:-:S02]  /*3e00*/  SEL R196, R196, 0xffffffc0, !P1 ;  /* 0xffffffc0c4c47807 */ /* 0x000fc40004800000 */
[----:B------:R-:W-:Y:S01]  /*3e10*/  IADD3 R212, R219, R211, RZ ;  /* 0x000000d3dbd47210 */ /* 0x000fe20007ffe0ff */
[----:B------:R-:W-:Y:S01]  /*3e20*/  UIADD3 UR18, UR18, -UR16, URZ ;  /* 0x8000001012127290 */ /* 0x000fe2000fffe03f */
[----:B----4-:R-:W-:-:S04]  /*3e30*/  IADD3 R250, P4, P3, R4, UR41, R27 ;  /* 0x0000002904fa7c10 */ /* 0x010fc8000fb9e01b */
[----:B------:R-:W-:Y:S02]  /*3e40*/  IADD3.X R0, R5, UR49, R2, P4, P3 ;  /* 0x0000003105007c10 */ /* 0x000fe4000a7e6402 */
[----:B------:R-:W-:-:S03]  /*3e50*/  IADD3 R2, R218, 0x2000, RZ ;  /* 0x00002000da027810 */ /* 0x000fc60007ffe0ff */
[----:B------:R1:W-:Y:S01]  /*3e60*/  STL [R1+0x4], R0 ;  /* 0x0000040001007387 */ /* 0x0003e20000100800 */
[----:B------:R-:W-:-:S05]  /*3e70*/  SEL R2, R2, R218, !P2 ;  /* 0x000000da02027207 */ /* 0x000fca0005000000 */
[----:B------:R-:W-:Y:S01]  /*3e80*/  IMAD.SHL.U32 R210, R2, 0x2, RZ ;  /* 0x0000000202d27824 */ /* 0x000fe200078e00ff */
[----:B------:R-:W-:Y:S02]  /*3e90*/  SHF.L.U32 R2, R3, 0x5, RZ ;  /* 0x0000000503027819 */ /* 0x000fe400000006ff */
[----:B-1----:R-:W-:-:S04]  /*3ea0*/  IADD3 R0, R220, 0x2000, RZ ;  /* 0x00002000dc007810 */ /* 0x002fc80007ffe0ff */
[----:B------:R-:W-:-:S04]  /*3eb0*/  SEL R0, R0, R220, !P2 ;  /* 0x000000dc00007207 */ /* 0x000fc80005000000 */
[----:B------:R-:W-:Y:S01]  /*3ec0*/  SHF.L.U32 R213, R0, 0x1, RZ ;  /* 0x0000000100d57819 */ /* 0x000fe200000006ff */
[----:B------:R-:W-:Y:S01]  /*3ed0*/  IMAD.MOV.U32 R0, RZ, RZ, c[0x0][0x22c] ;  /* 0x00008b00ff007624 */ /* 0x000fe200078e00ff */
[----:B------:R1:W-:Y:S03]  /*3ee0*/  STL [R1+0x30], R2 ;  /* 0x0000300201007387 */ /* 0x0003e60000100800 */
[----:B------:R-:W-:Y:S01]  /*3ef0*/  IMAD R0, R0, c[0x0][0x1c0], RZ ;  /* 0x0000700000007a24 */ /* 0x000fe200078e02ff */
[----:B---3--:R2:W3:Y:S03]  /*3f00*/  R2UR UR8, R9 ;  /* 0x00000000090873c2 */ /* 0x0084e600000e0000 */
[----:B------:R-:W-:-:S05]  /*3f10*/  IMAD.SHL.U32 R238, R0, 0x8, RZ ;  /* 0x0000000800ee7824 */ /* 0x000fca00078e00ff */
[----:B------:R2:W4:Y:S01]  /*3f20*/  R2UR UR9, R8 ;  /* 0x00000000080973c2 */ /* 0x00052200000e0000 */
[----:B-1----:R-:W-:-:S05]  /*3f30*/  IMAD.SHL.U32 R2, R0, 0x10, RZ ;  /* 0x0000001000027824 */ /* 0x002fca00078e00ff */
[C---:B------:R-:W-:Y:S02]  /*3f40*/  IADD3 R4, R2.reuse, 0x20, RZ ;  /* 0x0000002002047810 */ /* 0x040fe40007ffe0ff */
[C---:B------:R-:W-:Y:S02]  /*3f50*/  IADD3 R3, R2.reuse, 0x40, RZ ;  /* 0x0000004002037810 */ /* 0x040fe40007ffe0ff */
[----:B------:R-:W-:Y:S01]  /*3f60*/  IADD3 R2, R2, 0x60, RZ ;  /* 0x0000006002027810 */ /* 0x000fe20007ffe0ff */
[C---:B------:R-:W-:Y:S01]  /*3f70*/  IMAD.IADD R4, R238.reuse, 0x1, R4 ;  /* 0x00000001ee047824 */ /* 0x040fe200078e0204 */
[----:B------:R-:W-:-:S03]  /*3f80*/  IADD3 R3, R238, R3, RZ ;  /* 0x00000003ee037210 */ /* 0x000fc60007ffe0ff */
[C---:B------:R-:W-:Y:S01]  /*3f90*/  IMAD.IADD R2, R238.reuse, 0x1, R2 ;  /* 0x00000001ee027824 */ /* 0x040fe200078e0202 */
[C---:B------:R-:W-:Y:S01]  /*3fa0*/  IADD3 R3, R238.reuse, R3, RZ ;  /* 0x00000003ee037210 */ /* 0x040fe20007ffe0ff */
[C---:B------:R-:W-:Y:S02]  /*3fb0*/  IMAD.IADD R4, R238.reuse, 0x1, R4 ;  /* 0x00000001ee047824 */ /* 0x040fe400078e0204 */
[C---:B------:R-:W-:Y:S01]  /*3fc0*/  IMAD.IADD R2, R238.reuse, 0x1, R2 ;  /* 0x00000001ee027824 */ /* 0x040fe200078e0202 */
[C---:B------:R-:W-:Y:S01]  /*3fd0*/  IADD3 R247, R238.reuse, R3, RZ ;  /* 0x00000003eef77210 */ /* 0x040fe20007ffe0ff */
[C---:B------:R-:W-:Y:S02]  /*3fe0*/  IMAD.IADD R249, R238.reuse, 0x1, R4 ;  /* 0x00000001eef97824 */ /* 0x040fe400078e0204 */
[C---:B------:R-:W-:Y:S01]  /*3ff0*/  IMAD.IADD R245, R238.reuse, 0x1, R2 ;  /* 0x00000001eef57824 */ /* 0x040fe200078e0202 */
[C---:B------:R-:W-:Y:S01]  /*4000*/  IADD3 R246, R238.reuse, R247, RZ ;  /* 0x000000f7eef67210 */ /* 0x040fe20007ffe0ff */
[----:B------:R-:W-:-:S02]  /*4010*/  IMAD.IADD R248, R238, 0x1, R249 ;  /* 0x00000001eef87824 */ /* 0x000fc400078e02f9 */
[C---:B------:R-:W-:Y:S01]  /*4020*/  IMAD.IADD R244, R238.reuse, 0x1, R245 ;  /* 0x00000001eef47824 */ /* 0x040fe200078e02f5 */
[----:B------:R-:W-:Y:S01]  /*4030*/  IADD3 R0, R238, R246, RZ ;  /* 0x000000f6ee007210 */ /* 0x000fe20007ffe0ff */
[----:B------:R-:W-:-:S04]  /*4040*/  IMAD.WIDE.U32 R250, R250, -0x2daee0ad, RZ ;  /* 0xd2511f53fafa7825 */ /* 0x000fc800078e00ff */
[C---:B------:R-:W-:Y:S02]  /*4050*/  IMAD.IADD R2, R238.reuse, 0x1, R248 ;  /* 0x00000001ee027824 */ /* 0x040fe400078e02f8 */
[----:B--234-:R-:W-:Y:S02]  /*4060*/  IMAD.IADD R252, R238, 0x1, R244 ;  /* 0x00000001eefc7824 */ /* 0x01cfe400078e02f4 */
.L_x_830:
        /* <DEDUP_REMOVED lines=10> */
[----:B------:R-:W-:Y:S01]  /*4110*/  UIADD3 UR5, UR9, 0x3c6ef372, URZ ;  /* 0x3c6ef37209057890 */ /* 0x000fe2000fffe03f */
[----:B------:R-:W3:Y:S01]  /*4120*/  LDL R222, [R1+0x4] ;  /* 0x0000040001de7983 */ /* 0x000ee20000100800 */
[----:B------:R-:W-:Y:S02]  /*4130*/  UISETP.LT.AND UP0, UPT, UR4, UR16, UP0 ;  /* 0x000000100400728c */ /* 0x000fe40008701270 */
[----:B------:R-:W-:Y:S01]  /*4140*/  UIADD3 UR4, UR9, -0x61c88647, URZ ;  /* 0x9e3779b909047890 */ /* 0x000fe2000fffe03f */
[----:B------:R-:W4:Y:S01]  /*4150*/  LDL R221, [R1+0x30] ;  /* 0x0000300001dd7983 */ /* 0x000f220000100800 */
[----:B------:R-:W-:Y:S02]  /*4160*/  UISETP.GT.AND UP3, UPT, UR6, UR17, UPT ;  /* 0x000000110600728c */ /* 0x000fe4000bf64270 */
[----:B------:R-:W-:Y:S01]  /*4170*/  PLOP3.LUT P4, PT, PT, PT, UP0, 0x80, 0x0 ;  /* 0x000000000000781c */ /* 0x000fe20003f8f008 */
[----:B------:R-:W1:Y:S08]  /*4180*/  S2R R224, SR_TID.X ;  /* 0x0000000000e07919 */ /* 0x000e700000002100 */
[----:B------:R-:W1:Y:S01]  /*4190*/  S2R R225, SR_TID.X ;  /* 0x0000000000e17919 */ /* 0x000e620000002100 */
[----:B------:R-:W-:Y:S07]  /*41a0*/  DEPBAR.LE SB0, 0x0 ;  /* 0x000080000000791a */ /* 0x000fee0000000000 */
[----:B------:R-:W-:Y:S01]  /*41b0*/  BAR.SYNC.DEFER_BLOCKING 0x0 ;  /* 0x0000000000007b1d */ /* 0x000fe20000010000 */
[----:B-1----:R-:W-:Y:S04]  /*41c0*/  SHF.R.S32.HI R224, RZ, 0x1f, R224 ;  /* 0x0000001fffe07819 */ /* 0x002fe800000114e0 */
[----:B------:R-:W-:Y:S04]  /*41d0*/  LEA.HI R224, R224, R225, RZ, 0x6 ;  /* 0x000000e1e0e07211 */ /* 0x000fe800078f30ff */
[----:B------:R-:W-:Y:S01]  /*41e0*/  SHF.R.S32.HI R224, RZ, 0x6, R224 ;  /* 0x00000006ffe07819 */ /* 0x000fe200000114e0 */
        /* <DEDUP_REMOVED lines=16> */
[C---:B------:R-:W-:Y:S06]  /*42f0*/  HMMA.16816.F32.BF16 R24, R28.reuse, R164, RZ ;  /* 0x000000a41c18723c */ /* 0x040fec00000418ff */
[----:B------:R-:W-:Y:S02]  /*4300*/  LDSM.16.M88.4 R196, [R2] ;  /* 0x0000000002c4783b */ /* 0x000fe40000000200 */
[-C--:B------:R-:W-:Y:S06]  /*4310*/  HMMA.16816.F32.BF16 R28, R28, R166.reuse, RZ ;  /* 0x000000a61c1c723c */ /* 0x080fec00000418ff */
[----:B------:R-:W-:Y:S02]  /*4320*/  LDSM.16.M88.4 R200, [R215+0xc000] ;  /* 0x00c00000d7c8783b */ /* 0x000fe40000000200 */
[----:B------:R-:W-:Y:S06]  /*4330*/  HMMA.16816.F32.BF16 R32, R32, R166, RZ ;  /* 0x000000a62020723c */ /* 0x000fec00000418ff */
[----:B------:R-:W1:Y:S02]  /*4340*/  LDSM.16.M88.4 R164, [R216+0xc800] ;  /* 0x00c80000d8a4783b */ /* 0x000e640000000200 */
[-C--:B------:R-:W-:Y:S06]  /*4350*/  HMMA.16816.F32.BF16 R4, R168, R172.reuse, R4 ;  /* 0x000000aca804723c */ /* 0x080fec0000041804 */
[----:B------:R-:W2:Y:S02]  /*4360*/  LDSM.16.M88.4 R204, [R2+0x1000] ;  /* 0x0010000002cc783b */ /* 0x000ea40000000200 */
        /* <DEDUP_REMOVED lines=21> */
[----:B------:R-:W3:Y:S07]  /*44c0*/  LDSM.16.M88.4 R164, [R217+0x10800] ;  /* 0x01080000d9a4783b */ /* 0x000eee0000000200 */
[-C--:B------:R-:W-:Y:S01]  /*44d0*/  HMMA.16816.F32.BF16 R4, R196, R200.reuse, R4 ;  /* 0x000000c8c404723c */ /* 0x080fe20000041804 */
[----:B------:R1:W3:Y:S07]  /*44e0*/  LDSM.16.M88.4 R184, [R0+0x2000] ;  /* 0x0020000000b8783b */ /* 0x0002ee0000000200 */
[C---:B--2---:R-:W-:Y:S08]  /*44f0*/  HMMA.16816.F32.BF16 R8, R204.reuse, R200, R8 ;  /* 0x000000c8cc08723c */ /* 0x044ff00000041808 */
        /* <DEDUP_REMOVED lines=12> */
[----:B------:R2:W1:Y:S07]  /*45c0*/  LDSM.16.M88.4 R196, [R3+0x2000] ;  /* 0x0020000003c4783b */ /* 0x00046e0000000200 */
[C---:B------:R-:W-:Y:S07]  /*45d0*/  HMMA.16816.F32.BF16 R8, R180.reuse, R176, R8 ;  /* 0x000000b0b408723c */ /* 0x040fee0000041808 */
[----:B------:R-:W-:Y:S01]  /*45e0*/  LOP3.LUT R176, R251, UR8, R0, 0x96, !PT ;  /* 0x00000008fbb07c12 */ /* 0x000fe2000f8e9600 */
[-C--:B------:R-:W-:Y:S04]  /*45f0*/  HMMA.16816.F32.BF16 R12, R180, R178.reuse, R12 ;  /* 0x000000b2b40c723c */ /* 0x080fe8000004180c */
[----:B------:R-:W-:Y:S01]  /*4600*/  IMAD.WIDE.U32 R176, R176, -0x326172a9, RZ ;  /* 0xcd9e8d57b0b07825 */ /* 0x000fe200078e00ff */
[----:B---3--:R-:W-:Y:S03]  /*4610*/  LOP3.LUT R0, R222, UR9, RZ, 0x3c, !PT ;  /* 0x00000009de007c12 */ /* 0x008fe6000f8e3cff */
[C---:B------:R-:W-:Y:S01]  /*4620*/  HMMA.16816.F32.BF16 R16, R172.reuse, R178, R16 ;  /* 0x000000b2ac10723c */ /* 0x040fe20000041810 */
[----:B--2---:R-:W-:Y:S04]  /*4630*/  IMAD.U32 R3, RZ, RZ, UR6 ;  /* 0x00000006ff037e24 */ /* 0x004fe8000f8e00ff */
[----:B------:R-:W-:Y:S03]  /*4640*/  IMAD R3, R3, 0x4, R223 ;  /* 0x0000000403037824 */ /* 0x000fe600078e02df */
[-C--:B------:R-:W-:Y:S04]  /*4650*/  HMMA.16816.F32.BF16 R20, R172, R164.reuse, R20 ;  /* 0x000000a4ac14723c */ /* 0x080fe80000041814 */
[C---:B------:R-:W-:Y:S01]  /*4660*/  IMAD.WIDE.U32 R178, R3.reuse, -0x326172a9, RZ ;  /* 0xcd9e8d5703b27825 */ /* 0x040fe200078e00ff */
[----:B------:R-:W-:Y:S03]  /*4670*/  IADD3 R3, R3, 0x2, RZ ;  /* 0x0000000203037810 */ /* 0x000fe60007ffe0ff */
[C---:B------:R-:W-:Y:S08]  /*4680*/  HMMA.16816.F32.BF16 R24, R180.reuse, R164, R24 ;  /* 0x000000a4b418723c */ /* 0x040ff00000041818 */
[-C--:B------:R-:W-:Y:S01]  /*4690*/  HMMA.16816.F32.BF16 R28, R180, R166.reuse, R28 ;  /* 0x000000a6b41c723c */ /* 0x080fe2000004181c */
[----:B------:R-:W2:Y:S06]  /*46a0*/  @!P4 S2R R180, SR_TID.X ;  /* 0x0000000000b4c919 */ /* 0x000eac0000002100 */
[----:B------:R-:W-:Y:S01]  /*46b0*/  LOP3.LUT R183, R176, UR5, RZ, 0x3c, !PT ;  /* 0x00000005b0b77c12 */ /* 0x000fe2000f8e3cff */
[----:B------:R-:W-:Y:S01]  /*46c0*/  HMMA.16816.F32.BF16 R32, R172, R166, R32 ;  /* 0x000000a6ac20723c */ /* 0x000fe20000041820 */
[----:B------:R-:W3:Y:S01]  /*46d0*/  LDSM.16.M88.4 R164, [R216+0x10800] ;  /* 0x01080000d8a4783b */ /* 0x000ee20000000200 */
[----:B------:R-:W-:Y:S02]  /*46e0*/  UIADD3 UR5, UR8, -0x4498517b, URZ ;  /* 0xbb67ae8508057890 */ /* 0x000fe4000fffe03f */
[----:B------:R-:W-:Y:S04]  /*46f0*/  FMUL.FTZ R181, R242, 1.4426950216293334961 ;  /* 0x3fb8aa3bf2b57820 */ /* 0x000fe80000410000 */
[-C--:B------:R-:W-:Y:S01]  /*4700*/  HMMA.16816.F32.BF16 R4, R184, R188.reuse, R4 ;  /* 0x000000bcb804723c */ /* 0x080fe20000041804 */
[----:B------:R-:W-:Y:S04]  /*4710*/  LDSM.16.M88.4 R172, [R215+0x10000] ;  /* 0x01000000d7ac783b */ /* 0x000fe80000000200 */
[----:B------:R-:W-:Y:S03]  /*4720*/  FSEL R181, R181, RZ, P0 ;  /* 0x000000ffb5b57208 */ /* 0x000fe60000000000 */
[C---:B------:R-:W-:Y:S07]  /*4730*/  HMMA.16816.F32.BF16 R8, R192.reuse, R188, R8 ;  /* 0x000000bcc008723c */ /* 0x040fee0000041808 */
[----:B------:R-:W-:Y:S01]  /*4740*/  LOP3.LUT R188, R177, UR4, R178, 0x96, !PT ;  /* 0x00000004b1bc7c12 */ /* 0x000fe2000f8e96b2 */
[-C--:B------:R-:W-:Y:S01]  /*4750*/  HMMA.16816.F32.BF16 R12, R192, R190.reuse, R12 ;  /* 0x000000bec00c723c */ /* 0x080fe2000004180c */
[----:B------:R-:W-:Y:S03]  /*4760*/  IMAD.U32 R178, RZ, RZ, UR7 ;  /* 0x00000007ffb27e24 */ /* 0x000fe6000f8e00ff */
[----:B------:R-:W-:Y:S04]  /*4770*/  IMAD.WIDE.U32 R188, R188, -0x2daee0ad, RZ ;  /* 0xd2511f53bcbc7825 */ /* 0x000fe800078e00ff */
[C---:B------:R-:W-:Y:S08]  /*4780*/  HMMA.16816.F32.BF16 R16, R184.reuse, R190, R16 ;  /* 0x000000beb810723c */ /* 0x040ff00000041810 */
[-C--:B-1----:R-:W-:Y:S08]  /*4790*/  HMMA.16816.F32.BF16 R20, R184, R168.reuse, R20 ;  /* 0x000000a8b814723c */ /* 0x082ff00000041814 */
[C---:B------:R-:W-:Y:S08]  /*47a0*/  HMMA.16816.F32.BF16 R24, R192.reuse, R168, R24 ;  /* 0x000000a8c018723c */ /* 0x040ff00000041818 */
[-C--:B------:R-:W-:Y:S08]  /*47b0*/  HMMA.16816.F32.BF16 R28, R192, R170.reuse, R28 ;  /* 0x000000aac01c723c */ /* 0x080ff0000004181c */
[----:B------:R-:W-:Y:S01]  /*47c0*/  HMMA.16816.F32.BF16 R32, R184, R170, R32 ;  /* 0x000000aab820723c */ /* 0x000fe20000041820 */
[----:B------:R-:W1:Y:S06]  /*47d0*/  LDSM.16.M88.4 R168, [R2+0x2000] ;  /* 0x0020000002a8783b */ /* 0x000e6c0000000200 */
[-C--:B------:R-:W-:Y:S01]  /*47e0*/  LOP3.LUT R184, R179, R0.reuse, RZ, 0x3c, !PT ;  /* 0x00000000b3b87212 */ /* 0x080fe200078e3cff */
[-C--:B------:R-:W-:Y:S01]  /*47f0*/  HMMA.16816.F32.BF16 R4, R196, R200.reuse, R4 ;  /* 0x000000c8c404723c */ /* 0x080fe20000041804 */
[----:B------:R-:W-:Y:S05]  /*4800*/  IMAD.U32 R179, RZ, RZ, UR20 ;  /* 0x00000014ffb37e24 */ /* 0x000fea000f8e00ff */
[----:B------:R-:W-:Y:S02]  /*4810*/  @!P4 IADD3 R179, -R179, 0x1, R239 ;  /* 0x00000001b3b3c810 */ /* 0x000fe40007ffe1ef */
[C---:B------:R-:W-:Y:S08]  /*4820*/  HMMA.16816.F32.BF16 R8, R204.reuse, R200, R8 ;  /* 0x000000c8cc08723c */ /* 0x040ff00000041808 */
[-C--:B------:R-:W-:Y:S08]  /*4830*/  HMMA.16816.F32.BF16 R12, R204, R202.reuse, R12 ;  /* 0x000000cacc0c723c */ /* 0x080ff0000004180c */
[C---:B------:R-:W-:Y:S08]  /*4840*/  HMMA.16816.F32.BF16 R16, R196.reuse, R202, R16 ;  /* 0x000000cac410723c */ /* 0x040ff00000041810 */
[-C--:B---3--:R-:W-:Y:S08]  /*4850*/  HMMA.16816.F32.BF16 R20, R196, R164.reuse, R20 ;  /* 0x000000a4c414723c */ /* 0x088ff00000041814 */
[C---:B------:R-:W-:Y:S08]  /*4860*/  HMMA.16816.F32.BF16 R24, R204.reuse, R164, R24 ;  /* 0x000000a4cc18723c */ /* 0x040ff00000041818 */
[-C--:B------:R-:W-:Y:S08]  /*4870*/  HMMA.16816.F32.BF16 R28, R204, R166.reuse, R28 ;  /* 0x000000a6cc1c723c */ /* 0x080ff0000004181c */
[----:B------:R-:W-:Y:S01]  /*4880*/  HMMA.16816.F32.BF16 R32, R196, R166, R32 ;  /* 0x000000a6c420723c */ /* 0x000fe20000041820 */
[----:B------:R3:W4:Y:S06]  /*4890*/  LDSM.16.M88.4 R164, [R2+0x3000] ;  /* 0x0030000002a4783b */ /* 0x00072c0000000200 */
[----:B------:R-:W-:Y:S01]  /*48a0*/  IMAD.MOV.U32 R196, RZ, RZ, 0x40 ;  /* 0x00000040ffc47424 */ /* 0x000fe200078e00ff */
[-C--:B-1----:R-:W-:Y:S05]  /*48b0*/  HMMA.16816.F32.BF16 R4, R168, R172.reuse, R4 ;  /* 0x000000aca804723c */ /* 0x082fea0000041804 */
[----:B------:R-:W-:Y:S01]  /*48c0*/  SEL R196, R196, 0xffffffc0, !P1 ;  /* 0xffffffc0c4c47807 */ /* 0x000fe20004800000 */
[----:B---3--:R-:W-:Y:S06]  /*48d0*/  IMAD.WIDE.U32 R2, R3, -0x326172a9, RZ ;  /* 0xcd9e8d5703027825 */ /* 0x008fec00078e00ff */
[----:B------:R-:W-:Y:S01]  /*48e0*/  LOP3.LUT R182, R3, R0, RZ, 0x3c, !PT ;  /* 0x0000000003b67212 */ /* 0x000fe200078e3cff */
[----:B--2---:R-:W-:Y:S01]  /*48f0*/  @!P4 IMAD.SHL.U32 R3, R180, 0x2, RZ ;  /* 0x00000002b403c824 */ /* 0x004fe200078e00ff */
[----:B------:R-:W-:Y:S01]  /*4900*/  LOP3.LUT R190, R177, UR4, R2, 0x96, !PT ;  /* 0x00000004b1be7c12 */ /* 0x000fe2000f8e9602 */
[----:B------:R-:W-:Y:S01]  /*4910*/  IMAD.U32 R0, RZ, RZ, UR19 ;  /* 0x00000013ff007e24 */ /* 0x000fe2000f8e00ff */
[----:B------:R-:W-:Y:S01]  /*4920*/  @!P4 IADD3 R2, R178, UR16, R179 ;  /* 0x00000010b202cc10 */ /* 0x000fe2000fffe0b3 */
[----:B------:R-:W-:Y:S01]  /*4930*/  UIADD3 UR4, UR8, 0x76cf5d0a, URZ ;  /* 0x76cf5d0a08047890 */ /* 0x000fe2000fffe03f */
[----:B----4-:R-:W-:Y:S01]  /*4940*/  @!P4 LOP3.LUT R3, R221, 0x6, R3, 0xf8, !PT ;  /* 0x00000006dd03c812 */ /* 0x010fe200078ef803 */
[----:B------:R-:W-:Y:S01]  /*4950*/  IMAD.WIDE.U32 R178, R184, -0x2daee0ad, RZ ;  /* 0xd2511f53b8b27825 */ /* 0x000fe200078e00ff */
[----:B------:R-:W-:Y:S03]  /*4960*/  @!P4 IMNMX R180, R2, UR16, PT ;  /* 0x0000001002b4cc17 */ /* 0x000fe6000b800200 */
[----:B------:R-:W-:Y:S01]  /*4970*/  @!P4 IMAD R0, R0, 0x80, R3 ;  /* 0x000000800000c824 */ /* 0x000fe200078e0203 */
[C---:B------:R-:W-:Y:S04]  /*4980*/  HMMA.16816.F32.BF16 R8, R164.reuse, R172, R8 ;  /* 0x000000aca408723c */ /* 0x040fe80000041808 */
[----:B------:R-:W-:Y:S01]  /*4990*/  IMAD.WIDE.U32 R176, R182, -0x2daee0ad, RZ ;  /* 0xd2511f53b6b07825 */ /* 0x000fe200078e00ff */
[----:B------:R-:W-:Y:S01]  /*49a0*/  LOP3.LUT R3, R250, UR5, RZ, 0x3c, !PT ;  /* 0x00000005fa037c12 */ /* 0x000fe2000f8e3cff */
[----:B------:R-:W-:Y:S01]  /*49b0*/  UIADD3 UR5, UR8, 0x32370b8f, URZ ;  /* 0x32370b8f08057890 */ /* 0x000fe2000fffe03f */
[CC--:B------:R-:W-:Y:S01]  /*49c0*/  @!P4 ISETP.GE.AND P0, PT, R0.reuse, R180.reuse, PT ;  /* 0x000000b40000c20c */ /* 0x0c0fe20003f06270 */
[-C--:B------:R-:W-:Y:S04]  /*49d0*/  HMMA.16816.F32.BF16 R12, R164, R174.reuse, R12 ;  /* 0x000000aea40c723c */ /* 0x080fe8000004180c */
[----:B------:R-:W-:Y:S01]  /*49e0*/  @!P4 IADD3 R182, R0, 0x1, RZ ;  /* 0x0000000100b6c810 */ /* 0x000fe20007ffe0ff */
[----:B------:R-:W-:Y:S01]  /*49f0*/  FMUL.FTZ R173, R243, 1.4426950216293334961 ;  /* 0x3fb8aa3bf3ad7820 */ /* 0x000fe20000410000 */
[----:B------:R-:W-:Y:S01]  /*4a00*/  LOP3.LUT R184, R3, R179, RZ, 0x3c, !PT ;  /* 0x000000b303b87212 */ /* 0x000fe200078e3cff */
[----:B------:R-:W-:Y:S01]  /*4a10*/  IMAD.WIDE.U32 R190, R190, -0x2daee0ad, RZ ;  /* 0xd2511f53bebe7825 */ /* 0x000fe200078e00ff */
[C---:B------:R-:W-:Y:S04]  /*4a20*/  HMMA.16816.F32.BF16 R16, R168.reuse, R174, R16 ;  /* 0x000000aea810723c */ /* 0x040fe80000041810 */
[----:B------:R-:W-:Y:S02]  /*4a30*/  LOP3.LUT R186, R189, UR4, R178, 0x96, !PT ;  /* 0x00000004bdba7c12 */ /* 0x000fe4000f8e96b2 */
[----:B------:R-:W-:Y:S02]  /*4a40*/  LOP3.LUT R189, R3, R177, RZ, 0x3c, !PT ;  /* 0x000000b103bd7212 */ /* 0x000fe400078e3cff */
[----:B------:R-:W-:Y:S01]  /*4a50*/  @!P4 FSEL R4, R4, -INF , !P0 ;  /* 0xff8000000404c808 */ /* 0x000fe20004000000 */
[----:B------:R-:W-:Y:S01]  /*4a60*/  IMAD.WIDE.U32 R186, R186, -0x326172a9, RZ ;  /* 0xcd9e8d57baba7825 */ /* 0x000fe200078e00ff */
[----:B------:R-:W-:Y:S02]  /*4a70*/  @!P4 ISETP.GE.AND P0, PT, R182, R180, PT ;  /* 0x000000b4b600c20c */ /* 0x000fe40003f06270 */
[----:B------:R-:W-:Y:S01]  /*4a80*/  @!P4 IADD3 R3, R2, 0x8, RZ ;  /* 0x000000080203c810 */ /* 0x000fe20007ffe0ff */
[--C-:B------:R-:W-:Y:S01]  /*4a90*/  FFMA.FTZ R4, R4, c[0x0][0x23c], -R181.reuse ;  /* 0x00008f0004047a23 */ /* 0x100fe200000108b5 */
[----:B------:R-:W-:Y:S02]  /*4aa0*/  @!P4 FSEL R5, R5, -INF , !P0 ;  /* 0xff8000000505c808 */ /* 0x000fe40004000000 */
[----:B------:R-:W-:Y:S01]  /*4ab0*/  @!P4 IMNMX R172, R3, UR16, PT ;  /* 0x0000001003accc17 */ /* 0x000fe2000b800200 */
[----:B------:R-:W1:Y:S01]  /*4ac0*/  MUFU.EX2 R204, R4 ;  /* 0x0000000400cc7308 */ /* 0x000e620000000800 */
[----:B------:R-:W-:Y:S01]  /*4ad0*/  FSETP.NEU.FTZ.AND P0, PT, R243, -INF , PT ;  /* 0xff800000f300780b */ /* 0x000fe20003f1d000 */
[----:B------:R-:W-:Y:S01]  /*4ae0*/  FFMA.FTZ R5, R5, c[0x0][0x23c], -R181 ;  /* 0x00008f0005057a23 */ /* 0x000fe200000108b5 */
[-C--:B------:R-:W-:Y:S02]  /*4af0*/  @!P4 ISETP.GE.AND P2, PT, R0, R172.reuse, PT ;  /* 0x000000ac0000c20c */ /* 0x080fe40003f46270 */
[----:B------:R-:W-:Y:S02]  /*4b00*/  FSEL R173, R173, RZ, P0 ;  /* 0x000000ffadad7208 */ /* 0x000fe40000000000 */
[----:B------:R-:W-:Y:S02]  /*4b10*/  @!P4 ISETP.GE.AND P0, PT, R182, R172, PT ;  /* 0x000000acb600c20c */ /* 0x000fe40003f06270 */
[----:B------:R-:W-:Y:S01]  /*4b20*/  @!P4 FSEL R6, R6, -INF , !P2 ;  /* 0xff8000000606c808 */ /* 0x000fe20005000000 */
[----:B------:R2:W-:Y:S01]  /*4b30*/  MUFU.EX2 R203, R5 ;  /* 0x0000000500cb7308 */ /* 0x0005e20000000800 */
[----:B------:R-:W-:Y:S02]  /*4b40*/  @!P4 FSEL R7, R7, -INF , !P0 ;  /* 0xff8000000707c808 */ /* 0x000fe40004000000 */
[----:B------:R-:W-:Y:S01]  /*4b50*/  LOP3.LUT R185, R191, UR4, R176, 0x96, !PT ;  /* 0x00000004bfb97c12 */ /* 0x000fe2000f8e96b0 */
[--C-:B------:R-:W-:Y:S01]  /*4b60*/  FFMA.FTZ R6, R6, c[0x0][0x23c], -R173.reuse ;  /* 0x00008f0006067a23 */ /* 0x100fe200000108ad */
[----:B------:R-:W3:Y:S01]  /*4b70*/  LDSM.16.M88.4 R176, [R215+0x10800] ;  /* 0x01080000d7b0783b */ /* 0x000ee20000000200 */
[----:B------:R-:W-:Y:S01]  /*4b80*/  FFMA.FTZ R7, R7, c[0x0][0x23c], -R173 ;  /* 0x00008f0007077a23 */ /* 0x000fe200000108ad */
[----:B------:R-:W-:Y:S01]  /*4b90*/  UIADD3 UR4, UR9, -0x255992d5, URZ ;  /* 0xdaa66d2b09047890 */ /* 0x000fe2000fffe03f */
[----:B------:R-:W-:Y:S02]  /*4ba0*/  @!P4 IADD3 R3, R2, 0x20, RZ ;  /* 0x000000200203c810 */ /* 0x000fe40007ffe0ff */
[----:B------:R-:W4:Y:S01]  /*4bb0*/  MUFU.EX2 R202, R6 ;  /* 0x0000000600ca7308 */ /* 0x000f220000000800 */
[----:B------:R-:W-:Y:S02]  /*4bc0*/  FSETP.NEU.FTZ.AND P2, PT, R240, -INF , PT ;  /* 0xff800000f000780b */ /* 0x000fe40003f5d000 */
[----:B------:R-:W-:Y:S07]  /*4bd0*/  FSETP.NEU.FTZ.AND P0, PT, R241, -INF , PT ;  /* 0xff800000f100780b */ /* 0x000fee0003f1d000 */
[----:B------:R1:W-:Y:S01]  /*4be0*/  MUFU.EX2 R223, R7 ;  /* 0x0000000700df7308 */ /* 0x0003e20000000800 */
[----:B--2---:R-:W-:Y:S04]  /*4bf0*/  IMAD.WIDE.U32 R4, R184, -0x326172a9, RZ ;  /* 0xcd9e8d57b8047825 */ /* 0x004fe800078e00ff */
[----:B------:R-:W-:Y:S01]  /*4c00*/  IMAD.WIDE.U32 R184, R185, -0x326172a9, RZ ;  /* 0xcd9e8d57b9b87825 */ /* 0x000fe200078e00ff */
[----:B------:R-:W-:Y:S02]  /*4c10*/  LOP3.LUT R191, R183, R5, RZ, 0x3c, !PT ;  /* 0x00000005b7bf7212 */ /* 0x000fe400078e3cff */
[----:B------:R-:W-:Y:S01]  /*4c20*/  LOP3.LUT R192, R187, UR4, R4, 0x96, !PT ;  /* 0x00000004bbc07c12 */ /* 0x000fe2000f8e9604 */
[----:B------:R-:W-:Y:S01]  /*4c30*/  FMUL.FTZ R5, R240, 1.4426950216293334961 ;  /* 0x3fb8aa3bf0057820 */ /* 0x000fe20000410000 */
[----:B------:R-:W-:Y:S01]  /*4c40*/  @!P4 IMNMX R4, R3, UR16, PT ;  /* 0x000000100304cc17 */ /* 0x000fe2000b800200 */
[----:B------:R-:W-:Y:S01]  /*4c50*/  FMUL.FTZ R187, R241, 1.4426950216293334961 ;  /* 0x3fb8aa3bf1bb7820 */ /* 0x000fe20000410000 */
[----:B------:R-:W-:Y:S02]  /*4c60*/  @!P4 IADD3 R3, R2, 0x28, RZ ;  /* 0x000000280203c810 */ /* 0x000fe40007ffe0ff */
[----:B------:R-:W-:Y:S02]  /*4c70*/  FSEL R5, R5, RZ, P2 ;  /* 0x000000ff05057208 */ /* 0x000fe40001000000 */
[-C--:B------:R-:W-:Y:S02]  /*4c80*/  @!P4 ISETP.GE.AND P2, PT, R182, R4.reuse, PT ;  /* 0x00000004b600c20c */ /* 0x080fe40003f46270 */
[----:B------:R-:W-:Y:S02]  /*4c90*/  @!P4 IMNMX R3, R3, UR16, PT ;  /* 0x000000100303cc17 */ /* 0x000fe4000b800200 */
[CC--:B------:R-:W-:Y:S01]  /*4ca0*/  @!P4 ISETP.GE.AND P3, PT, R0.reuse, R4.reuse, PT ;  /* 0x000000040000c20c */ /* 0x0c0fe20003f66270 */
[----:B-1----:R-:W-:Y:S01]  /*4cb0*/  IMAD.WIDE.U32 R6, R189, -0x326172a9, RZ ;  /* 0xcd9e8d57bd067825 */ /* 0x002fe200078e00ff */
[-C--:B---3--:R-:W-:Y:S03]  /*4cc0*/  HMMA.16816.F32.BF16 R20, R168, R176.reuse, R20 ;  /* 0x000000b0a814723c */ /* 0x088fe60000041814 */
[----:B------:R-:W-:Y:S02]  /*4cd0*/  FSEL R2, R187, RZ, P0 ;  /* 0x000000ffbb027208 */ /* 0x000fe40000000000 */
[----:B------:R-:W-:Y:S01]  /*4ce0*/  LOP3.LUT R185, R185, UR4, R6, 0x96, !PT ;  /* 0x00000004b9b97c12 */ /* 0x000fe2000f8e9606 */
[----:B------:R-:W-:Y:S01]  /*4cf0*/  UIADD3 UR4, UR8, -0x126145ec, URZ ;  /* 0xed9eba1408047890 */ /* 0x000fe2000fffe03f */
[----:B------:R-:W-:Y:S01]  /*4d00*/  @!P4 IADD3 R6, R0, 0x8, RZ ;  /* 0x000000080006c810 */ /* 0x000fe20007ffe0ff */
[C---:B------:R-:W-:Y:S04]  /*4d10*/  HMMA.16816.F32.BF16 R24, R164.reuse, R176, R24 ;  /* 0x000000b0a418723c */ /* 0x040fe80000041818 */
[----:B------:R-:W-:Y:S02]  /*4d20*/  @!P4 FSEL R9, R9, -INF , !P2 ;  /* 0xff8000000909c808 */ /* 0x000fe40005000000 */
[-C--:B------:R-:W-:Y:S02]  /*4d30*/  @!P4 ISETP.GE.AND P2, PT, R182, R3.reuse, PT ;  /* 0x00000003b600c20c */ /* 0x080fe40003f46270 */
[-C--:B------:R-:W-:Y:S03]  /*4d40*/  HMMA.16816.F32.BF16 R28, R164, R178.reuse, R28 ;  /* 0x000000b2a41c723c */ /* 0x080fe6000004181c */
[----:B------:R-:W-:Y:S01]  /*4d50*/  @!P4 ISETP.GE.AND P0, PT, R0, R3, PT ;  /* 0x000000030000c20c */ /* 0x000fe20003f06270 */
[--C-:B------:R-:W-:Y:S01]  /*4d60*/  FFMA.FTZ R9, R9, c[0x0][0x23c], -R5.reuse ;  /* 0x00008f0009097a23 */ /* 0x100fe20000010805 */
[----:B------:R-:W-:Y:S02]  /*4d70*/  LOP3.LUT R183, R183, R7, RZ, 0x3c, !PT ;  /* 0x00000007b7b77212 */ /* 0x000fe400078e3cff */
[----:B------:R-:W-:Y:S01]  /*4d80*/  @!P4 FSEL R8, R8, -INF , !P3 ;  /* 0xff8000000808c808 */ /* 0x000fe20005800000 */
[----:B------:R-:W-:Y:S01]  /*4d90*/  HMMA.16816.F32.BF16 R32, R168, R178, R32 ;  /* 0x000000b2a820723c */ /* 0x000fe20000041820 */
[----:B------:R-:W-:Y:S03]  /*4da0*/  MUFU.EX2 R222, R9 ;  /* 0x0000000900de7308 */ /* 0x000fe60000000800 */
[----:B------:R-:W-:Y:S01]  /*4db0*/  @!P4 IADD3 R7, R0, 0x9, RZ ;  /* 0x000000090007c810 */ /* 0x000fe20007ffe0ff */
[--C-:B------:R-:W-:Y:S01]  /*4dc0*/  FFMA.FTZ R8, R8, c[0x0][0x23c], -R5.reuse ;  /* 0x00008f0008087a23 */ /* 0x100fe20000010805 */
[----:B------:R-:W-:Y:S01]  /*4dd0*/  @!P4 ISETP.GE.AND P3, PT, R6, R4, PT ;  /* 0x000000040600c20c */ /* 0x000fe20003f66270 */
[----:B------:R-:W-:Y:S01]  /*4de0*/  IMAD.WIDE.U32 R164, R192, -0x2daee0ad, RZ ;  /* 0xd2511f53c0a47825 */ /* 0x000fe200078e00ff */
[----:B------:R-:W-:Y:S02]  /*4df0*/  @!P4 FSEL R10, R10, -INF , !P0 ;  /* 0xff8000000a0ac808 */ /* 0x000fe40004000000 */
[-C--:B------:R-:W-:Y:S01]  /*4e00*/  @!P4 ISETP.GE.AND P6, PT, R6, R3.reuse, PT ;  /* 0x000000030600c20c */ /* 0x080fe20003fc6270 */
[----:B------:R1:W-:Y:S01]  /*4e10*/  MUFU.EX2 R225, R8 ;  /* 0x0000000800e17308 */ /* 0x0003e20000000800 */
[----:B------:R-:W-:Y:S01]  /*4e20*/  @!P4 FSEL R11, R11, -INF , !P2 ;  /* 0xff8000000b0bc808 */ /* 0x000fe20005000000 */
[--C-:B------:R-:W-:Y:S01]  /*4e30*/  FFMA.FTZ R10, R10, c[0x0][0x23c], -R2.reuse ;  /* 0x00008f000a0a7a23 */ /* 0x100fe20000010802 */
[----:B------:R-:W-:Y:S02]  /*4e40*/  @!P4 FSEL R12, R12, -INF , !P3 ;  /* 0xff8000000c0cc808 */ /* 0x000fe40005800000 */
[-C--:B------:R-:W-:Y:S01]  /*4e50*/  @!P4 ISETP.GE.AND P3, PT, R7, R3.reuse, PT ;  /* 0x000000030700c20c */ /* 0x080fe20003f66270 */
[--C-:B------:R-:W-:Y:S01]  /*4e60*/  FFMA.FTZ R11, R11, c[0x0][0x23c], -R2.reuse ;  /* 0x00008f000b0b7a23 */ /* 0x100fe20000010802 */
[----:B------:R-:W-:Y:S01]  /*4e70*/  @!P4 FSEL R14, R14, -INF , !P6 ;  /* 0xff8000000e0ec808 */ /* 0x000fe20007000000 */
[----:B------:R-:W-:Y:S01]  /*4e80*/  FFMA.FTZ R12, R12, c[0x0][0x23c], -R5 ;  /* 0x00008f000c0c7a23 */ /* 0x000fe20000010805 */
[----:B------:R-:W-:Y:S01]  /*4e90*/  @!P4 FSEL R15, R15, -INF , !P3 ;  /* 0xff8000000f0fc808 */ /* 0x000fe20005800000 */
[----:B------:R-:W-:Y:S01]  /*4ea0*/  MUFU.EX2 R226, R10 ;  /* 0x0000000a00e27308 */ /* 0x000fe20000000800 */
[----:B------:R-:W-:Y:S01]  /*4eb0*/  @!P4 ISETP.GE.AND P0, PT, R6, R180, PT ;  /* 0x000000b40600c20c */ /* 0x000fe20003f06270 */
[--C-:B------:R-:W-:Y:S01]  /*4ec0*/  FFMA.FTZ R14, R14, c[0x0][0x23c], -R2.reuse ;  /* 0x00008f000e0e7a23 */ /* 0x100fe20000010802 */
[----:B------:R-:W-:Y:S01]  /*4ed0*/  @!P4 ISETP.GE.AND P5, PT, R7, R4, PT ;  /* 0x000000040700c20c */ /* 0x000fe20003fa6270 */
[----:B------:R-:W-:Y:S01]  /*4ee0*/  FFMA.FTZ R15, R15, c[0x0][0x23c], -R2 ;  /* 0x00008f000f0f7a23 */ /* 0x000fe20000010802 */
[----:B------:R-:W-:Y:S02]  /*4ef0*/  @!P4 FSEL R16, R16, -INF , !P0 ;  /* 0xff8000001010c808 */ /* 0x000fe40004000000 */
[----:B------:R-:W-:Y:S02]  /*4f00*/  @!P4 FSEL R13, R13, -INF , !P5 ;  /* 0xff8000000d0dc808 */ /* 0x000fe40006800000 */
[-C--:B------:R-:W-:Y:S01]  /*4f10*/  @!P4 ISETP.GE.AND P2, PT, R6, R172.reuse, PT ;  /* 0x000000ac0600c20c */ /* 0x080fe20003f46270 */
[----:B------:R2:W-:Y:S01]  /*4f20*/  MUFU.EX2 R224, R11 ;  /* 0x0000000b00e07308 */ /* 0x0005e20000000800 */
[----:B------:R-:W-:Y:S01]  /*4f30*/  FFMA.FTZ R16, R16, c[0x0][0x23c], -R181 ;  /* 0x00008f0010107a23 */ /* 0x000fe200000108b5 */
[----:B------:R-:W-:Y:S01]  /*4f40*/  @!P4 ISETP.GE.AND P6, PT, R7, R172, PT ;  /* 0x000000ac0700c20c */ /* 0x000fe20003fc6270 */
[----:B------:R-:W-:Y:S01]  /*4f50*/  FFMA.FTZ R13, R13, c[0x0][0x23c], -R5 ;  /* 0x00008f000d0d7a23 */ /* 0x000fe20000010805 */
[C---:B------:R-:W-:Y:S01]  /*4f60*/  @!P4 IADD3 R6, R0.reuse, 0x10, RZ ;  /* 0x000000100006c810 */ /* 0x040fe20007ffe0ff */
[----:B-1----:R-:W-:Y:S01]  /*4f70*/  IMAD.WIDE.U32 R8, R183, -0x2daee0ad, RZ ;  /* 0xd2511f53b7087825 */ /* 0x002fe200078e00ff */
[-C--:B------:R-:W-:Y:S02]  /*4f80*/  @!P4 ISETP.GE.AND P5, PT, R7, R180.reuse, PT ;  /* 0x000000b40700c20c */ /* 0x080fe40003fa6270 */
[----:B------:R-:W-:Y:S02]  /*4f90*/  @!P4 IADD3 R7, R0, 0x11, RZ ;  /* 0x000000110007c810 */ /* 0x000fe40007ffe0ff */
[----:B------:R-:W-:Y:S01]  /*4fa0*/  MUFU.EX2 R207, R14 ;  /* 0x0000000e00cf7308 */ /* 0x000fe20000000800 */
[CC--:B------:R-:W-:Y:S02]  /*4fb0*/  @!P4 ISETP.GE.AND P3, PT, R6.reuse, R180.reuse, PT ;  /* 0x000000b40600c20c */ /* 0x0c0fe40003f66270 */
[----:B------:R-:W-:Y:S02]  /*4fc0*/  @!P4 FSEL R19, R19, -INF , !P6 ;  /* 0xff8000001313c808 */ /* 0x000fe40007000000 */
[----:B------:R-:W-:Y:S02]  /*4fd0*/  @!P4 ISETP.GE.AND P6, PT, R7, R180, PT ;  /* 0x000000b40700c20c */ /* 0x000fe40003fc6270 */
[C---:B------:R-:W-:Y:S01]  /*4fe0*/  @!P4 ISETP.GE.AND P0, PT, R6.reuse, R172, PT ;  /* 0x000000ac0600c20c */ /* 0x040fe20003f06270 */
[--C-:B------:R-:W-:Y:S01]  /*4ff0*/  FFMA.FTZ R19, R19, c[0x0][0x23c], -R173.reuse ;  /* 0x00008f0013137a23 */ /* 0x100fe200000108ad */
[----:B------:R-:W-:Y:S01]  /*5000*/  @!P4 FSEL R17, R17, -INF , !P5 ;  /* 0xff8000001111c808 */ /* 0x000fe20006800000 */
[----:B------:R1:W-:Y:S01]  /*5010*/  MUFU.EX2 R221, R15 ;  /* 0x0000000f00dd7308 */ /* 0x0003e20000000800 */
[-C--:B------:R-:W-:Y:S02]  /*5020*/  @!P4 ISETP.GE.AND P5, PT, R6, R4.reuse, PT ;  /* 0x000000040600c20c */ /* 0x080fe40003fa6270 */
[----:B------:R-:W-:Y:S01]  /*5030*/  @!P4 FSEL R18, R18, -INF , !P2 ;  /* 0xff8000001212c808 */ /* 0x000fe20005000000 */
[----:B--2---:R-:W-:Y:S01]  /*5040*/  IMAD.WIDE.U32 R10, R191, -0x2daee0ad, RZ ;  /* 0xd2511f53bf0a7825 */ /* 0x004fe200078e00ff */
[-C--:B------:R-:W-:Y:S02]  /*5050*/  @!P4 ISETP.GE.AND P2, PT, R6, R3.reuse, PT ;  /* 0x000000030600c20c */ /* 0x080fe40003f46270 */
[----:B------:R-:W-:Y:S01]  /*5060*/  @!P4 FSEL R20, R20, -INF , !P3 ;  /* 0xff8000001414c808 */ /* 0x000fe20005800000 */
[----:B------:R-:W-:Y:S01]  /*5070*/  FFMA.FTZ R18, R18, c[0x0][0x23c], -R173 ;  /* 0x00008f0012127a23 */ /* 0x000fe200000108ad */
[C---:B------:R-:W-:Y:S01]  /*5080*/  @!P4 IADD3 R6, R0.reuse, 0x18, RZ ;  /* 0x000000180006c810 */ /* 0x040fe20007ffe0ff */
[----:B------:R2:W-:Y:S01]  /*5090*/  MUFU.EX2 R201, R16 ;  /* 0x0000001000c97308 */ /* 0x0005e20000000800 */
[----:B------:R-:W-:Y:S01]  /*50a0*/  @!P4 IADD3 R0, R0, 0x19, RZ ;  /* 0x000000190000c810 */ /* 0x000fe20007ffe0ff */
[--C-:B------:R-:W-:Y:S01]  /*50b0*/  FFMA.FTZ R20, R20, c[0x0][0x23c], -R181.reuse ;  /* 0x00008f0014147a23 */ /* 0x100fe200000108b5 */
[----:B------:R-:W-:Y:S02]  /*50c0*/  @!P4 FSEL R21, R21, -INF , !P6 ;  /* 0xff8000001515c808 */ /* 0x000fe40007000000 */
[C---:B------:R-:W-:Y:S02]  /*50d0*/  @!P4 ISETP.GE.AND P6, PT, R7.reuse, R4, PT ;  /* 0x000000040700c20c */ /* 0x040fe40003fc6270 */
[----:B------:R-:W-:Y:S01]  /*50e0*/  @!P4 ISETP.GE.AND P3, PT, R7, R172, PT ;  /* 0x000000ac0700c20c */ /* 0x000fe20003f66270 */
[----:B------:R-:W-:Y:S01]  /*50f0*/  FFMA.FTZ R21, R21, c[0x0][0x23c], -R181 ;  /* 0x00008f0015157a23 */ /* 0x000fe200000108b5 */
[----:B------:R-:W-:Y:S01]  /*5100*/  LOP3.LUT R188, R11, UR5, R188, 0x96, !PT ;  /* 0x000000050bbc7c12 */ /* 0x000fe2000f8e96bc */
[----:B------:R3:W-:Y:S01]  /*5110*/  MUFU.EX2 R206, R12 ;  /* 0x0000000c00ce7308 */ /* 0x0007e20000000800 */
[----:B------:R-:W-:Y:S02]  /*5120*/  @!P4 FSEL R22, R22, -INF , !P0 ;  /* 0xff8000001616c808 */ /* 0x000fe40004000000 */
[-C--:B------:R-:W-:Y:S01]  /*5130*/  @!P4 ISETP.GE.AND P0, PT, R7, R3.reuse, PT ;  /* 0x000000030700c20c */ /* 0x080fe20003f06270 */
[----:B-1----:R-:W-:Y:S01]  /*5140*/  IMAD.WIDE.U32 R14, R185, -0x2daee0ad, RZ ;  /* 0xd2511f53b90e7825 */ /* 0x002fe200078e00ff */
[----:B------:R-:W-:Y:S02]  /*5150*/  @!P4 FSEL R24, R24, -INF , !P5 ;  /* 0xff8000001818c808 */ /* 0x000fe40006800000 */
[----:B------:R-:W-:Y:S01]  /*5160*/  @!P4 ISETP.GE.AND P5, PT, R0, R4, PT ;  /* 0x000000040000c20c */ /* 0x000fe20003fa6270 */
[----:B------:R-:W-:Y:S01]  /*5170*/  FFMA.FTZ R22, R22, c[0x0][0x23c], -R173 ;  /* 0x00008f0016167a23 */ /* 0x000fe200000108ad */
[----:B------:R-:W-:Y:S01]  /*5180*/  @!P4 FSEL R25, R25, -INF , !P6 ;  /* 0xff8000001919c808 */ /* 0x000fe20007000000 */
[----:B------:R1:W-:Y:S01]  /*5190*/  MUFU.EX2 R205, R13 ;  /* 0x0000000d00cd7308 */ /* 0x0003e20000000800 */
[-C--:B------:R-:W-:Y:S01]  /*51a0*/  @!P4 ISETP.GE.AND P6, PT, R6, R3.reuse, PT ;  /* 0x000000030600c20c */ /* 0x080fe20003fc6270 */
[--C-:B------:R-:W-:Y:S01]  /*51b0*/  FFMA.FTZ R24, R24, c[0x0][0x23c], -R5.reuse ;  /* 0x00008f0018187a23 */ /* 0x100fe20000010805 */
[----:B------:R-:W-:Y:S01]  /*51c0*/  @!P4 FSEL R26, R26, -INF , !P2 ;  /* 0xff8000001a1ac808 */ /* 0x000fe20005000000 */
[----:B------:R-:W-:Y:S01]  /*51d0*/  FFMA.FTZ R25, R25, c[0x0][0x23c], -R5 ;  /* 0x00008f0019197a23 */ /* 0x000fe20000010805 */
[----:B------:R-:W-:Y:S01]  /*51e0*/  @!P4 ISETP.GE.AND P2, PT, R0, R3, PT ;  /* 0x000000030000c20c */ /* 0x000fe20003f46270 */
[----:B------:R-:W-:Y:S01]  /*51f0*/  FFMA.FTZ R3, R17, c[0x0][0x23c], -R181 ;  /* 0x00008f0011037a23 */ /* 0x000fe200000108b5 */
[----:B------:R-:W-:Y:S01]  /*5200*/  @!P4 FSEL R29, R29, -INF , !P5 ;  /* 0xff8000001d1dc808 */ /* 0x000fe20006800000 */
[----:B------:R-:W-:Y:S01]  /*5210*/  FFMA.FTZ R26, R26, c[0x0][0x23c], -R2 ;  /* 0x00008f001a1a7a23 */ /* 0x000fe20000010802 */
[C---:B------:R-:W-:Y:S01]  /*5220*/  @!P4 ISETP.GE.AND P5, PT, R6.reuse, R172, PT ;  /* 0x000000ac0600c20c */ /* 0x040fe20003fa6270 */
[----:B------:R1:W-:Y:S01]  /*5230*/  MUFU.EX2 R198, R19 ;  /* 0x0000001300c67308 */ /* 0x0003e20000000800 */
[----:B------:R-:W-:Y:S02]  /*5240*/  @!P4 FSEL R23, R23, -INF , !P3 ;  /* 0xff8000001717c808 */ /* 0x000fe40005800000 */
[C---:B------:R-:W-:Y:S02]  /*5250*/  @!P4 ISETP.GE.AND P3, PT, R6.reuse, R4, PT ;  /* 0x000000040600c20c */ /* 0x040fe40003f66270 */
[----:B------:R-:W-:Y:S01]  /*5260*/  @!P4 FSEL R27, R27, -INF , !P0 ;  /* 0xff8000001b1bc808 */ /* 0x000fe20004000000 */
[----:B------:R-:W-:Y:S01]  /*5270*/  FFMA.FTZ R23, R23, c[0x0][0x23c], -R173 ;  /* 0x00008f0017177a23 */ /* 0x000fe200000108ad */
[-C--:B------:R-:W-:Y:S02]  /*5280*/  @!P4 ISETP.GE.AND P0, PT, R6, R180.reuse, PT ;  /* 0x000000b40600c20c */ /* 0x080fe40003f06270 */
[----:B------:R-:W-:Y:S01]  /*5290*/  LOP3.LUT R6, R9, UR5, R190, 0x96, !PT ;  /* 0x0000000509067c12 */ /* 0x000fe2000f8e96be */
[----:B------:R-:W-:Y:S01]  /*52a0*/  UIADD3 UR5, UR9, 0x78dde6e4, URZ ;  /* 0x78dde6e409057890 */ /* 0x000fe2000fffe03f */
[----:B--2---:R-:W-:Y:S01]  /*52b0*/  LOP3.LUT R16, R165, UR4, R10, 0x96, !PT ;  /* 0x00000004a5107c12 */ /* 0x004fe2000f8e960a */
[----:B------:R2:W-:Y:S01]  /*52c0*/  MUFU.EX2 R197, R20 ;  /* 0x0000001400c57308 */ /* 0x0005e20000000800 */
[----:B------:R-:W-:Y:S01]  /*52d0*/  LOP3.LUT R166, R15, UR4, R8, 0x96, !PT ;  /* 0x000000040fa67c12 */ /* 0x000fe2000f8e9608 */
[----:B------:R-:W-:Y:S01]  /*52e0*/  IMAD.WIDE.U32 R8, R188, -0x326172a9, RZ ;  /* 0xcd9e8d57bc087825 */ /* 0x000fe200078e00ff */
[----:B------:R-:W-:Y:S01]  /*52f0*/  UIADD3 UR4, UR9, 0x1715609d, URZ ;  /* 0x1715609d09047890 */ /* 0x000fe2000fffe03f */
[----:B------:R-:W-:Y:S02]  /*5300*/  @!P4 FSEL R28, R28, -INF , !P3 ;  /* 0xff8000001c1cc808 */ /* 0x000fe40005800000 */
[----:B------:R-:W-:Y:S01]  /*5310*/  IMAD.WIDE.U32 R6, R6, -0x326172a9, RZ ;  /* 0xcd9e8d5706067825 */ /* 0x000fe200078e00ff */
[----:B------:R-:W-:Y:S02]  /*5320*/  LOP3.LUT R10, R9, UR5, R186, 0x96, !PT ;  /* 0x00000005090a7c12 */ /* 0x000fe4000f8e96ba */
[----:B------:R-:W-:Y:S01]  /*5330*/  @!P4 ISETP.GE.AND P3, PT, R0, R180, PT ;  /* 0x000000b40000c20c */ /* 0x000fe20003f66270 */
[----:B------:R2:W-:Y:S01]  /*5340*/  MUFU.EX2 R200, R3 ;  /* 0x0000000300c87308 */ /* 0x0005e20000000800 */
[----:B------:R-:W-:Y:S01]  /*5350*/  IMAD.WIDE.U32 R16, R16, -0x326172a9, RZ ;  /* 0xcd9e8d5710107825 */ /* 0x000fe200078e00ff */
[----:B---3--:R-:W-:Y:S01]  /*5360*/  LOP3.LUT R12, R7, UR5, R184, 0x96, !PT ;  /* 0x00000005070c7c12 */ /* 0x008fe2000f8e96b8 */
[----:B------:R-:W-:Y:S01]  /*5370*/  UIADD3 UR5, UR8, -0x56f99767, URZ ;  /* 0xa906689908057890 */ /* 0x000fe2000fffe03f */
[----:B------:R-:W-:Y:S01]  /*5380*/  @!P4 FSEL R30, R30, -INF , !P6 ;  /* 0xff8000001e1ec808 */ /* 0x000fe20007000000 */
[----:B------:R-:W-:Y:S01]  /*5390*/  IMAD.WIDE.U32 R166, R166, -0x326172a9, RZ ;  /* 0xcd9e8d57a6a67825 */ /* 0x000fe200078e00ff */
[----:B------:R-:W-:Y:S02]  /*53a0*/  LOP3.LUT R8, R17, UR4, R8, 0x96, !PT ;  /* 0x0000000411087c12 */ /* 0x000fe4000f8e9608 */
[----:B------:R-:W-:Y:S01]  /*53b0*/  @!P4 ISETP.GE.AND P6, PT, R0, R172, PT ;  /* 0x000000ac0000c20c */ /* 0x000fe20003fc6270 */
[----:B------:R-:W-:Y:S01]  /*53c0*/  IMAD.WIDE.U32 R10, R10, -0x2daee0ad, RZ ;  /* 0xd2511f530a0a7825 */ /* 0x000fe200078e00ff */
[----:B------:R3:W-:Y:S01]  /*53d0*/  MUFU.EX2 R199, R18 ;  /* 0x0000001200c77308 */ /* 0x0007e20000000800 */
[----:B------:R-:W-:Y:S01]  /*53e0*/  LOP3.LUT R6, R167, UR4, R6, 0x96, !PT ;  /* 0x00000004a7067c12 */ /* 0x000fe2000f8e9606 */
[----:B------:R-:W-:Y:S01]  /*53f0*/  UIADD3 UR4, UR8, 0x646e171e, URZ ;  /* 0x646e171e08047890 */ /* 0x000fe2000fffe03f */
[----:B-1----:R-:W-:Y:S01]  /*5400*/  IMAD.WIDE.U32 R12, R12, -0x2daee0ad, RZ ;  /* 0xd2511f530c0c7825 */ /* 0x002fe200078e00ff */
[----:B------:R-:W-:Y:S02]  /*5410*/  LOP3.LUT R164, R11, UR5, R164, 0x96, !PT ;  /* 0x000000050ba47c12 */ /* 0x000fe4000f8e96a4 */
[----:B------:R-:W-:Y:S01]  /*5420*/  @!P4 FSEL R31, R31, -INF , !P2 ;  /* 0xff8000001f1fc808 */ /* 0x000fe20005000000 */
[----:B------:R-:W-:Y:S01]  /*5430*/  IMAD.WIDE.U32 R8, R8, -0x2daee0ad, RZ ;  /* 0xd2511f5308087825 */ /* 0x000fe200078e00ff */
[----:B------:R-:W-:Y:S01]  /*5440*/  LOP3.LUT R14, R13, UR5, R14, 0x96, !PT ;  /* 0x000000050d0e7c12 */ /* 0x000fe2000f8e960e */
[----:B------:R-:W-:Y:S01]  /*5450*/  UIADD3 UR5, UR9, -0x4ab325aa, URZ ;  /* 0xb54cda5609057890 */ /* 0x000fe2000fffe03f */
[----:B------:R-:W-:Y:S01]  /*5460*/  @!P4 FSEL R32, R32, -INF , !P0 ;  /* 0xff8000002020c808 */ /* 0x000fe20004000000 */
[----:B------:R-:W-:Y:S01]  /*5470*/  IMAD.WIDE.U32 R6, R6, -0x2daee0ad, RZ ;  /* 0xd2511f5306067825 */ /* 0x000fe200078e00ff */
[----:B------:R-:W-:Y:S01]  /*5480*/  LOP3.LUT R19, R8, 0xffff, RZ, 0xc0, !PT ;  /* 0x0000ffff08137812 */ /* 0x000fe200078ec0ff */
[----:B------:R-:W-:Y:S01]  /*5490*/  MUFU.EX2 R189, R21 ;  /* 0x0000001500bd7308 */ /* 0x000fe20000000800 */
[--C-:B------:R-:W-:Y:S01]  /*54a0*/  SHF.R.U32.HI R167, RZ, 0x18, R8.reuse ;  /* 0x00000018ffa77819 */ /* 0x100fe20000011608 */
[--C-:B------:R-:W-:Y:S01]  /*54b0*/  FFMA.FTZ R28, R28, c[0x0][0x23c], -R5.reuse ;  /* 0x00008f001c1c7a23 */ /* 0x100fe20000010805 */
[----:B------:R-:W-:Y:S01]  /*54c0*/  SHF.R.U32.HI R174, RZ, 0x10, R8 ;  /* 0x00000010ffae7819 */ /* 0x000fe20000011608 */
[----:B------:R-:W-:Y:S01]  /*54d0*/  FFMA.FTZ R5, R29, c[0x0][0x23c], -R5 ;  /* 0x00008f001d057a23 */ /* 0x000fe20000010805 */
[----:B------:R-:W-:Y:S01]  /*54e0*/  LOP3.LUT R0, R8, 0xff, RZ, 0xc0, !PT ;  /* 0x000000ff08007812 */ /* 0x000fe200078ec0ff */
[----:B------:R-:W-:Y:S01]  /*54f0*/  FFMA.FTZ R27, R27, c[0x0][0x23c], -R2 ;  /* 0x00008f001b1b7a23 */ /* 0x000fe20000010802 */
[----:B------:R-:W-:Y:S01]  /*5500*/  LOP3.LUT R10, R9, UR4, R10, 0x96, !PT ;  /* 0x00000004090a7c12 */ /* 0x000fe2000f8e960a */
[----:B------:R-:W-:Y:S01]  /*5510*/  IMAD.WIDE.U32 R8, R164, -0x326172a9, RZ ;  /* 0xcd9e8d57a4087825 */ /* 0x000fe200078e00ff */
[----:B------:R-:W-:Y:S01]  /*5520*/  LOP3.LUT R164, R6, 0xff, RZ, 0xc0, !PT ;  /* 0x000000ff06a47812 */ /* 0x000fe200078ec0ff */
[----:B------:R-:W-:Y:S01]  /*5530*/  MUFU.EX2 R186, R5 ;  /* 0x0000000500ba7308 */ /* 0x000fe20000000800 */
[----:B------:R-:W-:Y:S01]  /*5540*/  SHF.R.U32.HI R165, RZ, 0x18, R6 ;  /* 0x00000018ffa57819 */ /* 0x000fe20000011606 */
[----:B------:R-:W-:Y:S01]  /*5550*/  FFMA.FTZ R32, R32, c[0x0][0x23c], -R181 ;  /* 0x00008f0020207a23 */ /* 0x000fe200000108b5 */
[----:B------:R-:W-:Y:S01]  /*5560*/  LOP3.LUT R172, R6, 0xffff, RZ, 0xc0, !PT ;  /* 0x0000ffff06ac7812 */ /* 0x000fe200078ec0ff */
[----:B------:R-:W-:Y:S01]  /*5570*/  FFMA.FTZ R30, R30, c[0x0][0x23c], -R2 ;  /* 0x00008f001e1e7a23 */ /* 0x000fe20000010802 */
[----:B--2---:R-:W-:Y:S01]  /*5580*/  SHF.R.U32.HI R20, RZ, 0x10, R6 ;  /* 0x00000010ff147819 */ /* 0x004fe20000011606 */
[----:B------:R-:W-:Y:S01]  /*5590*/  FFMA.FTZ R2, R31, c[0x0][0x23c], -R2 ;  /* 0x00008f001f027a23 */ /* 0x000fe20000010802 */
[----:B------:R-:W-:Y:S01]  /*55a0*/  LOP3.LUT R4, R7, UR4, R12, 0x96, !PT ;  /* 0x0000000407047c12 */ /* 0x000fe2000f8e960c */
[----:B------:R-:W-:Y:S01]  /*55b0*/  IMAD.WIDE.U32 R6, R14, -0x326172a9, RZ ;  /* 0xcd9e8d570e067825 */ /* 0x000fe200078e00ff */
[----:B------:R-:W-:Y:S01]  /*55c0*/  LOP3.LUT R3, R9, UR5, R16, 0x96, !PT ;  /* 0x0000000509037c12 */ /* 0x000fe2000f8e9610 */
[----:B------:R-:W-:Y:S01]  /*55d0*/  ULDC.U8 UR4, c[0x0][0x2d8] ;  /* 0x0000b60000047ab9 */ /* 0x000fe20000000000 */
[----:B------:R-:W-:Y:S01]  /*55e0*/  LOP3.LUT R16, R8, 0xffff, RZ, 0xc0, !PT ;  /* 0x0000ffff08107812 */ /* 0x000fe200078ec0ff */
[----:B------:R-:W-:Y:S01]  /*55f0*/  MUFU.EX2 R192, R23 ;  /* 0x0000001700c07308 */ /* 0x000fe20000000800 */
[----:B------:R-:W-:Y:S01]  /*5600*/  ISETP.LE.U32.AND P2, PT, R0, UR4, PT ;  /* 0x0000000400007c0c */ /* 0x000fe2000bf43070 */
[----:B------:R-:W-:Y:S01]  /*5610*/  IMAD.IADD R184, R196, 0x1, R211 ;  /* 0x00000001c4b87824 */ /* 0x000fe200078e02d3 */
[----:B------:R-:W-:Y:S02]  /*5620*/  LOP3.LUT R0, R7, UR5, R166, 0x96, !PT ;  /* 0x0000000507007c12 */ /* 0x000fe4000f8e96a6 */
[C---:B------:R-:W-:Y:S02]  /*5630*/  LOP3.LUT R11, R6.reuse, 0xffff, RZ, 0xc0, !PT ;  /* 0x0000ffff060b7812 */ /* 0x040fe400078ec0ff */
[C---:B------:R-:W-:Y:S02]  /*5640*/  LOP3.LUT R7, R3.reuse, 0xffff, RZ, 0xc0, !PT ;  /* 0x0000ffff03077812 */ /* 0x040fe400078ec0ff */
[----:B------:R-:W-:Y:S01]  /*5650*/  LOP3.LUT R12, R6, 0xff, RZ, 0xc0, !PT ;  /* 0x000000ff060c7812 */ /* 0x000fe200078ec0ff */
[----:B------:R-:W-:Y:S01]  /*5660*/  MUFU.EX2 R191, R25 ;  /* 0x0000001900bf7308 */ /* 0x000fe20000000800 */
[--C-:B------:R-:W-:Y:S02]  /*5670*/  SHF.R.U32.HI R14, RZ, 0x10, R6.reuse ;  /* 0x00000010ff0e7819 */ /* 0x100fe40000011606 */
[----:B------:R-:W-:Y:S02]  /*5680*/  SHF.R.U32.HI R13, RZ, 0x18, R6 ;  /* 0x00000018ff0d7819 */ /* 0x000fe40000011606 */
[----:B------:R-:W-:Y:S02]  /*5690*/  LOP3.LUT R9, R3, 0xff, RZ, 0xc0, !PT ;  /* 0x000000ff03097812 */ /* 0x000fe400078ec0ff */
[----:B------:R-:W-:Y:S02]  /*56a0*/  SHF.R.U32.HI R6, RZ, 0x10, R3 ;  /* 0x00000010ff067819 */ /* 0x000fe40000011603 */
[--C-:B------:R-:W-:Y:S01]  /*56b0*/  SHF.R.U32.HI R17, RZ, 0x18, R8.reuse ;  /* 0x00000018ff117819 */ /* 0x100fe20000011608 */
[----:B------:R-:W-:Y:S01]  /*56c0*/  MUFU.EX2 R194, R27 ;  /* 0x0000001b00c27308 */ /* 0x000fe20000000800 */
[----:B---3--:R-:W-:Y:S02]  /*56d0*/  SHF.R.U32.HI R18, RZ, 0x10, R8 ;  /* 0x00000010ff127819 */ /* 0x008fe40000011608 */
[----:B------:R-:W-:Y:S02]  /*56e0*/  LOP3.LUT R15, R8, 0xff, RZ, 0xc0, !PT ;  /* 0x000000ff080f7812 */ /* 0x000fe400078ec0ff */
[----:B------:R-:W-:Y:S02]  /*56f0*/  SHF.R.U32.HI R8, RZ, 0x8, R7 ;  /* 0x00000008ff087819 */ /* 0x000fe40000011607 */
[----:B------:R-:W-:Y:S02]  /*5700*/  ISETP.LE.U32.AND P0, PT, R9, UR4, PT ;  /* 0x0000000409007c0c */ /* 0x000fe4000bf03070 */
[----:B------:R-:W-:Y:S01]  /*5710*/  LOP3.LUT R7, R6, 0xff, RZ, 0xc0, !PT ;  /* 0x000000ff06077812 */ /* 0x000fe200078ec0ff */
[----:B------:R-:W1:Y:S01]  /*5720*/  MUFU.EX2 R182, R32 ;  /* 0x0000002000b67308 */ /* 0x000e620000000800 */
[----:B------:R-:W-:Y:S02]  /*5730*/  LOP3.LUT R6, R8, 0xffff, RZ, 0xc0, !PT ;  /* 0x0000ffff08067812 */ /* 0x000fe400078ec0ff */
[----:B------:R-:W-:Y:S02]  /*5740*/  LOP3.LUT R8, R0, 0xffff, RZ, 0xc0, !PT ;  /* 0x0000ffff00087812 */ /* 0x000fe400078ec0ff */
[----:B------:R-:W-:Y:S02]  /*5750*/  @!P4 FSEL R33, R33, -INF , !P3 ;  /* 0xff8000002121c808 */ /* 0x000fe40005800000 */
[----:B------:R-:W-:Y:S02]  /*5760*/  ISETP.LE.U32.AND P3, PT, R7, UR4, PT ;  /* 0x0000000407007c0c */ /* 0x000fe4000bf63070 */
[----:B------:R-:W-:Y:S01]  /*5770*/  @!P4 FSEL R34, R34, -INF , !P5 ;  /* 0xff8000002222c808 */ /* 0x000fe20006800000 */
[----:B------:R-:W-:Y:S01]  /*5780*/  @!P0 FADD.FTZ R204, -R204, -RZ ;  /* 0x800000ffcccc8221 */ /* 0x000fe20000010100 */
[----:B------:R-:W-:Y:S01]  /*5790*/  ISETP.LE.U32.AND P5, PT, R6, UR4, PT ;  /* 0x0000000406007c0c */ /* 0x000fe2000bfa3070 */
[----:B------:R-:W-:Y:S01]  /*57a0*/  FFMA.FTZ R181, R33, c[0x0][0x23c], -R181 ;  /* 0x00008f0021b57a23 */ /* 0x000fe200000108b5 */
[----:B------:R-:W-:Y:S01]  /*57b0*/  SHF.R.U32.HI R7, RZ, 0x18, R3 ;  /* 0x00000018ff077819 */ /* 0x000fe20000011603 */
[----:B------:R-:W-:Y:S01]  /*57c0*/  MUFU.EX2 R185, R2 ;  /* 0x0000000200b97308 */ /* 0x000fe20000000800 */
[----:B------:R-:W-:Y:S01]  /*57d0*/  SHF.R.U32.HI R3, RZ, 0x8, R8 ;  /* 0x00000008ff037819 */ /* 0x000fe20000011608 */
[--C-:B------:R-:W-:Y:S01]  /*57e0*/  FFMA.FTZ R34, R34, c[0x0][0x23c], -R173.reuse ;  /* 0x00008f0022227a23 */ /* 0x100fe200000108ad */
[----:B------:R-:W-:Y:S02]  /*57f0*/  LOP3.LUT R6, R0, 0xff, RZ, 0xc0, !PT ;  /* 0x000000ff00067812 */ /* 0x000fe400078ec0ff */
[----:B------:R-:W-:Y:S01]  /*5800*/  @!P4 FSEL R35, R35, -INF , !P6 ;  /* 0xff8000002323c808 */ /* 0x000fe20007000000 */
[----:B----4-:R-:W-:Y:S01]  /*5810*/  @!P3 FADD.FTZ R202, -R202, -RZ ;  /* 0x800000ffcacab221 */ /* 0x010fe20000010100 */
[----:B------:R-:W-:Y:S02]  /*5820*/  ISETP.LE.U32.AND P6, PT, R6, UR4, PT ;  /* 0x0000000406007c0c */ /* 0x000fe4000bfc3070 */
[--C-:B------:R-:W-:Y:S01]  /*5830*/  SHF.R.U32.HI R6, RZ, 0x10, R0.reuse ;  /* 0x00000010ff067819 */ /* 0x100fe20000011600 */
[----:B------:R-:W-:Y:S01]  /*5840*/  @!P5 FADD.FTZ R203, -R203, -RZ ;  /* 0x800000ffcbcbd221 */ /* 0x000fe20000010100 */
[----:B------:R-:W-:Y:S01]  /*5850*/  LOP3.LUT R3, R3, 0xffff, RZ, 0xc0, !PT ;  /* 0x0000ffff03037812 */ /* 0x000fe200078ec0ff */
[----:B------:R-:W-:Y:S01]  /*5860*/  MUFU.EX2 R181, R181 ;  /* 0x000000b500b57308 */ /* 0x000fe20000000800 */
[----:B------:R-:W-:Y:S01]  /*5870*/  SHF.R.U32.HI R0, RZ, 0x18, R0 ;  /* 0x00000018ff007819 */ /* 0x000fe20000011600 */
[----:B-1----:R-:W-:Y:S01]  /*5880*/  @!P2 FADD.FTZ R182, -R182, -RZ ;  /* 0x800000ffb6b6a221 */ /* 0x002fe20000010100 */
[----:B------:R-:W-:Y:S01]  /*5890*/  ISETP.LE.U32.AND P0, PT, R3, UR4, PT ;  /* 0x0000000403007c0c */ /* 0x000fe2000bf03070 */
[----:B------:R-:W-:Y:S01]  /*58a0*/  FFMA.FTZ R173, R35, c[0x0][0x23c], -R173 ;  /* 0x00008f0023ad7a23 */ /* 0x000fe200000108ad */
[----:B------:R-:W-:Y:S02]  /*58b0*/  LOP3.LUT R3, R6, 0xff, RZ, 0xc0, !PT ;  /* 0x000000ff06037812 */ /* 0x000fe400078ec0ff */
[----:B------:R-:W-:Y:S01]  /*58c0*/  ISETP.LE.U32.AND P5, PT, R0, UR4, PT ;  /* 0x0000000400007c0c */ /* 0x000fe2000bfa3070 */
[----:B------:R-:W-:Y:S01]  /*58d0*/  @!P6 FADD.FTZ R225, -R225, -RZ ;  /* 0x800000ffe1e1e221 */ /* 0x000fe20000010100 */
[----:B------:R-:W-:Y:S01]  /*58e0*/  ISETP.LE.U32.AND P3, PT, R3, UR4, PT ;  /* 0x0000000403007c0c */ /* 0x000fe2000bf63070 */
[----:B------:R-:W1:Y:S01]  /*58f0*/  MUFU.EX2 R190, R22 ;  /* 0x0000001600be7308 */ /* 0x000e620000000800 */
[----:B------:R-:W-:Y:S02]  /*5900*/  LOP3.LUT R3, R14, 0xff, RZ, 0xc0, !PT ;  /* 0x000000ff0e037812 */ /* 0x000fe400078ec0ff */
[----:B------:R-:W-:Y:S02]  /*5910*/  SHF.R.U32.HI R0, RZ, 0x8, R11 ;  /* 0x00000008ff007819 */ /* 0x000fe4000001160b */
[----:B------:R-:W-:Y:S01]  /*5920*/  ISETP.LE.U32.AND P6, PT, R15, UR4, PT ;  /* 0x000000040f007c0c */ /* 0x000fe2000bfc3070 */
        /* <DEDUP_REMOVED lines=8> */
[----:B------:R-:W-:Y:S02]  /*59b0*/  SHF.R.U32.HI R0, RZ, 0x8, R16 ;  /* 0x00000008ff007819 */ /* 0x000fe40000011610 */
[----:B------:R-:W-:Y:S01]  /*59c0*/  ISETP.LE.U32.AND P5, PT, R13, UR4, PT ;  /* 0x000000040d007c0c */ /* 0x000fe2000bfa3070 */
[----:B------:R-:W-:Y:S01]  /*59d0*/  @!P6 FADD.FTZ R201, -R201, -RZ ;  /* 0x800000ffc9c9e221 */ /* 0x000fe20000010100 */
[----:B------:R-:W-:Y:S02]  /*59e0*/  LOP3.LUT R0, R0, 0xffff, RZ, 0xc0, !PT ;  /* 0x0000ffff00007812 */ /* 0x000fe400078ec0ff */
[----:B------:R-:W-:Y:S02]  /*59f0*/  LOP3.LUT R3, R10, 0xff, RZ, 0xc0, !PT ;  /* 0x000000ff0a037812 */ /* 0x000fe400078ec0ff */
[----:B------:R-:W-:Y:S01]  /*5a00*/  ISETP.LE.U32.AND P4, PT, R7, UR4, PT ;  /* 0x0000000407007c0c */ /* 0x000fe2000bf83070 */
[----:B------:R-:W-:Y:S01]  /*5a10*/  @!P0 FADD.FTZ R205, -R205, -RZ ;  /* 0x800000ffcdcd8221 */ /* 0x000fe20000010100 */
[----:B------:R-:W-:Y:S01]  /*5a20*/  ISETP.LE.U32.AND P0, PT, R3, UR4, PT ;  /* 0x0000000403007c0c */ /* 0x000fe2000bf03070 */
[----:B------:R-:W-:Y:S01]  /*5a30*/  @!P3 FADD.FTZ R207, -R207, -RZ ;  /* 0x800000ffcfcfb221 */ /* 0x000fe20000010100 */
[----:B------:R-:W-:Y:S01]  /*5a40*/  ISETP.LE.U32.AND P3, PT, R0, UR4, PT ;  /* 0x0000000400007c0c */ /* 0x000fe2000bf63070 */
[----:B------:R-:W2:Y:S01]  /*5a50*/  MUFU.EX2 R195, R26 ;  /* 0x0000001a00c37308 */ /* 0x000ea20000000800 */
[----:B------:R-:W-:Y:S01]  /*5a60*/  LOP3.LUT R0, R10, 0xffff, RZ, 0xc0, !PT ;  /* 0x0000ffff0a007812 */ /* 0x000fe200078ec0ff */
[----:B------:R-:W-:Y:S01]  /*5a70*/  @!P5 FADD.FTZ R221, -R221, -RZ ;  /* 0x800000ffddddd221 */ /* 0x000fe20000010100 */
[----:B------:R-:W-:Y:S02]  /*5a80*/  LOP3.LUT R3, R18, 0xff, RZ, 0xc0, !PT ;  /* 0x000000ff12037812 */ /* 0x000fe400078ec0ff */
[----:B------:R-:W-:Y:S02]  /*5a90*/  SHF.R.U32.HI R0, RZ, 0x8, R0 ;  /* 0x00000008ff007819 */ /* 0x000fe40000011600 */
[----:B------:R-:W-:Y:S01]  /*5aa0*/  ISETP.LE.U32.AND P5, PT, R3, UR4, PT ;  /* 0x0000000403007c0c */ /* 0x000fe2000bfa3070 */
[----:B------:R-:W-:Y:S01]  /*5ab0*/  @!P4 FADD.FTZ R223, -R223, -RZ ;  /* 0x800000ffdfdfc221 */ /* 0x000fe20000010100 */
[----:B------:R-:W-:Y:S01]  /*5ac0*/  LOP3.LUT R0, R0, 0xffff, RZ, 0xc0, !PT ;  /* 0x0000ffff00007812 */ /* 0x000fe200078ec0ff */
[----:B------:R-:W-:Y:S01]  /*5ad0*/  @!P0 FADD.FTZ R197, -R197, -RZ ;  /* 0x800000ffc5c58221 */ /* 0x000fe20000010100 */
[--C-:B------:R-:W-:Y:S01]  /*5ae0*/  SHF.R.U32.HI R3, RZ, 0x18, R10.reuse ;  /* 0x00000018ff037819 */ /* 0x100fe2000001160a */
[----:B------:R-:W-:Y:S01]  /*5af0*/  @!P3 FADD.FTZ R200, -R200, -RZ ;  /* 0x800000ffc8c8b221 */ /* 0x000fe20000010100 */
[----:B------:R-:W-:Y:S01]  /*5b00*/  ISETP.LE.U32.AND P3, PT, R0, UR4, PT ;  /* 0x0000000400007c0c */ /* 0x000fe2000bf63070 */
[----:B------:R-:W3:Y:S01]  /*5b10*/  MUFU.EX2 R183, R34 ;  /* 0x0000002200b77308 */ /* 0x000ee20000000800 */
[----:B------:R-:W-:Y:S02]  /*5b20*/  LOP3.LUT R0, R4, 0xffff, RZ, 0xc0, !PT ;  /* 0x0000ffff04007812 */ /* 0x000fe400078ec0ff */
[----:B------:R-:W-:Y:S02]  /*5b30*/  ISETP.LE.U32.AND P6, PT, R3, UR4, PT ;  /* 0x0000000403007c0c */ /* 0x000fe4000bfc3070 */
[----:B------:R-:W-:Y:S01]  /*5b40*/  SHF.R.U32.HI R3, RZ, 0x10, R10 ;  /* 0x00000010ff037819 */ /* 0x000fe2000001160a */
[----:B------:R-:W-:Y:S01]  /*5b50*/  @!P5 FADD.FTZ R199, -R199, -RZ ;  /* 0x800000ffc7c7d221 */ /* 0x000fe20000010100 */
[----:B------:R-:W-:Y:S02]  /*5b60*/  SHF.R.U32.HI R0, RZ, 0x8, R0 ;  /* 0x00000008ff007819 */ /* 0x000fe40000011600 */
[----:B------:R-:W-:Y:S01]  /*5b70*/  LOP3.LUT R3, R3, 0xff, RZ, 0xc0, !PT ;  /* 0x000000ff03037812 */ /* 0x000fe200078ec0ff */
[----:B------:R-:W-:Y:S01]  /*5b80*/  MUFU.EX2 R180, R173 ;  /* 0x000000ad00b47308 */ /* 0x000fe20000000800 */
[----:B------:R-:W-:Y:S01]  /*5b90*/  LOP3.LUT R0, R0, 0xffff, RZ, 0xc0, !PT ;  /* 0x0000ffff00007812 */ /* 0x000fe200078ec0ff */
[----:B------:R-:W-:Y:S01]  /*5ba0*/  @!P3 FADD.FTZ R189, -R189, -RZ ;  /* 0x800000ffbdbdb221 */ /* 0x000fe20000010100 */
[----:B------:R-:W-:Y:S02]  /*5bb0*/  ISETP.LE.U32.AND P5, PT, R3, UR4, PT ;  /* 0x0000000403007c0c */ /* 0x000fe4000bfa3070 */
[----:B------:R-:W-:Y:S01]  /*5bc0*/  ISETP.LE.U32.AND P3, PT, R0, UR4, PT ;  /* 0x0000000400007c0c */ /* 0x000fe2000bf63070 */
[----:B------:R-:W-:Y:S01]  /*5bd0*/  @!P6 FADD.FTZ R192, -R192, -RZ ;  /* 0x800000ffc0c0e221 */ /* 0x000fe20000010100 */
[--C-:B------:R-:W-:Y:S02]  /*5be0*/  SHF.R.U32.HI R3, RZ, 0x10, R4.reuse ;  /* 0x00000010ff037819 */ /* 0x100fe40000011604 */
[----:B------:R-:W-:Y:S01]  /*5bf0*/  SHF.R.U32.HI R4, RZ, 0x18, R4 ;  /* 0x00000018ff047819 */ /* 0x000fe20000011604 */
[----:B------:R-:W-:Y:S01]  /*5c00*/  MUFU.EX2 R187, R28 ;  /* 0x0000001c00bb7308 */ /* 0x000fe20000000800 */
[----:B------:R-:W-:Y:S02]  /*5c10*/  SHF.R.U32.HI R0, RZ, 0x8, R19 ;  /* 0x00000008ff007819 */ /* 0x000fe40000011613 */
[----:B------:R-:W-:Y:S02]  /*5c20*/  ISETP.LE.U32.AND P6, PT, R4, UR4, PT ;  /* 0x0000000404007c0c */ /* 0x000fe4000bfc3070 */
[----:B------:R-:W-:Y:S01]  /*5c30*/  LOP3.LUT R3, R3, 0xff, RZ, 0xc0, !PT ;  /* 0x000000ff03037812 */ /* 0x000fe200078ec0ff */
[----:B-1----:R-:W-:Y:S01]  /*5c40*/  @!P5 FADD.FTZ R190, -R190, -RZ ;  /* 0x800000ffbebed221 */ /* 0x002fe20000010100 */
[----:B------:R-:W-:Y:S01]  /*5c50*/  LOP3.LUT R0, R0, 0xffff, RZ, 0xc0, !PT ;  /* 0x0000ffff00007812 */ /* 0x000fe200078ec0ff */
[----:B------:R-:W-:Y:S01]  /*5c60*/  @!P3 FADD.FTZ R191, -R191, -RZ ;  /* 0x800000ffbfbfb221 */ /* 0x000fe20000010100 */
[----:B------:R-:W-:Y:S01]  /*5c70*/  ISETP.LE.U32.AND P0, PT, R3, UR4, PT ;  /* 0x0000000403007c0c */ /* 0x000fe2000bf03070 */
[----:B------:R-:W1:Y:S01]  /*5c80*/  MUFU.EX2 R188, R30 ;  /* 0x0000001e00bc7308 */ /* 0x000e620000000800 */
[----:B------:R-:W-:Y:S02]  /*5c90*/  LOP3.LUT R3, R174, 0xff, RZ, 0xc0, !PT ;  /* 0x000000ffae037812 */ /* 0x000fe400078ec0ff */
[----:B------:R-:W-:Y:S02]  /*5ca0*/  ISETP.LE.U32.AND P3, PT, R0, UR4, PT ;  /* 0x0000000400007c0c */ /* 0x000fe4000bf63070 */
[----:B------:R-:W-:Y:S01]  /*5cb0*/  SHF.R.U32.HI R0, RZ, 0x8, R172 ;  /* 0x00000008ff007819 */ /* 0x000fe200000116ac */
[----:B------:R-:W-:Y:S01]  /*5cc0*/  @!P6 FADD.FTZ R194, -R194, -RZ ;  /* 0x800000ffc2c2e221 */ /* 0x000fe20000010100 */
[----:B------:R-:W-:Y:S02]  /*5cd0*/  ISETP.LE.U32.AND P4, PT, R12, UR4, PT ;  /* 0x000000040c007c0c */ /* 0x000fe4000bf83070 */
[----:B------:R-:W-:Y:S02]  /*5ce0*/  ISETP.LE.U32.AND P6, PT, R3, UR4, PT ;  /* 0x0000000403007c0c */ /* 0x000fe4000bfc3070 */
[----:B------:R-:W-:Y:S01]  /*5cf0*/  LOP3.LUT R3, R0, 0xffff, RZ, 0xc0, !PT ;  /* 0x0000ffff00037812 */ /* 0x000fe200078ec0ff */
[----:B--2---:R-:W-:Y:S01]  /*5d00*/  @!P0 FADD.FTZ R195, -R195, -RZ ;  /* 0x800000ffc3c38221 */ /* 0x004fe20000010100 */
[----:B------:R-:W-:Y:S02]  /*5d10*/  F2FP.RELU.BF16.PACK_AB R0, R203, R204 ;  /* 0x000000cccb00723e */ /* 0x000fe400000018ff */
[----:B------:R-:W-:Y:S01]  /*5d20*/  LOP3.LUT R4, R20, 0xff, RZ, 0xc0, !PT ;  /* 0x000000ff14047812 */ /* 0x000fe200078ec0ff */
[----:B------:R-:W-:Y:S01]  /*5d30*/  @!P3 FADD.FTZ R181, -R181, -RZ ;  /* 0x800000ffb5b5b221 */ /* 0x000fe20000010100 */
[----:B------:R-:W-:Y:S01]  /*5d40*/  ISETP.LE.U32.AND P3, PT, R3, UR4, PT ;  /* 0x0000000403007c0c */ /* 0x000fe2000bf63070 */
[----:B------:R2:W-:Y:S01]  /*5d50*/  STS [R234+0x20000], R0 ;  /* 0x02000000ea007388 */ /* 0x0005e20000000800 */
[----:B------:R-:W-:Y:S01]  /*5d60*/  F2FP.RELU.BF16.PACK_AB R3, R200, R201 ;  /* 0x000000c9c803723e */ /* 0x000fe200000018ff */
[----:B------:R-:W-:Y:S01]  /*5d70*/  @!P4 FADD.FTZ R206, -R206, -RZ ;  /* 0x800000ffcecec221 */ /* 0x000fe20000010100 */
[----:B------:R-:W-:Y:S01]  /*5d80*/  ISETP.LE.U32.AND P4, PT, R17, UR4, PT ;  /* 0x0000000411007c0c */ /* 0x000fe2000bf83070 */
[----:B---3--:R-:W-:Y:S01]  /*5d90*/  @!P6 FADD.FTZ R183, -R183, -RZ ;  /* 0x800000ffb7b7e221 */ /* 0x008fe20000010100 */
[----:B------:R-:W-:Y:S02]  /*5da0*/  ISETP.LE.U32.AND P2, PT, R4, UR4, PT ;  /* 0x0000000404007c0c */ /* 0x000fe4000bf43070 */
[----:B------:R-:W-:Y:S02]  /*5db0*/  F2FP.RELU.BF16.PACK_AB R4, R222, R225 ;  /* 0x000000e1de04723e */ /* 0x000fe400000018ff */
[----:B------:R-:W-:Y:S02]  /*5dc0*/  F2FP.RELU.BF16.PACK_AB R2, R224, R226 ;  /* 0x000000e2e002723e */ /* 0x000fe400000018ff */
[----:B------:R-:W-:Y:S01]  /*5dd0*/  ISETP.LE.U32.AND P5, PT, R167, UR4, PT ;  /* 0x00000004a7007c0c */ /* 0x000fe2000bfa3070 */
[----:B------:R-:W-:Y:S01]  /*5de0*/  @!P3 FADD.FTZ R186, -R186, -RZ ;  /* 0x800000ffbabab221 */ /* 0x000fe20000010100 */
[----:B------:R-:W-:Y:S02]  /*5df0*/  ISETP.LE.U32.AND P0, PT, R165, UR4, PT ;  /* 0x00000004a5007c0c */ /* 0x000fe4000bf03070 */
[----:B------:R-:W-:Y:S01]  /*5e00*/  FSETP.GE.FTZ.AND P3, PT, R204, RZ, PT ;  /* 0x000000ffcc00720b */ /* 0x000fe20003f76000 */
[----:B------:R-:W-:Y:S01]  /*5e10*/  @!P4 FADD.FTZ R198, -R198, -RZ ;  /* 0x800000ffc6c6c221 */ /* 0x000fe20000010100 */
[----:B------:R-:W-:Y:S01]  /*5e20*/  ISETP.LE.U32.AND P4, PT, R5, UR4, PT ;  /* 0x0000000405007c0c */ /* 0x000fe2000bf83070 */
[----:B-1----:R-:W-:Y:S01]  /*5e30*/  @!P2 FADD.FTZ R188, -R188, -RZ ;  /* 0x800000ffbcbca221 */ /* 0x002fe20000010100 */
[----:B------:R-:W-:Y:S02]  /*5e40*/  F2FP.RELU.BF16.PACK_AB R5, R223, R202 ;  /* 0x000000cadf05723e */ /* 0x000fe400000018ff */
[----:B------:R-:W-:Y:S02]  /*5e50*/  FSETP.GE.FTZ.AND P2, PT, R203, RZ, PT ;  /* 0x000000ffcb00720b */ /* 0x000fe40003f56000 */
[----:B------:R-:W-:Y:S01]  /*5e60*/  FSETP.GE.FTZ.AND P6, PT, R201, RZ, PT ;  /* 0x000000ffc900720b */ /* 0x000fe20003fd6000 */
[----:B------:R1:W-:Y:S01]  /*5e70*/  STS [R234+0x20400], R5 ;  /* 0x02040005ea007388 */ /* 0x0003e20000000800 */
[----:B--2---:R-:W-:Y:S01]  /*5e80*/  F2FP.RELU.BF16.PACK_AB R0, R198, R199 ;  /* 0x000000c7c600723e */ /* 0x004fe200000018ff */
[----:B------:R-:W-:Y:S01]  /*5e90*/  @!P5 FADD.FTZ R180, -R180, -RZ ;  /* 0x800000ffb4b4d221 */ /* 0x000fe20000010100 */
[----:B------:R-:W-:Y:S01]  /*5ea0*/  FSETP.GE.FTZ.AND P5, PT, R200, RZ, PT ;  /* 0x000000ffc800720b */ /* 0x000fe20003fb6000 */
[----:B------:R2:W-:Y:S01]  /*5eb0*/  STS [R235+0x20000], R3 ;  /* 0x02000003eb007388 */ /* 0x0005e20000000800 */
[----:B------:R-:W-:Y:S02]  /*5ec0*/  @!P0 FADD.FTZ R185, -R185, -RZ ;  /* 0x800000ffb9b98221 */ /* 0x000fe40000010100 */
[----:B------:R-:W-:Y:S01]  /*5ed0*/  @!P4 FADD.FTZ R193, -R193, -RZ ;  /* 0x800000ffc1c1c221 */ /* 0x000fe20000010100 */
[----:B------:R3:W-:Y:S01]  /*5ee0*/  STS [R235+0x20400], R0 ;  /* 0x02040000eb007388 */ /* 0x0007e20000000800 */
[----:B------:R-:W-:Y:S03]  /*5ef0*/  ISETP.LE.U32.AND P4, PT, R164, UR4, PT ;  /* 0x00000004a4007c0c */ /* 0x000fe6000bf83070 */
[----:B------:R4:W-:Y:S04]  /*5f00*/  STS [R234+0x21000], R4 ;  /* 0x02100004ea007388 */ /* 0x0009e80000000800 */
[----:B------:R4:W-:Y:S06]  /*5f10*/  STS [R234+0x21400], R2 ;  /* 0x02140002ea007388 */ /* 0x0009ec0000000800 */
[----:B------:R-:W-:Y:S01]  /*5f20*/  @!P4 FADD.FTZ R187, -R187, -RZ ;  /* 0x800000ffbbbbc221 */ /* 0x000fe20000010100 */
[----:B------:R-:W-:Y:S02]  /*5f30*/  FSETP.GE.FTZ.AND P4, PT, R197, RZ, PT ;  /* 0x000000ffc500720b */ /* 0x000fe40003f96000 */
[----:B-1----:R-:W-:Y:S02]  /*5f40*/  F2FP.RELU.BF16.PACK_AB R5, R205, R206 ;  /* 0x000000cecd05723e */ /* 0x002fe400000018ff */
[----:B--2---:R-:W-:Y:S03]  /*5f50*/  F2FP.RELU.BF16.PACK_AB R3, R189, R197 ;  /* 0x000000c5bd03723e */ /* 0x004fe600000018ff */
[----:B------:R1:W-:Y:S01]  /*5f60*/  STS [R235+0x21000], R5 ;  /* 0x02100005eb007388 */ /* 0x0003e20000000800 */
[----:B---3--:R-:W-:Y:S02]  /*5f70*/  F2FP.RELU.BF16.PACK_AB R0, R181, R182 ;  /* 0x000000b6b500723e */ /* 0x008fe400000018ff */
[----:B----4-:R-:W-:Y:S02]  /*5f80*/  F2FP.RELU.BF16.PACK_AB R4, R221, R207 ;  /* 0x000000cfdd04723e */ /* 0x010fe400000018ff */
[----:B------:R-:W-:Y:S03]  /*5f90*/  F2FP.RELU.BF16.PACK_AB R2, R192, R190 ;  /* 0x000000bec002723e */ /* 0x000fe600000018ff */
[----:B------:R2:W-:Y:S04]  /*5fa0*/  STS [R235+0x21400], R4 ;  /* 0x02140004eb007388 */ /* 0x0005e80000000800 */
[----:B------:R3:W-:Y:S04]  /*5fb0*/  STS [R232+0x20000], R3 ;  /* 0x02000003e8007388 */ /* 0x0007e80000000800 */
[----:B------:R4:W-:Y:S04]  /*5fc0*/  STS [R232+0x20400], R2 ;  /* 0x02040002e8007388 */ /* 0x0009e80000000800 */
[----:B------:R4:W-:Y:S01]  /*5fd0*/  STS [R233+0x20000], R0 ;  /* 0x02000000e9007388 */ /* 0x0009e20000000800 */
[----:B-1----:R-:W-:Y:S02]  /*5fe0*/  F2FP.RELU.BF16.PACK_AB R5, R191, R193 ;  /* 0x000000c1bf05723e */ /* 0x002fe400000018ff */
[----:B--2---:R-:W-:Y:S02]  /*5ff0*/  F2FP.RELU.BF16.PACK_AB R4, R194, R195 ;  /* 0x000000c3c204723e */ /* 0x004fe400000018ff */
[----:B---3--:R-:W-:Y:S02]  /*6000*/  F2FP.RELU.BF16.PACK_AB R3, R180, R183 ;  /* 0x000000b7b403723e */ /* 0x008fe400000018ff */
[----:B----4-:R-:W-:Y:S03]  /*6010*/  F2FP.RELU.BF16.PACK_AB R2, R186, R187 ;  /* 0x000000bbba02723e */ /* 0x010fe600000018ff */
[----:B------:R1:W-:Y:S01]  /*6020*/  STS [R233+0x20400], R3 ;  /* 0x02040003e9007388 */ /* 0x0003e20000000800 */
[----:B------:R-:W-:Y:S03]  /*6030*/  F2FP.RELU.BF16.PACK_AB R0, R185, R188 ;  /* 0x000000bcb900723e */ /* 0x000fe600000018ff */
        /* <DEDUP_REMOVED lines=105> */
[----:B---3--:R-:W-:Y:S01]  /*66d0*/  FADD.FTZ R0, -R176, R6 ;  /* 0x00000006b0007221 */ /* 0x008fe20000010100 */
[-C--:B------:R-:W-:Y:S01]  /*66e0*/  FSEL R2, R2, R177.reuse, P2 ;  /* 0x000000b102027208 */ /* 0x080fe20001000000 */
[----:B------:R-:W-:Y:S01]  /*66f0*/  FADD.FTZ R4, -R177, R4 ;  /* 0x00000004b1047221 */ /* 0x000fe20000010100 */
[----:B------:R-:W-:Y:S02]  /*6700*/  FSETP.GE.FTZ.AND P2, PT, R182, RZ, PT ;  /* 0x000000ffb600720b */ /* 0x000fe40003f56000 */
[----:B------:R-:W-:Y:S02]  /*6710*/  FSEL R0, R0, R176, P0 ;  /* 0x000000b000007208 */ /* 0x000fe40000000000 */
[----:B------:R-:W-:Y:S01]  /*6720*/  FSETP.GE.FTZ.AND P0, PT, R181, RZ, PT ;  /* 0x000000ffb500720b */ /* 0x000fe20003f16000 */
[----:B------:R-:W-:Y:S01]  /*6730*/  FMUL.FTZ R203, R203, R2 ;  /* 0x00000002cbcb7220 */ /* 0x000fe20000410000 */
[-C--:B------:R-:W-:Y:S01]  /*6740*/  FSEL R4, R4, R177.reuse, P3 ;  /* 0x000000b104047208 */ /* 0x080fe20001800000 */
[----:B------:R-:W-:Y:S01]  /*6750*/  FMUL.FTZ R202, R202, R0 ;  /* 0x00000000caca7220 */ /* 0x000fe20000410000 */
[----:B------:R-:W2:Y:S01]  /*6760*/  LDG.E R2, [R178.64+0x80] ;  /* 0x0000800cb2027981 */ /* 0x000ea2000c1e1900 */
[----:B------:R-:W-:Y:S02]  /*6770*/  FSETP.GE.FTZ.AND P3, PT, R189, RZ, PT ;  /* 0x000000ffbd00720b */ /* 0x000fe40003f76000 */
[----:B------:R-:W-:Y:S01]  /*6780*/  FMUL.FTZ R204, R204, R4 ;  /* 0x00000004cccc7220 */ /* 0x000fe20000410000 */
[----:B------:R-:W3:Y:S05]  /*6790*/  LDG.E R0, [R178.64+0xa0] ;  /* 0x0000a00cb2007981 */ /* 0x000eea000c1e1900 */
[C---:B------:R-:W-:Y:S02]  /*67a0*/  FADD.FTZ R4, -R177.reuse, R16 ;  /* 0x00000010b1047221 */ /* 0x040fe40000010100 */
        /* <DEDUP_REMOVED lines=60> */
[----:B------:R-:W-:Y:S01]  /*6b70*/  FADD.FTZ R24, -R2, R24 ;  /* 0x0000001802187221 */ /* 0x000fe20000010100 */
[----:B------:R-:W-:Y:S01]  /*6b80*/  FSETP.GE.FTZ.AND P2, PT, R206, RZ, PT ;  /* 0x000000ffce00720b */ /* 0x000fe20003f56000 */
[----:B------:R-:W-:Y:S01]  /*6b90*/  FADD.FTZ R28, -R2, R28 ;  /* 0x0000001c021c7221 */ /* 0x000fe20000010100 */
[----:B------:R-:W-:Y:S01]  /*6ba0*/  FSEL R13, R13, R2, P4 ;  /* 0x000000020d0d7208 */ /* 0x000fe20002000000 */
[----:B------:R-:W-:Y:S01]  /*6bb0*/  FMUL.FTZ R23, R222, R4 ;  /* 0x00000004de177220 */ /* 0x000fe20000410000 */
[-C--:B------:R-:W-:Y:S01]  /*6bc0*/  FSEL R12, R12, R2.reuse, P2 ;  /* 0x000000020c0c7208 */ /* 0x080fe20001000000 */
[C---:B---3--:R-:W-:Y:S01]  /*6bd0*/  FADD.FTZ R4, -R0.reuse, R14 ;  /* 0x0000000e00047221 */ /* 0x048fe20000010100 */
        /* <DEDUP_REMOVED lines=17> */
[C---:B------:R-:W-:Y:S01]  /*6cf0*/  FADD.FTZ R2, -R0.reuse, R30 ;  /* 0x0000001e00027221 */ /* 0x040fe20000010100 */
        /* <DEDUP_REMOVED lines=18> */
[-C--:B------:R-:W-:Y:S01]  /*6e20*/  FSEL R4, R4, R0.reuse, P4 ;  /* 0x0000000004047208 */ /* 0x080fe20002000000 */
[----:B------:R-:W-:Y:S01]  /*6e30*/  IMAD.MOV.U32 R186, RZ, RZ, R237 ;  /* 0x000000ffffba7224 */ /* 0x000fe200078e00ed */
[----:B------:R-:W-:Y:S01]  /*6e40*/  FSEL R2, R2, R0, P3 ;  /* 0x0000000002027208 */ /* 0x000fe20001800000 */
[----:B------:R-:W-:Y:S02]  /*6e50*/  @P2 FADD.FTZ R0, -R0, R31 ;  /* 0x0000001f00002221 */ /* 0x000fe40000010100 */
[----:B------:R-:W-:Y:S02]  /*6e60*/  FMUL.FTZ R14, R195, R5 ;  /* 0x00000005c30e7220 */ /* 0x000fe40000410000 */
[----:B------:R-:W-:Y:S02]  /*6e70*/  FMUL.FTZ R16, R194, R4 ;  /* 0x00000004c2107220 */ /* 0x000fe40000410000 */
[----:B------:R-:W-:Y:S02]  /*6e80*/  FMUL.FTZ R19, R188, R2 ;  /* 0x00000002bc137220 */ /* 0x000fe40000410000 */
[----:B------:R-:W-:Y:S02]  /*6e90*/  FMUL.FTZ R18, R185, R0 ;  /* 0x00000000b9127220 */ /* 0x000fe40000410000 */
        /* <DEDUP_REMOVED lines=24> */
.L_x_828:
        /* <DEDUP_REMOVED lines=146> */
.L_x_829:
[----:B------:R-:W-:Y:S01]  /*7940*/  LDSM.16.M88.4 R32, [R211+0x1c000] ;  /* 0x01c00000d320783b */ /* 0x000fe20000000200 */
[----:B------:R-:W-:Y:S01]  /*7950*/  IMAD.MOV.U32 R2, RZ, RZ, 0x4 ;  /* 0x00000004ff027424 */ /* 0x000fe200078e00ff */
[----:B------:R-:W-:Y:S01]  /*7960*/  ULOP3.LUT UR4, UR6, 0x1, URZ, 0xc0, !UPT ;  /* 0x0000000106047892 */ /* 0x000fe2000f8ec03f */
[----:B------:R-:W-:Y:S01]  /*7970*/  IMAD.MOV.U32 R188, RZ, RZ, c[0x0][0x22c] ;  /* 0x00008b00ffbc7624 */ /* 0x000fe200078e00ff */
[----:B------:R-:W-:Y:S01]  /*7980*/  UISETP.GT.AND UP2, UPT, UR6, UR17, UPT ;  /* 0x000000110600728c */ /* 0x000fe2000bf44270 */
[----:B------:R-:W2:Y:S01]  /*7990*/  LDSM.16.MT88.4 R16, [R208] ;  /* 0x00000000d010783b */ /* 0x000ea20000004200 */
[----:B------:R-:W-:Y:S01]  /*79a0*/  IMAD.MOV.U32 R191, RZ, RZ, c[0x0][0x22c] ;  /* 0x00008b00ffbf7624 */ /* 0x000fe200078e00ff */
[----:B------:R-:W-:Y:S01]  /*79b0*/  UISETP.NE.U32.AND UP0, UPT, UR4, 0x1, UPT ;  /* 0x000000010400788c */ /* 0x000fe2000bf05070 */
[----:B------:R-:W-:Y:S01]  /*79c0*/  IMAD R188, R188, c[0x0][0x1c0], RZ ;  /* 0x00007000bcbc7a24 */ /* 0x000fe200078e02ff */
[----:B------:R-:W-:Y:S01]  /*79d0*/  @UP3 UIADD3 UR5, UP1, UR10, -0x100, URZ ;  /* 0xffffff000a053890 */ /* 0x000fe2000ff3e03f */
[----:B------:R-:W3:Y:S01]  /*79e0*/  LDSM.16.M88.4 R28, [R211+0x1d000] ;  /* 0x01d00000d31c783b */ /* 0x000ee20000000200 */
[----:B------:R-:W-:Y:S01]  /*79f0*/  IMAD R191, R191, c[0x0][0x1c0], RZ ;  /* 0x00007000bfbf7a24 */ /* 0x000fe200078e02ff */
[----:B------:R-:W-:Y:S01]  /*7a00*/  UIADD3 UR6, UR6, -0x1, URZ ;  /* 0xffffffff06067890 */ /* 0x000fe2000fffe03f */
[----:B------:R-:W-:Y:S01]  /*7a10*/  IMAD.SHL.U32 R188, R188, 0x10, RZ ;  /* 0x00000010bcbc7824 */ /* 0x000fe200078e00ff */
[----:B------:R-:W-:Y:S01]  /*7a20*/  @UP3 UIADD3.X UR4, UR11, -0x1, URZ, UP1, !UPT ;  /* 0xffffffff0b043890 */ /* 0x000fe20008ffe43f */
[----:B------:R-:W4:Y:S01]  /*7a30*/  LDSM.16.MT88.4 R164, [R208+0x4000] ;  /* 0x00400000d0a4783b */ /* 0x000f220000004200 */
[----:B------:R-:W-:Y:S02]  /*7a40*/  IMAD.SHL.U32 R191, R191, 0x20, RZ ;  /* 0x00000020bfbf7824 */ /* 0x000fe400078e00ff */
[----:B------:R-:W-:Y:S02]  /*7a50*/  IMAD.MOV.U32 R190, RZ, RZ, c[0x0][0x22c] ;  /* 0x00008b00ffbe7624 */ /* 0x000fe400078e00ff */
[----:B------:R-:W-:Y:S01]  /*7a60*/  LDSM.16.M88.4 R168, [R212+0x1c000] ;  /* 0x01c00000d4a8783b */ /* 0x000fe20000000200 */
[----:B------:R-:W-:Y:S02]  /*7a70*/  IMAD.MOV.U32 R189, RZ, RZ, c[0x0][0x22c] ;  /* 0x00008b00ffbd7624 */ /* 0x000fe400078e00ff */
[----:B------:R-:W-:Y:S02]  /*7a80*/  IMAD R190, R190, c[0x0][0x1c0], RZ ;  /* 0x00007000bebe7a24 */ /* 0x000fe400078e02ff */
[----:B------:R-:W1:Y:S01]  /*7a90*/  LDSM.16.MT88.4 R172, [R208+0x800] ;  /* 0x00080000d0ac783b */ /* 0x000e620000004200 */
[----:B------:R-:W-:Y:S02]  /*7aa0*/  IMAD R189, R189, c[0x0][0x1c0], RZ ;  /* 0x00007000bdbd7a24 */ /* 0x000fe400078e02ff */
[----:B------:R-:W-:Y:S02]  /*7ab0*/  IMAD R190, R190, 0x28, RZ ;  /* 0x00000028bebe7824 */ /* 0x000fe400078e02ff */
[----:B------:R-:W1:Y:S01]  /*7ac0*/  LDSM.16.M88.4 R176, [R212+0x1d000] ;  /* 0x01d00000d4b0783b */ /* 0x000e620000000200 */
[----:B------:R-:W-:Y:S02]  /*7ad0*/  IMAD R189, R189, 0x30, RZ ;  /* 0x00000030bdbd7824 */ /* 0x000fe400078e02ff */
[----:B-1----:R-:W-:Y:S02]  /*7ae0*/  IMAD.MOV.U32 R0, RZ, RZ, c[0x0][0x22c] ;  /* 0x00008b00ff007624 */ /* 0x002fe400078e00ff */
[----:B------:R-:W1:Y:S02]  /*7af0*/  LDSM.16.MT88.4 R180, [R208+0x4800] ;  /* 0x00480000d0b4783b */ /* 0x000e640000004200 */
[----:B------:R-:W-:Y:S04]  /*7b00*/  IMAD R0, R0, c[0x0][0x1c0], RZ ;  /* 0x0000700000007a24 */ /* 0x000fe800078e02ff */
[----:B------:R-:W-:Y:S01]  /*7b10*/  IMAD.U32 R0, R0, -0x40, RZ ;  /* 0xffffffc000007824 */ /* 0x000fe200078e00ff */
[-C--:B--2---:R-:W-:Y:S04]  /*7b20*/  HMMA.16816.F32.BF16 R4, R32, R16.reuse, RZ ;  /* 0x000000102004723c */ /* 0x084fe800000418ff */
[C---:B------:R-:W-:Y:S04]  /*7b30*/  LEA R237, P2, R0.reuse, R186, 0x2 ;  /* 0x000000ba00ed7211 */ /* 0x040fe800078410ff */
[----:B------:R-:W-:Y:S01]  /*7b40*/  LEA.HI.X.SX32 R236, R0, R187, 0x2, P2 ;  /* 0x000000bb00ec7211 */ /* 0x000fe200010f16ff */
[C---:B---3--:R-:W-:Y:S03]  /*7b50*/  HMMA.16816.F32.BF16 R8, R28.reuse, R16, RZ ;  /* 0x000000101c08723c */ /* 0x048fe600000418ff */
[----:B------:R-:W-:Y:S04]  /*7b60*/  IMAD.MOV.U32 R0, RZ, RZ, c[0x0][0x22c] ;  /* 0x00008b00ff007624 */ /* 0x000fe800078e00ff */
[----:B------:R-:W-:Y:S01]  /*7b70*/  IMAD R0, R0, c[0x0][0x1c0], RZ ;  /* 0x0000700000007a24 */ /* 0x000fe200078e02ff */
[-C--:B------:R-:W-:Y:S04]  /*7b80*/  HMMA.16816.F32.BF16 R12, R28, R18.reuse, RZ ;  /* 0x000000121c0c723c */ /* 0x080fe800000418ff */
[----:B------:R-:W-:Y:S04]  /*7b90*/  IMAD R0, R0, 0x18, RZ ;  /* 0x0000001800007824 */ /* 0x000fe800078e02ff */
[C---:B------:R-:W-:Y:S08]  /*7ba0*/  HMMA.16816.F32.BF16 R16, R32.reuse, R18, RZ ;  /* 0x000000122010723c */ /* 0x040ff000000418ff */
[-C--:B----4-:R-:W-:Y:S08]  /*7bb0*/  HMMA.16816.F32.BF16 R20, R32, R164.reuse, RZ ;  /* 0x000000a42014723c */ /* 0x090ff000000418ff */
        /* <DEDUP_REMOVED lines=8> */
[----:B------:R-:W2:Y:S07]  /*7c40*/  LDSM.16.MT88.4 R172, [R208+0x1000] ;  /* 0x00100000d0ac783b */ /* 0x000eae0000004200 */
[-C--:B-1----:R-:W-:Y:S08]  /*7c50*/  HMMA.16816.F32.BF16 R20, R168, R180.reuse, R20 ;  /* 0x000000b4a814723c */ /* 0x082ff00000041814 */
[C---:B------:R-:W-:Y:S08]  /*7c60*/  HMMA.16816.F32.BF16 R24, R176.reuse, R180, R24 ;  /* 0x000000b4b018723c */ /* 0x040ff00000041818 */
[-C--:B------:R-:W-:Y:S01]  /*7c70*/  HMMA.16816.F32.BF16 R28, R176, R182.reuse, R28 ;  /* 0x000000b6b01c723c */ /* 0x080fe2000004181c */
[----:B------:R-:W1:Y:S07]  /*7c80*/  LDSM.16.M88.4 R176, [R184+0x1d000] ;  /* 0x01d00000b8b0783b */ /* 0x000e6e0000000200 */
[----:B------:R-:W-:Y:S01]  /*7c90*/  HMMA.16816.F32.BF16 R32, R168, R182, R32 ;  /* 0x000000b6a820723c */ /* 0x000fe20000041820 */
[----:B------:R-:W3:Y:S05]  /*7ca0*/  LDSM.16.MT88.4 R168, [R208+0x5000] ;  /* 0x00500000d0a8783b */ /* 0x000eea0000004200 */
[----:B------:R-:W-:Y:S02]  /*7cb0*/  LDSM.16.M88.4 R180, [R3+0x1d000] ;  /* 0x01d0000003b4783b */ /* 0x000fe40000000200 */
[-C--:B--2---:R-:W-:Y:S08]  /*7cc0*/  HMMA.16816.F32.BF16 R4, R164, R172.reuse, R4 ;  /* 0x000000aca404723c */ /* 0x084ff00000041804 */
[C---:B-1----:R-:W-:Y:S08]  /*7cd0*/  HMMA.16816.F32.BF16 R8, R176.reuse, R172, R8 ;  /* 0x000000acb008723c */ /* 0x042ff00000041808 */
        /* <DEDUP_REMOVED lines=56> */
[----:B------:R-:W4:Y:S06]  /*8060*/  LDSM.16.MT88.4 R164, [R208+0x7800] ;  /* 0x00780000d0a4783b */ /* 0x000f2c0000004200 */
[----:B------:R-:W-:Y:S01]  /*8070*/  @P0 IADD3 R168, R239, -0x40, RZ ;  /* 0xffffffc0efa80810 */ /* 0x000fe20007ffe0ff */
[-C--:B-1----:R-:W-:Y:S05]  /*8080*/  HMMA.16816.F32.BF16 R4, R172, R176.reuse, R4 ;  /* 0x000000b0ac04723c */ /* 0x082fea0000041804 */
[----:B------:R-:W-:Y:S01]  /*8090*/  @P0 IMAD.WIDE R168, R168, R2, UR10 ;  /* 0x0000000aa8a80e25 */ /* 0x000fe2000f8e0202 */
[----:B------:R-:W-:Y:S02]  /*80a0*/  @UP3 UMOV UR10, UR5 ;  /* 0x00000005000a3c82 */ /* 0x000fe40008000000 */
[----:B------:R-:W-:Y:S01]  /*80b0*/  @UP3 UMOV UR11, UR4 ;  /* 0x00000004000b3c82 */ /* 0x000fe20008000000 */
[----:B------:R-:W-:Y:S01]  /*80c0*/  IMAD.MOV.U32 R2, RZ, RZ, R237 ;  /* 0x000000ffff027224 */ /* 0x000fe200078e00ed */
[----:B------:R1:W5:Y:S02]  /*80d0*/  @P0 LDG.E R242, [R168.64] ;  /* 0x0000000ca8f20981 */ /* 0x000364000c1e1900 */
[----:B--2---:R-:W-:Y:S03]  /*80e0*/  IMAD.MOV.U32 R3, RZ, RZ, R236 ;  /* 0x000000ffff037224 */ /* 0x004fe600078e00ec */
[----:B------:R1:W5:Y:S05]  /*80f0*/  @P0 LDG.E R243, [R168.64+0x20] ;  /* 0x0000200ca8f30981 */ /* 0x00036a000c1e1900 */
        /* <DEDUP_REMOVED lines=8> */
[-C--:B----4-:R-:W-:Y:S04]  /*8180*/  HMMA.16816.F32.BF16 R20, R172, R164.reuse, R20 ;  /* 0x000000a4ac14723c */ /* 0x090fe80000041814 */
        /* <DEDUP_REMOVED lines=12> */
[CC--:B------:R-:W-:Y:S02]  /*8250*/  LEA R166, P3, R190.reuse, R2.reuse, 0x2 ;  /* 0x00000002bea67211 */ /* 0x0c0fe400078610ff */
[CC--:B--2---:R-:W-:Y:S02]  /*8260*/  LEA R4, P2, R189.reuse, R2.reuse, 0x2 ;  /* 0x00000002bd047211 */ /* 0x0c4fe400078410ff */
[----:B------:R2:W-:Y:S01]  /*8270*/  RED.E.ADD.F32.FTZ.RN.STRONG.GPU [R170.64], R7 ;  /* 0x00000007aa00798e */ /* 0x0005e2000c10e78c */
[-C--:B------:R-:W-:Y:S01]  /*8280*/  LEA.HI.X.SX32 R167, R190, R3.reuse, 0x2, P3 ;  /* 0x00000003bea77211 */ /* 0x080fe200018f16ff */
[----:B------:R-:W-:Y:S03]  /*8290*/  IMAD R0, R0, c[0x0][0x1c0], RZ ;  /* 0x0000700000007a24 */ /* 0x000fe600078e02ff */
[----:B------:R4:W-:Y:S01]  /*82a0*/  RED.E.ADD.F32.FTZ.RN.STRONG.GPU [R168.64], R8 ;  /* 0x00000008a800798e */ /* 0x0009e2000c10e78c */
[----:B------:R-:W-:Y:S04]  /*82b0*/  IMAD R0, R0, 0x38, RZ ;  /* 0x0000003800007824 */ /* 0x000fe800078e02ff */
[----:B------:R4:W-:Y:S01]  /*82c0*/  RED.E.ADD.F32.FTZ.RN.STRONG.GPU [R166.64], R9 ;  /* 0x00000009a600798e */ /* 0x0009e2000c10e78c */
[-C--:B-1----:R-:W-:Y:S01]  /*82d0*/  LEA.HI.X.SX32 R5, R189, R3.reuse, 0x2, P2 ;  /* 0x00000003bd057211 */ /* 0x082fe200010f16ff */
[----:B------:R-:W-:Y:S04]  /*82e0*/  IMAD.MOV.U32 R189, RZ, RZ, c[0x0][0x22c] ;  /* 0x00008b00ffbd7624 */ /* 0x000fe800078e00ff */
[----:B------:R1:W-:Y:S01]  /*82f0*/  RED.E.ADD.F32.FTZ.RN.STRONG.GPU [R4.64], R10 ;  /* 0x0000000a0400798e */ /* 0x0003e2000c10e78c */
[CC--:B---3--:R-:W-:Y:S01]  /*8300*/  LEA R6, P0, R0.reuse, R2.reuse, 0x2 ;  /* 0x0000000200067211 */ /* 0x0c8fe200078010ff */
[----:B------:R-:W-:Y:S03]  /*8310*/  IMAD R189, R189, c[0x0][0x1c0], RZ ;  /* 0x00007000bdbd7a24 */ /* 0x000fe600078e02ff */
[-C--:B--2---:R-:W-:Y:S01]  /*8320*/  LEA.HI.X.SX32 R7, R0, R3.reuse, 0x2, P0 ;  /* 0x0000000300077211 */ /* 0x084fe200000f16ff */
[----:B------:R-:W-:Y:S04]  /*8330*/  IMAD.SHL.U32 R189, R189, 0x10, RZ ;  /* 0x00000010bdbd7824 */ /* 0x000fe800078e00ff */
[----:B------:R2:W-:Y:S01]  /*8340*/  RED.E.ADD.F32.FTZ.RN.STRONG.GPU [R6.64], R11 ;  /* 0x0000000b0600798e */ /* 0x0005e2000c10e78c */
[C---:B------:R-:W-:Y:S02]  /*8350*/  IADD3 R179, R189.reuse, 0x20, RZ ;  /* 0x00000020bdb37810 */ /* 0x040fe40007ffe0ff */
[C---:B------:R-:W-:Y:S02]  /*8360*/  IADD3 R0, R189.reuse, 0x20, RZ ;  /* 0x00000020bd007810 */ /* 0x040fe40007ffe0ff */
[----:B------:R3:W-:Y:S01]  /*8370*/  RED.E.ADD.F32.FTZ.RN.STRONG.GPU [R2.64+0x80], R16 ;  /* 0x000080100200798e */ /* 0x0007e2000c10e78c */
[----:B------:R-:W-:Y:S01]  /*8380*/  IADD3 R178, R189, 0x20, RZ ;  /* 0x00000020bdb27810 */ /* 0x000fe20007ffe0ff */
[----:B------:R-:W-:Y:S01]  /*8390*/  IMAD.MOV.U32 R189, RZ, RZ, c[0x0][0x22c] ;  /* 0x00008b00ffbd7624 */ /* 0x000fe200078e00ff */
[CC--:B----4-:R-:W-:Y:S01]  /*83a0*/  LEA R8, P3, R249.reuse, R2.reuse, 0x2 ;  /* 0x00000002f9087211 */ /* 0x0d0fe200078610ff */
[C---:B------:R-:W-:Y:S01]  /*83b0*/  IMAD.IADD R0, R238.reuse, 0x1, R0 ;  /* 0x00000001ee007824 */ /* 0x040fe200078e0200 */
[----:B------:R4:W-:Y:S01]  /*83c0*/  RED.E.ADD.F32.FTZ.RN.STRONG.GPU [R164.64+0x80], R17 ;  /* 0x00008011a400798e */ /* 0x0009e2000c10e78c */
[C---:B------:R-:W-:Y:S01]  /*83d0*/  IMAD.IADD R178, R238.reuse, 0x1, R178 ;  /* 0x00000001eeb27824 */ /* 0x040fe200078e02b2 */
[-C--:B------:R-:W-:Y:S01]  /*83e0*/  LEA.HI.X.SX32 R9, R249, R3.reuse, 0x2, P3 ;  /* 0x00000003f9097211 */ /* 0x080fe200018f16ff */
[----:B------:R-:W-:Y:S02]  /*83f0*/  IMAD R189, R189, c[0x0][0x1c0], RZ ;  /* 0x00007000bdbd7a24 */ /* 0x000fe400078e02ff */
[----:B------:R-:W-:Y:S01]  /*8400*/  IMAD.IADD R178, R238, 0x1, R178 ;  /* 0x00000001eeb27824 */ /* 0x000fe200078e02b2 */
[-C--:B-1----:R-:W-:Y:S01]  /*8410*/  LEA R4, P0, R179, R2.reuse, 0x2 ;  /* 0x00000002b3047211 */ /* 0x082fe200078010ff */
[----:B------:R-:W-:Y:S03]  /*8420*/  IMAD.SHL.U32 R189, R189, 0x10, RZ ;  /* 0x00000010bdbd7824 */ /* 0x000fe600078e00ff */
[-C--:B------:R-:W-:Y:S02]  /*8430*/  LEA.HI.X.SX32 R5, R179, R3.reuse, 0x2, P0 ;  /* 0x00000003b3057211 */ /* 0x080fe400000f16ff */
[-C--:B------:R-:W-:Y:S02]  /*8440*/  LEA R10, P0, R178, R2.reuse, 0x2 ;  /* 0x00000002b20a7211 */ /* 0x080fe400078010ff */
[C---:B------:R-:W-:Y:S01]  /*8450*/  IADD3 R172, R189.reuse, 0x40, RZ ;  /* 0x00000040bdac7810 */ /* 0x040fe20007ffe0ff */
[----:B------:R1:W-:Y:S01]  /*8460*/  RED.E.ADD.F32.FTZ.RN.STRONG.GPU [R4.64], R18 ;  /* 0x000000120400798e */ /* 0x0003e2000c10e78c */
[-C--:B--2---:R-:W-:Y:S02]  /*8470*/  LEA R6, P2, R0, R2.reuse, 0x2 ;  /* 0x0000000200067211 */ /* 0x084fe400078410ff */
[-C--:B------:R-:W-:Y:S02]  /*8480*/  LEA.HI.X.SX32 R11, R178, R3.reuse, 0x2, P0 ;  /* 0x00000003b20b7211 */ /* 0x080fe400000f16ff */
[-C--:B------:R-:W-:Y:S01]  /*8490*/  LEA.HI.X.SX32 R7, R0, R3.reuse, 0x2, P2 ;  /* 0x0000000300077211 */ /* 0x080fe200010f16ff */
[----:B------:R-:W-:Y:S01]  /*84a0*/  IMAD.IADD R0, R238, 0x1, R248 ;  /* 0x00000001ee007824 */ /* 0x000fe200078e02f8 */
[C---:B------:R-:W-:Y:S02]  /*84b0*/  IADD3 R170, R189.reuse, 0x40, RZ ;  /* 0x00000040bdaa7810 */ /* 0x040fe40007ffe0ff */
[C---:B---3--:R-:W-:Y:S01]  /*84c0*/  IADD3 R16, R188.reuse, 0x60, RZ ;  /* 0x00000060bc107810 */ /* 0x048fe20007ffe0ff */
[----:B------:R2:W-:Y:S01]  /*84d0*/  RED.E.ADD.F32.FTZ.RN.STRONG.GPU [R6.64], R19 ;  /* 0x000000130600798e */ /* 0x0005e2000c10e78c */
[----:B----4-:R-:W-:Y:S01]  /*84e0*/  IADD3 R17, R188, 0x60, RZ ;  /* 0x00000060bc117810 */ /* 0x010fe20007ffe0ff */
[C---:B------:R-:W-:Y:S02]  /*84f0*/  IMAD.IADD R170, R238.reuse, 0x1, R170 ;  /* 0x00000001eeaa7824 */ /* 0x040fe400078e02aa */
[C---:B------:R-:W-:Y:S01]  /*8500*/  IMAD.IADD R16, R238.reuse, 0x1, R16 ;  /* 0x00000001ee107824 */ /* 0x040fe200078e0210 */
[----:B------:R-:W-:Y:S01]  /*8510*/  RED.E.ADD.F32.FTZ.RN.STRONG.GPU [R10.64], R12 ;  /* 0x0000000c0a00798e */ /* 0x000fe2000c10e78c */
[----:B------:R-:W-:Y:S04]  /*8520*/  IMAD.IADD R170, R238, 0x1, R170 ;  /* 0x00000001eeaa7824 */ /* 0x000fe800078e02aa */
[----:B------:R3:W-:Y:S01]  /*8530*/  RED.E.ADD.F32.FTZ.RN.STRONG.GPU [R8.64], R13 ;  /* 0x0000000d0800798e */ /* 0x0007e2000c10e78c */
[CC--:B-1----:R-:W-:Y:S04]  /*8540*/  LEA R4, P2, R248.reuse, R2.reuse, 0x2 ;  /* 0x00000002f8047211 */ /* 0x0c2fe800078410ff */
[-C--:B------:R-:W-:Y:S05]  /*8550*/  LEA.HI.X.SX32 R5, R248, R3.reuse, 0x2, P2 ;  /* 0x00000003f8057211 */ /* 0x080fea00010f16ff */
[----:B------:R1:W-:Y:S01]  /*8560*/  RED.E.ADD.F32.FTZ.RN.STRONG.GPU [R4.64], R14 ;  /* 0x0000000e0400798e */ /* 0x0003e2000c10e78c */
[CC--:B--2---:R-:W-:Y:S04]  /*8570*/  LEA R6, P0, R0.reuse, R2.reuse, 0x2 ;  /* 0x0000000200067211 */ /* 0x0c4fe800078010ff */
[-C--:B------:R-:W-:Y:S02]  /*8580*/  LEA.HI.X.SX32 R7, R0, R3.reuse, 0x2, P0 ;  /* 0x0000000300077211 */ /* 0x080fe400000f16ff */
[----:B------:R-:W-:Y:S03]  /*8590*/  IADD3 R0, R189, 0x40, RZ ;  /* 0x00000040bd007810 */ /* 0x000fe60007ffe0ff */
[----:B------:R2:W-:Y:S01]  /*85a0*/  RED.E.ADD.F32.FTZ.RN.STRONG.GPU [R6.64], R15 ;  /* 0x0000000f0600798e */ /* 0x0005e2000c10e78c */
[CC--:B---3--:R-:W-:Y:S01]  /*85b0*/  LEA R8, P3, R247.reuse, R2.reuse, 0x2 ;  /* 0x00000002f7087211 */ /* 0x0c8fe200078610ff */
[----:B------:R-:W-:Y:S03]  /*85c0*/  IMAD.IADD R0, R238, 0x1, R0 ;  /* 0x00000001ee007824 */ /* 0x000fe600078e0200 */
[----:B------:R-:W-:Y:S01]  /*85d0*/  RED.E.ADD.F32.FTZ.RN.STRONG.GPU [R2.64+0x100], R20 ;  /* 0x000100140200798e */ /* 0x000fe2000c10e78c */
[-C--:B------:R-:W-:Y:S02]  /*85e0*/  LEA.HI.X.SX32 R9, R247, R3.reuse, 0x2, P3 ;  /* 0x00000003f7097211 */ /* 0x080fe400018f16ff */
[CC--:B------:R-:W-:Y:S02]  /*85f0*/  LEA R12, P2, R0.reuse, R2.reuse, 0x2 ;  /* 0x00000002000c7211 */ /* 0x0c0fe400078410ff */
[----:B------:R-:W-:Y:S02]  /*8600*/  RED.E.ADD.F32.FTZ.RN.STRONG.GPU [R164.64+0x100], R21 ;  /* 0x00010015a400798e */ /* 0x000fe4000c10e78c */
[-C--:B------:R-:W-:Y:S01]  /*8610*/  LEA.HI.X.SX32 R13, R0, R3.reuse, 0x2, P2 ;  /* 0x00000003000d7211 */ /* 0x080fe200010f16ff */
[----:B------:R-:W-:Y:S01]  /*8620*/  IMAD.IADD R0, R238, 0x1, R246 ;  /* 0x00000001ee007824 */ /* 0x000fe200078e02f6 */
[CC--:B-1----:R-:W-:Y:S02]  /*8630*/  LEA R4, P0, R172.reuse, R2.reuse, 0x2 ;  /* 0x00000002ac047211 */ /* 0x0c2fe400078010ff */
[CC--:B------:R-:W-:Y:S02]  /*8640*/  LEA R14, P6, R17.reuse, R2.reuse, 0x2 ;  /* 0x00000002110e7211 */ /* 0x0c0fe400078c10ff */
[-C--:B------:R-:W-:Y:S02]  /*8650*/  LEA.HI.X.SX32 R5, R172, R3.reuse, 0x2, P0 ;  /* 0x00000003ac057211 */ /* 0x080fe400000f16ff */
[CC--:B------:R-:W-:Y:S03]  /*8660*/  LEA R10, P0, R170.reuse, R2.reuse, 0x2 ;  /* 0x00000002aa0a7211 */ /* 0x0c0fe600078010ff */
[----:B------:R1:W-:Y:S01]  /*8670*/  RED.E.ADD.F32.FTZ.RN.STRONG.GPU [R4.64], R22 ;  /* 0x000000160400798e */ /* 0x0003e2000c10e78c */
[-C--:B------:R-:W-:Y:S02]  /*8680*/  LEA.HI.X.SX32 R11, R170, R3.reuse, 0x2, P0 ;  /* 0x00000003aa0b7211 */ /* 0x080fe400000f16ff */
[CC--:B--2---:R-:W-:Y:S02]  /*8690*/  LEA R6, P2, R246.reuse, R2.reuse, 0x2 ;  /* 0x00000002f6067211 */ /* 0x0c4fe400078410ff */
[----:B------:R2:W-:Y:S01]  /*86a0*/  RED.E.ADD.F32.FTZ.RN.STRONG.GPU [R12.64], R23 ;  /* 0x000000170c00798e */ /* 0x0005e2000c10e78c */
[-C--:B------:R-:W-:Y:S02]  /*86b0*/  LEA.HI.X.SX32 R15, R17, R3.reuse, 0x2, P6 ;  /* 0x00000003110f7211 */ /* 0x080fe400030f16ff */
[-C--:B------:R-:W-:Y:S02]  /*86c0*/  LEA.HI.X.SX32 R7, R246, R3.reuse, 0x2, P2 ;  /* 0x00000003f6077211 */ /* 0x080fe400010f16ff */
[----:B------:R-:W-:Y:S05]  /*86d0*/  RED.E.ADD.F32.FTZ.RN.STRONG.GPU [R10.64], R24 ;  /* 0x000000180a00798e */ /* 0x000fea000c10e78c */
[----:B------:R3:W-:Y:S05]  /*86e0*/  RED.E.ADD.F32.FTZ.RN.STRONG.GPU [R8.64], R25 ;  /* 0x000000190800798e */ /* 0x0007ea000c10e78c */
[----:B------:R4:W-:Y:S05]  /*86f0*/  RED.E.ADD.F32.FTZ.RN.STRONG.GPU [R6.64], R26 ;  /* 0x0000001a0600798e */ /* 0x0009ea000c10e78c */
[----:B------:R-:W-:Y:S01]  /*8700*/  LDSM.16.MT88.4 R20, [R210+0x2000] ;  /* 0x00200000d214783b */ /* 0x000fe20000004200 */
[CC--:B-1----:R-:W-:Y:S04]  /*8710*/  LEA R4, P0, R0.reuse, R2.reuse, 0x2 ;  /* 0x0000000200047211 */ /* 0x0c2fe800078010ff */
[----:B------:R-:W-:Y:S01]  /*8720*/  LDSM.16.MT88.4 R168, [R210+0x2800] ;  /* 0x00280000d2a8783b */ /* 0x000fe20000004200 */
[-C--:B------:R-:W-:Y:S02]  /*8730*/  LEA.HI.X.SX32 R5, R0, R3.reuse, 0x2, P0 ;  /* 0x0000000300057211 */ /* 0x080fe400000f16ff */
[----:B------:R-:W-:Y:S02]  /*8740*/  IADD3 R0, R188, 0x60, RZ ;  /* 0x00000060bc007810 */ /* 0x000fe40007ffe0ff */
[-C--:B--2---:R-:W-:Y:S01]  /*8750*/  LEA R12, P5, R16, R2.reuse, 0x2 ;  /* 0x00000002100c7211 */ /* 0x084fe200078a10ff */
[----:B------:R1:W-:Y:S02]  /*8760*/  RED.E.ADD.F32.FTZ.RN.STRONG.GPU [R4.64], R27 ;  /* 0x0000001b0400798e */ /* 0x0003e4000c10e78c */
[----:B------:R-:W-:Y:S01]  /*8770*/  IMAD.IADD R0, R238, 0x1, R0 ;  /* 0x00000001ee007824 */ /* 0x000fe200078e0200 */
[-C--:B------:R-:W-:Y:S02]  /*8780*/  LEA.HI.X.SX32 R13, R16, R3.reuse, 0x2, P5 ;  /* 0x00000003100d7211 */ /* 0x080fe400028f16ff */
[----:B------:R-:W-:Y:S01]  /*8790*/  RED.E.ADD.F32.FTZ.RN.STRONG.GPU [R2.64+0x180], R32 ;  /* 0x000180200200798e */ /* 0x000fe2000c10e78c */
[----:B------:R-:W-:Y:S01]  /*87a0*/  IMAD.IADD R0, R238, 0x1, R0 ;  /* 0x00000001ee007824 */ /* 0x000fe200078e0200 */
[CC--:B---3--:R-:W-:Y:S03]  /*87b0*/  LEA R8, P3, R245.reuse, R2.reuse, 0x2 ;  /* 0x00000002f5087211 */ /* 0x0c8fe600078610ff */
[----:B------:R-:W-:Y:S01]  /*87c0*/  RED.E.ADD.F32.FTZ.RN.STRONG.GPU [R164.64+0x180], R33 ;  /* 0x00018021a400798e */ /* 0x000fe2000c10e78c */
[CC--:B------:R-:W-:Y:S02]  /*87d0*/  LEA R10, P4, R0.reuse, R2.reuse, 0x2 ;  /* 0x00000002000a7211 */ /* 0x0c0fe400078810ff */
[-C--:B------:R-:W-:Y:S02]  /*87e0*/  LEA.HI.X.SX32 R9, R245, R3.reuse, 0x2, P3 ;  /* 0x00000003f5097211 */ /* 0x080fe400018f16ff */
[----:B------:R-:W-:Y:S01]  /*87f0*/  RED.E.ADD.F32.FTZ.RN.STRONG.GPU [R14.64], R34 ;  /* 0x000000220e00798e */ /* 0x000fe2000c10e78c */
[-C--:B------:R-:W-:Y:S01]  /*8800*/  LEA.HI.X.SX32 R11, R0, R3.reuse, 0x2, P4 ;  /* 0x00000003000b7211 */ /* 0x080fe200020f16ff */
[----:B------:R-:W-:Y:S01]  /*8810*/  IMAD.IADD R0, R196, 0x1, R210 ;  /* 0x00000001c4007824 */ /* 0x000fe200078e02d2 */
[CC--:B----4-:R-:W-:Y:S02]  /*8820*/  LEA R6, P2, R244.reuse, R2.reuse, 0x2 ;  /* 0x00000002f4067211 */ /* 0x0d0fe400078410ff */
[----:B------:R-:W-:Y:S02]  /*8830*/  RED.E.ADD.F32.FTZ.RN.STRONG.GPU [R12.64], R35 ;  /* 0x000000230c00798e */ /* 0x000fe4000c10e78c */
[-C--:B------:R-:W-:Y:S02]  /*8840*/  LEA.HI.X.SX32 R7, R244, R3.reuse, 0x2, P2 ;  /* 0x00000003f4077211 */ /* 0x080fe400010f16ff */
[----:B------:R-:W-:Y:S01]  /*8850*/  PLOP3.LUT P2, PT, PT, PT, UP0, 0x80, 0x0 ;  /* 0x000000000000781c */ /* 0x000fe20003f4f008 */
[----:B------:R-:W-:Y:S01]  /*8860*/  RED.E.ADD.F32.FTZ.RN.STRONG.GPU [R10.64], R28 ;  /* 0x0000001c0a00798e */ /* 0x000fe2000c10e78c */
[----:B------:R-:W-:Y:S01]  /*8870*/  @UP3 UIADD3 UR15, UP0, UR15, -0x100, URZ ;  /* 0xffffff000f0f3890 */ /* 0x000fe2000ff1e03f */
[C---:B-1----:R-:W-:Y:S03]  /*8880*/  LEA R4, P0, R252.reuse, R2, 0x2 ;  /* 0x00000002fc047211 */ /* 0x042fe600078010ff */
[----:B------:R-:W-:Y:S01]  /*8890*/  RED.E.ADD.F32.FTZ.RN.STRONG.GPU [R8.64], R29 ;  /* 0x0000001d0800798e */ /* 0x000fe2000c10e78c */
[----:B------:R-:W-:Y:S01]  /*88a0*/  LEA.HI.X.SX32 R5, R252, R3, 0x2, P0 ;  /* 0x00000003fc057211 */ /* 0x000fe200000f16ff */
[----:B------:R-:W-:Y:S01]  /*88b0*/  @UP3 UIADD3.X UR14, UR14, -0x1, URZ, UP0, !UPT ;  /* 0xffffffff0e0e3890 */ /* 0x000fe200087fe43f */
        /* <DEDUP_REMOVED lines=203> */
[----:B------:R-:W-:Y:S01]  /*9570*/  UISETP.NE.AND UP0, UPT, UR24, -0x1, UPT ;  /* 0xffffffff1800788c */ /* 0x000fe2000bf05270 */
[----:B------:R-:W-:Y:S01]  /*9580*/  FMUL.FTZ R59, R101, c[0x0][0x2e0] ;  /* 0x0000b800653b7a20 */ /* 0x000fe20000410000 */
[----:B------:R-:W-:Y:S01]  /*9590*/  ULDC.64 UR8, c[0x0][0x3a0] ;  /* 0x0000e80000087ab9 */ /* 0x000fe20000000a00 */
        /* <DEDUP_REMOVED lines=170> */
.L_x_831:
        /* <DEDUP_REMOVED lines=18> */
.L_x_832:
        /* <DEDUP_REMOVED lines=56> */
.L_x_834:
[----:B-1-34-:R-:W-:Y:S05]  /*a4e0*/  BSYNC B0 ;  /* 0x0000000000007941 */ /* 0x01afea0003800000 */
.L_x_833:
        /* <DEDUP_REMOVED lines=16> */
.L_x_836:
[----:B------:R-:W-:Y:S05]  /*a5f0*/  BSYNC B0 ;  /* 0x0000000000007941 */ /* 0x000fea0003800000 */
.L_x_835:
        /* <DEDUP_REMOVED lines=16> */
.L_x_838:
[----:B------:R-:W-:Y:S05]  /*a700*/  BSYNC B0 ;  /* 0x0000000000007941 */ /* 0x000fea0003800000 */
.L_x_837:
        /* <DEDUP_REMOVED lines=16> */
.L_x_840:
[----:B------:R-:W-:Y:S05]  /*a810*/  BSYNC B0 ;  /* 0x0000000000007941 */ /* 0x000fea0003800000 */
.L_x_839:
        /* <DEDUP_REMOVED lines=25> */
.L_x_842:
[----:B------:R-:W-:Y:S05]  /*a9b0*/  BSYNC B0 ;  /* 0x0000000000007941 */ /* 0x000fea0003800000 */
.L_x_841:
        /* <DEDUP_REMOVED lines=14> */
.L_x_844:
[----:B------:R-:W-:Y:S05]  /*aaa0*/  BSYNC B0 ;  /* 0x0000000000007941 */ /* 0x000fea0003800000 */
.L_x_843:
        /* <DEDUP_REMOVED lines=14> */
.L_x_846:
[----:B------:R-:W-:Y:S05]  /*ab90*/  BSYNC B0 ;  /* 0x0000000000007941 */ /* 0x000fea0003800000 */
.L_x_845:
        /* <DEDUP_REMOVED lines=12> */
.L_x_827:
[----:B------:R-:W-:Y:S05]  /*ac60*/  BSYNC B1 ;  /* 0x0000000000017941 */ /* 0x000fea0003800000 */
.L_x_805:
        /* <DEDUP_REMOVED lines=11> */
.L_x_847:
[----:B------:R-:W-:Y:S05]  /*ad20*/  EXIT ;  /* 0x000000000000794d */ /* 0x000fea0003800000 */
.L_x_849:
        /* <DEDUP_REMOVED lines=13> */
.L_x_1086:


//--------------------- .text._ZN5flash44flash_bwd_dq_dk_dv_loop_seqk_parallel_kernelI23Flash_bwd_kernel_traitsILi128ELi64ELi128ELi8ELi2ELi4ELi2ELb0ELb0EN7cutlass10bfloat16_tE19Flash_kernel_traitsILi128ELi64ELi128ELi8ES3_EELb0ELb1ELb0ELb0ELb0ELb1ELb1EEEvNS_16Flash_bwd_paramsE --------------------------
	.section	.text._ZN5flash44flash_bwd_dq_dk_dv_loop_seqk_parallel_kernelI23Flash_bwd_kernel_traitsILi128ELi64ELi128ELi8ELi2ELi4ELi2ELb0ELb0EN7cutlass10bfloat16_tE19Flash_kernel_traitsILi128ELi64ELi128ELi8ES3_EELb0ELb1ELb0ELb0ELb0ELb1ELb1EEEvNS_16Flash_bwd_paramsE,"ax",@progbits
	.sectioninfo	@"SHI_REGISTERS=255"
	.align	128
        .global         _ZN5flash44flash_bwd_dq_dk_dv_loop_seqk_parallel_kernelI23Flash_bwd_kernel_traitsILi128ELi64ELi128ELi8ELi2ELi4ELi2ELb0ELb0EN7cutlass10bfloat16_tE19Flash_kernel_traitsILi128ELi64ELi128ELi8ES3_EELb0ELb1ELb0ELb0ELb0ELb1ELb1EEEvNS_16Flash_bwd_paramsE
        .type           _ZN5flash44flash_bwd_dq_dk_dv_loop_seqk_parallel_kernelI23Flash_bwd_kernel_traitsILi128ELi64ELi128ELi8ELi2ELi4ELi2ELb0ELb0EN7cutlass10bfloat16_tE19Flash_kernel_traitsILi128ELi64ELi128ELi8ES3_EELb0ELb1ELb0ELb0ELb0ELb1ELb1EEEvNS_16Flash_bwd_paramsE,@function
        .size           _ZN5flash44flash_bwd_dq_dk_dv_loop_seqk_parallel_kernelI23Flash_bwd_kernel_traitsILi128ELi64ELi128ELi8ELi2ELi4ELi2ELb0ELb0EN7cutlass10bfloat16_tE19Flash_kernel_traitsILi128ELi64ELi128ELi8ES3_EELb0ELb1ELb0ELb0ELb0ELb1ELb1EEEvNS_16Flash_bwd_paramsE,(.L_x_1087 - _ZN5flash44flash_bwd_dq_dk_dv_loop_seqk_parallel_kernelI23Flash_bwd_kernel_traitsILi128ELi64ELi128ELi8ELi2ELi4ELi2ELb0ELb0EN7cutlass10bfloat16_tE19Flash_kernel_traitsILi128ELi64ELi128ELi8ES3_EELb0ELb1ELb0ELb0ELb0ELb1ELb1EEEvNS_16Flash_bwd_paramsE)
        .other          _ZN5flash44flash_bwd_dq_dk_dv_loop_seqk_parallel_kernelI23Flash_bwd_kernel_traitsILi128ELi64ELi128ELi8ELi2ELi4ELi2ELb0ELb0EN7cutlass10bfloat16_tE19Flash_kernel_traitsILi128ELi64ELi128ELi8ES3_EELb0ELb1ELb0ELb0ELb0ELb1ELb1EEEvNS_16Flash_bwd_paramsE,@"STO_CUDA_ENTRY STV_DEFAULT"
_ZN5flash44flash_bwd_dq_dk_dv_loop_seqk_parallel_kernelI23Flash_bwd_kernel_traitsILi128ELi64ELi128ELi8ELi2ELi4ELi2ELb0ELb0EN7cutlass10bfloat16_tE19Flash_kernel_traitsILi128ELi64ELi128ELi8ES3_EELb0ELb1ELb0ELb0ELb0ELb1ELb1EEEvNS_16Flash_bwd_paramsE:
.text._ZN5flash44flash_bwd_dq_dk_dv_loop_seqk_parallel_kernelI23Flash_bwd_kernel_traitsILi128ELi64ELi128ELi8ELi2ELi4ELi2ELb0ELb0EN7cutlass10bfloat16_tE19Flash_kernel_traitsILi128ELi64ELi128ELi8ES3_EELb0ELb1ELb0ELb0ELb0ELb1ELb1EEEvNS_16Flash_bwd_paramsE:
        /* <DEDUP_REMOVED lines=201> */
.L_x_894:
        /* <DEDUP_REMOVED lines=53> */
.L_x_850:
        /* <DEDUP_REMOVED lines=59> */
.L_x_852:
        /* <DEDUP_REMOVED lines=18> */
.L_x_853:
        /* <DEDUP_REMOVED lines=70> */
.L_x_854:
[----:B------:R-:W-:Y:S02]  /*1910*/  UMOV UR8, UR49 ;  /* 0x0000003100087c82 */ /* 0x000fe40008000000 */
.L_x_855:
        /* <DEDUP_REMOVED lines=98> */
.L_x_857:
        /* <DEDUP_REMOVED lines=18> */
.L_x_858:
        /* <DEDUP_REMOVED lines=28> */
.L_x_860:
[----:B------:R-:W-:Y:S05]  /*2220*/  BSYNC B0 ;  /* 0x0000000000007941 */ /* 0x000fea0003800000 */
.L_x_859:
        /* <DEDUP_REMOVED lines=16> */
.L_x_862:
[----:B------:R-:W-:Y:S05]  /*2330*/  BSYNC B0 ;  /* 0x0000000000007941 */ /* 0x000fea0003800000 */
.L_x_861:
        /* <DEDUP_REMOVED lines=16> */
.L_x_864:
[----:B------:R-:W-:Y:S05]  /*2440*/  BSYNC B0 ;  /* 0x0000000000007941 */ /* 0x000fea0003800000 */
.L_x_863:
        /* <DEDUP_REMOVED lines=16> */
.L_x_866:
[----:B------:R-:W-:Y:S05]  /*2550*/  BSYNC B0 ;  /* 0x0000000000007941 */ /* 0x000fea0003800000 */
.L_x_865:
        /* <DEDUP_REMOVED lines=25> */
.L_x_868:
[----:B------:R-:W-:Y:S05]  /*26f0*/  BSYNC B0 ;  /* 0x0000000000007941 */ /* 0x000fea0003800000 */
.L_x_867:
        /* <DEDUP_REMOVED lines=14> */
.L_x_870:
[----:B------:R-:W-:Y:S05]  /*27e0*/  BSYNC B0 ;  /* 0x0000000000007941 */ /* 0x000fea0003800000 */
.L_x_869:
        /* <DEDUP_REMOVED lines=14> */
.L_x_872:
[----:B------:R-:W-:Y:S05]  /*28d0*/  BSYNC B0 ;  /* 0x0000000000007941 */ /* 0x000fea0003800000 */
.L_x_871:
        /* <DEDUP_REMOVED lines=13> */
.L_x_856:
[----:B-1----:R-:W2:Y:S01]  /*29b0*/  LDL R16, [R1+0x28] ;  /* 0x0000280001107983 */ /* 0x002ea20000100800 */
        /* <DEDUP_REMOVED lines=206> */
[----:B------:R-:W-:Y:S04]  /*36a0*/  @P4 STS.128 [R20+0x15000], RZ ;  /* 0x015000ff14004388 */ /* 0x000fe80000000c00 */
[----:B------:R-:W-:Y:S04]  /*36b0*/  @P4 STS.128 [R20+0x19000], RZ ;  /* 0x019000ff14004388 */ /* 0x000fe80000000c00 */
[----:B------:R-:W-:Y:S01]  /*36c0*/  @!PT LDS RZ, [RZ] ;  /* 0x00000000fffff984 */ /* 0x000fe20000000800 */
[----:B------:R-:W-:Y:S01]  /*36d0*/  @!PT LDS RZ, [RZ] ;  /* 0x00000000fffff984 */ /* 0x000fe20000000800 */
[----:B------:R-:W-:Y:S01]  /*36e0*/  @!PT LDS RZ, [RZ] ;  /* 0x00000000fffff984 */ /* 0x000fe20000000800 */
[----:B------:R1:W-:Y:S04]  /*36f0*/  @!P4 LDGSTS.E.BYPASS.LTC128B.128 [R20+0x15000], [R10.64] ;  /* 0x150000000a14cfae */ /* 0x0003e8000b901d44 */
[----:B------:R1:W-:Y:S01]  /*3700*/  @!P4 LDGSTS.E.BYPASS.LTC128B.128 [R20+0x19000], [R10.64+0x80] ;  /* 0x190000800a14cfae */ /* 0x0003e2000b901d44 */
[----:B--2---:R-:W-:-:S04]  /*3710*/  @!P3 LEA R8, P5, R4, c[0x0][0x170], 0x1 ;  /* 0x00005c000408ba11 */ /* 0x004fc800078a08ff */
[----:B------:R-:W-:Y:S02]  /*3720*/  @!P3 LEA.HI.X R9, R4, c[0x0][0x174], R5, 0x1, P5 ;  /* 0x00005d000409ba11 */ /* 0x000fe400028f0c05 */
[----:B------:R-:W-:Y:S02]  /*3730*/  ISETP.GE.AND P5, PT, R0, UR7, PT ;  /* 0x0000000700007c0c */ /* 0x000fe4000bfa6270 */
[----:B------:R-:W-:-:S04]  /*3740*/  IADD3 R0, R28, 0x28, RZ ;  /* 0x000000281c007810 */ /* 0x000fc80007ffe0ff */
[----:B------:R-:W-:Y:S01]  /*3750*/  ISETP.GE.AND P0, PT, R0, UR7, PT ;  /* 0x0000000700007c0c */ /* 0x000fe2000bf06270 */
        /* <DEDUP_REMOVED lines=8> */
[----:B------:R-:W-:-:S03]  /*37e0*/  ISETP.GE.AND P4, PT, R28, UR7, PT ;  /* 0x000000071c007c0c */ /* 0x000fc6000bf86270 */
[----:B------:R-:W-:Y:S04]  /*37f0*/  @P1 STS.128 [R20+0x17000], RZ ;  /* 0x017000ff14001388 */ /* 0x000fe80000000c00 */
[----:B------:R-:W-:Y:S04]  /*3800*/  @P1 STS.128 [R20+0x1b000], RZ ;  /* 0x01b000ff14001388 */ /* 0x000fe80000000c00 */
[----:B------:R-:W-:Y:S01]  /*3810*/  @!PT LDS RZ, [RZ] ;  /* 0x00000000fffff984 */ /* 0x000fe20000000800 */
[----:B------:R-:W-:Y:S01]  /*3820*/  @!PT LDS RZ, [RZ] ;  /* 0x00000000fffff984 */ /* 0x000fe20000000800 */
[----:B------:R-:W-:Y:S01]  /*3830*/  @!PT LDS RZ, [RZ] ;  /* 0x00000000fffff984 */ /* 0x000fe20000000800 */
[----:B------:R2:W-:Y:S04]  /*3840*/  @!P1 LDGSTS.E.BYPASS.LTC128B.128 [R20+0x17000], [R6.64] ;  /* 0x1700000006149fae */ /* 0x0005e8000b901d44 */
[----:B------:R2:W-:Y:S01]  /*3850*/  @!P1 LDGSTS.E.BYPASS.LTC128B.128 [R20+0x1b000], [R6.64+0x80] ;  /* 0x1b00008006149fae */ /* 0x0005e2000b901d44 */
[----:B------:R-:W-:-:S02]  /*3860*/  SHF.R.S32.HI R3, RZ, 0x1f, R0 ;  /* 0x0000001fff037819 */ /* 0x000fc40000011400 */
[----:B------:R-:W-:Y:S01]  /*3870*/  @!P0 LEA R4, P1, R0, UR10, 0x2 ;  /* 0x0000000a00048c11 */ /* 0x000fe2000f8210ff */
[----:B------:R-:W0:Y:S01]  /*3880*/  LDGDEPBAR ;  /* 0x00000000000079af */ /* 0x000e220000000000 */
[----:B------:R-:W-:Y:S02]  /*3890*/  IADD3 R2, P3, R2, UR10, RZ ;  /* 0x0000000a02027c10 */ /* 0x000fe4000ff7e0ff */
[----:B------:R-:W-:-:S05]  /*38a0*/  @!P0 LEA.HI.X R5, R0, UR9, R3, 0x2, P1 ;  /* 0x0000000900058c11 */ /* 0x000fca00088f1403 */
[----:B------:R3:W4:Y:S01]  /*38b0*/  @!P0 LDG.E R29, [R4.64] ;  /* 0x00000004041d8981 */ /* 0x000722000c1e1900 */
[----:B--2---:R-:W-:-:S04]  /*38c0*/  SHF.R.S32.HI R7, RZ, 0x1f, R28 ;  /* 0x0000001fff077819 */ /* 0x004fc8000001141c */
[----:B------:R-:W-:-:S04]  /*38d0*/  SHF.L.U64.HI R6, R28, 0x2, R7 ;  /* 0x000000021c067819 */ /* 0x000fc80000010207 */
[----:B------:R-:W-:-:S05]  /*38e0*/  IADD3.X R3, R6, UR9, RZ, P3, !PT ;  /* 0x0000000906037c10 */ /* 0x000fca0009ffe4ff */
[----:B------:R2:W5:Y:S04]  /*38f0*/  @!P4 LDG.E R32, [R2.64] ;  /* 0x000000040220c981 */ /* 0x000568000c1e1900 */
[----:B------:R2:W4:Y:S04]  /*3900*/  @!P6 LDG.E R31, [R2.64+0x20] ;  /* 0x00002004021fe981 */ /* 0x000528000c1e1900 */
[----:B------:R2:W4:Y:S01]  /*3910*/  @!P5 LDG.E R30, [R2.64+0x80] ;  /* 0x00008004021ed981 */ /* 0x000522000c1e1900 */
[----:B------:R-:W-:-:S04]  /*3920*/  LEA.HI R0, R27, R26, RZ, 0x4 ;  /* 0x0000001a1b007211 */ /* 0x000fc800078f20ff */
[----:B------:R-:W-:-:S04]  /*3930*/  LOP3.LUT R0, R0, 0xfffffff0, RZ, 0xc0, !PT ;  /* 0xfffffff000007812 */ /* 0x000fc800078ec0ff */
[----:B------:R-:W-:Y:S02]  /*3940*/  IADD3 R0, -R0, R26, RZ ;  /* 0x0000001a00007210 */ /* 0x000fe40007ffe1ff */
        /* <DEDUP_REMOVED lines=13> */
[----:B------:R-:W-:-:S04]  /*3a20*/  IMAD.MOV.U32 R0, RZ, RZ, c[0x0][0x22c] ;  /* 0x00008b00ff007624 */ /* 0x000fc800078e00ff */
[----:B------:R-:W-:Y:S01]  /*3a30*/  IMAD R0, R0, c[0x0][0x1c0], RZ ;  /* 0x0000700000007a24 */ /* 0x000fe200078e02ff */
[----:B--2---:R-:W-:-:S04]  /*3a40*/  IADD3 R2, R216, 0x2000, RZ ;  /* 0x00002000d8027810 */ /* 0x004fc80007ffe0ff */
[----:B------:R-:W-:-:S04]  /*3a50*/  SEL R2, R2, R216, !P2 ;  /* 0x000000d802027207 */ /* 0x000fc80005000000 */
[----:B------:R-:W-:Y:S02]  /*3a60*/  SHF.L.U32 R209, R2, 0x1, RZ ;  /* 0x0000000102d17819 */ /* 0x000fe400000006ff */
[C---:B------:R-:W-:Y:S02]  /*3a70*/  SHF.L.U64.HI R2, R28.reuse, 0x2, R7 ;  /* 0x000000021c027819 */ /* 0x040fe40000010207 */
[----:B------:R-:W-:Y:S01]  /*3a80*/  SHF.L.U32 R3, R28, 0x2, RZ ;  /* 0x000000021c037819 */ /* 0x000fe200000006ff */
[----:B------:R-:W-:Y:S02]  /*3a90*/  IMAD.SHL.U32 R242, R0, 0x8, RZ ;  /* 0x0000000800f27824 */ /* 0x000fe400078e00ff */
        /* <DEDUP_REMOVED lines=71> */
[----:B-----5:R-:W-:Y:S04]  /*3f10*/  STL [R1+0x8], R32 ;  /* 0x0000082001007387 */ /* 0x020fe80000100800 */
[----:B----4-:R-:W-:Y:S04]  /*3f20*/  STL [R1+0xc], R31 ;  /* 0x00000c1f01007387 */ /* 0x010fe80000100800 */
[----:B------:R-:W-:Y:S04]  /*3f30*/  STL [R1], R30 ;  /* 0x0000001e01007387 */ /* 0x000fe80000100800 */
[----:B------:R-:W-:Y:S04]  /*3f40*/  STL [R1+0x4], R29 ;  /* 0x0000041d01007387 */ /* 0x000fe80000100800 */
[----:B------:R2:W-:Y:S04]  /*3f50*/  STL [R1+0x30], R2 ;  /* 0x0000300201007387 */ /* 0x0005e80000100800 */
[----:B------:R3:W-:Y:S01]  /*3f60*/  STL [R1+0x2c], R3 ;  /* 0x00002c0301007387 */ /* 0x0007e20000100800 */
[----:B--2---:R-:W-:-:S05]  /*3f70*/  IMAD.SHL.U32 R2, R0, 0x10, RZ ;  /* 0x0000001000027824 */ /* 0x004fca00078e00ff */
[C---:B------:R-:W-:Y:S02]  /*3f80*/  IADD3 R4, R2.reuse, 0x20, RZ ;  /* 0x0000002002047810 */ /* 0x040fe40007ffe0ff */
[----:B---3--:R-:W-:Y:S02]  /*3f90*/  IADD3 R3, R2, 0x40, RZ ;  /* 0x0000004002037810 */ /* 0x008fe40007ffe0ff */
[----:B------:R-:W-:Y:S02]  /*3fa0*/  IADD3 R4, R242, R4, RZ ;  /* 0x00000004f2047210 */ /* 0x000fe40007ffe0ff */
        /* <DEDUP_REMOVED lines=17> */
[----:B--2---:R-:W-:-:S02]  /*40c0*/  IMAD.IADD R3, R242, 0x1, R3 ;  /* 0x00000001f2037824 */ /* 0x004fc400078e0203 */
[----:B---3--:R-:W-:-:S03]  /*40d0*/  IMAD.IADD R0, R242, 0x1, R2 ;  /* 0x00000001f2007824 */ /* 0x008fc600078e0202 */
[----:B------:R1:W-:Y:S04]  /*40e0*/  STL [R1+0x20], R3 ;  /* 0x0000200301007387 */ /* 0x0003e80000100800 */
[----:B------:R1:W-:Y:S02]  /*40f0*/  STL [R1+0x1c], R0 ;  /* 0x00001c0001007387 */ /* 0x0003e40000100800 */
.L_x_876:
[----:B------:R-:W0:Y:S01]  /*4100*/  LDGDEPBAR ;  /* 0x00000000000079af */ /* 0x000e220000000000 */
[C---:B-1----:R-:W-:Y:S01]  /*4110*/  IADD3 R0, R209.reuse, R215, RZ ;  /* 0x000000d7d1007210 */ /* 0x042fe20007ffe0ff */
        /* <DEDUP_REMOVED lines=152> */
[----:B---3--:R-:W3:Y:S09]  /*4aa0*/  LDL R13, [R1] ;  /* 0x00000000010d7983 */ /* 0x008ef20000100800 */
        /* <DEDUP_REMOVED lines=37> */
[-C--:B------:R-:W-:Y:S01]  /*4d00*/  @!P0 ISETP.GE.AND P3, PT, R0, R10.reuse, PT ;  /* 0x0000000a0000820c */ /* 0x080fe20003f66270 */
        /* <DEDUP_REMOVED lines=277> */
[----:B------:R-:W-:Y:S01]  /*5e60*/  FFMA.FTZ R0, -R188, R188, 1 ;  /* 0x3f800000bc007423 */ /* 0x000fe200000101bc */
[----:B------:R-:W-:Y:S03]  /*5e70*/  PLOP3.LUT P0, PT, PT, PT, UP3, 0x80, 0x0 ;  /* 0x000000000000781c */ /* 0x000fe60003f0f038 */
        /* <DEDUP_REMOVED lines=60> */
[----:B------:R-:W4:Y:S05]  /*6240*/  LDG.E R0, [R178.64+0xa0] ;  /* 0x0000a004b2007981 */ /* 0x000f2a000c1e1900 */
[C---:B------:R-:W-:Y:S02]  /*6250*/  FADD.FTZ R16, -R176.reuse, R16 ;  /* 0x00000010b0107221 */ /* 0x040fe40000010100 */
[----:B------:R-:W-:Y:S04]  /*6260*/  FADD.FTZ R17, -R176, R17 ;  /* 0x00000011b0117221 */ /* 0x000fe80000010100 */
[----:B------:R-:W-:Y:S01]  /*6270*/  FMUL.FTZ R17, R233, R17 ;  /* 0x00000011e9117220 */ /* 0x000fe20000410000 */
[-C--:B-1----:R-:W-:Y:S08]  /*6280*/  HMMA.16816.F32.BF16 R20, R168, R164.reuse, R20 ;  /* 0x000000a4a814723c */ /* 0x082ff00000041814 */
[C---:B------:R-:W-:Y:S07]  /*6290*/  HMMA.16816.F32.BF16 R24, R172.reuse, R164, R24 ;  /* 0x000000a4ac18723c */ /* 0x040fee0000041818 */
[----:B------:R-:W-:Y:S01]  /*62a0*/  FMUL.FTZ R164, R234, R16 ;  /* 0x00000010eaa47220 */ /* 0x000fe20000410000 */
[-C--:B------:R-:W-:Y:S04]  /*62b0*/  HMMA.16816.F32.BF16 R28, R172, R166.reuse, R28 ;  /* 0x000000a6ac1c723c */ /* 0x080fe8000004181c */
[----:B------:R-:W-:Y:S03]  /*62c0*/  FFMA.FTZ R16, -R190, R190, 1 ;  /* 0x3f800000be107423 */ /* 0x000fe600000101be */
[----:B------:R-:W-:Y:S01]  /*62d0*/  FMUL.FTZ R173, R177, R5 ;  /* 0x00000005b1ad7220 */ /* 0x000fe20000410000 */
[----:B------:R-:W-:Y:S04]  /*62e0*/  HMMA.16816.F32.BF16 R32, R168, R166, R32 ;  /* 0x000000a6a820723c */ /* 0x000fe80000041820 */
[----:B------:R-:W-:Y:S01]  /*62f0*/  FFMA.FTZ R5, -R186, R186, 1 ;  /* 0x3f800000ba057423 */ /* 0x000fe200000101ba */
[----:B------:R-:W-:Y:S01]  /*6300*/  MOV R186, R227 ;  /* 0x000000e300ba7202 */ /* 0x000fe20000000f00 */
[----:B------:R-:W-:Y:S02]  /*6310*/  FADD.FTZ R21, -R176, R21 ;  /* 0x00000015b0157221 */ /* 0x000fe40000010100 */
[----:B------:R-:W-:Y:S04]  /*6320*/  FMUL.FTZ R5, R5, c[0x0][0x2ec] ;  /* 0x0000bb0005057a20 */ /* 0x000fe80000410000 */
[----:B------:R-:W-:Y:S02]  /*6330*/  FMUL.FTZ R165, R229, R21 ;  /* 0x00000015e5a57220 */ /* 0x000fe40000410000 */
[----:B------:R-:W-:Y:S02]  /*6340*/  FMUL.FTZ R16, R16, c[0x0][0x2ec] ;  /* 0x0000bb0010107a20 */ /* 0x000fe40000410000 */
[----:B------:R-:W-:Y:S02]  /*6350*/  FMUL.FTZ R171, R17, R5 ;  /* 0x0000000511ab7220 */ /* 0x000fe40000410000 */
[----:B------:R-:W-:Y:S02]  /*6360*/  FFMA.FTZ R5, -R181, R181, 1 ;  /* 0x3f800000b5057423 */ /* 0x000fe400000101b5 */
[----:B------:R-:W-:Y:S02]  /*6370*/  FMUL.FTZ R172, R164, R16 ;  /* 0x00000010a4ac7220 */ /* 0x000fe40000410000 */
[----:B------:R-:W-:Y:S02]  /*6380*/  FFMA.FTZ R16, -R182, R182, 1 ;  /* 0x3f800000b6107423 */ /* 0x000fe400000101b6 */
[C---:B------:R-:W-:Y:S02]  /*6390*/  FADD.FTZ R21, -R176.reuse, R33 ;  /* 0x00000021b0157221 */ /* 0x040fe40000010100 */
[C---:B------:R-:W-:Y:S02]  /*63a0*/  FADD.FTZ R32, -R176.reuse, R32 ;  /* 0x00000020b0207221 */ /* 0x040fe40000010100 */
[----:B------:R-:W-:Y:S02]  /*63b0*/  FMUL.FTZ R21, R195, R21 ;  /* 0x00000015c3157220 */ /* 0x000fe40000410000 */
[----:B------:R-:W-:Y:S02]  /*63c0*/  FMUL.FTZ R5, R5, c[0x0][0x2ec] ;  /* 0x0000bb0005057a20 */ /* 0x000fe40000410000 */
[----:B------:R-:W-:Y:S02]  /*63d0*/  FADD.FTZ R20, -R176, R20 ;  /* 0x00000014b0147221 */ /* 0x000fe40000010100 */
[----:B------:R-:W-:Y:S02]  /*63e0*/  FMUL.FTZ R32, R198, R32 ;  /* 0x00000020c6207220 */ /* 0x000fe40000410000 */
[----:B------:R-:W-:Y:S01]  /*63f0*/  FFMA.FTZ R17, -R187, R187, 1 ;  /* 0x3f800000bb117423 */ /* 0x000fe200000101bb */
[----:B------:R-:W-:Y:S01]  /*6400*/  MOV R187, R226 ;  /* 0x000000e200bb7202 */ /* 0x000fe20000000f00 */
[----:B------:R-:W-:Y:S02]  /*6410*/  FMUL.FTZ R16, R16, c[0x0][0x2ec] ;  /* 0x0000bb0010107a20 */ /* 0x000fe40000410000 */
[----:B------:R-:W-:Y:S02]  /*6420*/  FMUL.FTZ R167, R21, R5 ;  /* 0x0000000515a77220 */ /* 0x000fe40000410000 */
[----:B------:R-:W-:Y:S02]  /*6430*/  FFMA.FTZ R5, -R203, R203, 1 ;  /* 0x3f800000cb057423 */ /* 0x000fe400000101cb */
[----:B------:R-:W-:Y:S02]  /*6440*/  FMUL.FTZ R166, R230, R20 ;  /* 0x00000014e6a67220 */ /* 0x000fe40000410000 */
[----:B------:R-:W-:Y:S02]  /*6450*/  FFMA.FTZ R20, -R189, R189, 1 ;  /* 0x3f800000bd147423 */ /* 0x000fe400000101bd */
[----:B------:R-:W-:Y:S02]  /*6460*/  FMUL.FTZ R17, R17, c[0x0][0x2ec] ;  /* 0x0000bb0011117a20 */ /* 0x000fe40000410000 */
[----:B------:R-:W-:Y:S02]  /*6470*/  FMUL.FTZ R168, R32, R16 ;  /* 0x0000001020a87220 */ /* 0x000fe40000410000 */
[----:B------:R-:W-:Y:S02]  /*6480*/  FMUL.FTZ R5, R5, c[0x0][0x2ec] ;  /* 0x0000bb0005057a20 */ /* 0x000fe40000410000 */
[----:B------:R-:W-:Y:S02]  /*6490*/  FFMA.FTZ R32, -R197, R197, 1 ;  /* 0x3f800000c5207423 */ /* 0x000fe400000101c5 */
[----:B------:R-:W-:Y:S02]  /*64a0*/  FMUL.FTZ R20, R20, c[0x0][0x2ec] ;  /* 0x0000bb0014147a20 */ /* 0x000fe40000410000 */
[----:B------:R-:W-:Y:S02]  /*64b0*/  FMUL.FTZ R169, R165, R17 ;  /* 0x00000011a5a97220 */ /* 0x000fe40000410000 */
[----:B------:R-:W-:Y:S02]  /*64c0*/  FMUL.FTZ R32, R32, c[0x0][0x2ec] ;  /* 0x0000bb0020207a20 */ /* 0x000fe40000410000 */
[----:B------:R-:W-:Y:S02]  /*64d0*/  FFMA.FTZ R164, -R185, R185, 1 ;  /* 0x3f800000b9a47423 */ /* 0x000fe400000101b9 */
[----:B------:R-:W-:Y:S02]  /*64e0*/  FMUL.FTZ R170, R166, R20 ;  /* 0x00000014a6aa7220 */ /* 0x000fe40000410000 */
[----:B------:R-:W-:Y:S02]  /*64f0*/  FMUL.FTZ R164, R164, c[0x0][0x2ec] ;  /* 0x0000bb00a4a47a20 */ /* 0x000fe40000410000 */
[----:B------:R-:W-:Y:S02]  /*6500*/  FFMA.FTZ R33, -R199, R199, 1 ;  /* 0x3f800000c7217423 */ /* 0x000fe400000101c7 */
[----:B------:R-:W-:Y:S02]  /*6510*/  FFMA.FTZ R21, -R244, R244, 1 ;  /* 0x3f800000f4157423 */ /* 0x000fe400000101f4 */
[----:B------:R-:W-:Y:S02]  /*6520*/  FMUL.FTZ R33, R33, c[0x0][0x2ec] ;  /* 0x0000bb0021217a20 */ /* 0x000fe40000410000 */
[----:B------:R-:W-:Y:S02]  /*6530*/  FMUL.FTZ R21, R21, c[0x0][0x2ec] ;  /* 0x0000bb0015157a20 */ /* 0x000fe40000410000 */
[----:B------:R-:W-:Y:S04]  /*6540*/  FFMA.FTZ R20, -R232, R232, 1 ;  /* 0x3f800000e8147423 */ /* 0x000fe800000101e8 */
[----:B------:R-:W-:Y:S02]  /*6550*/  FMUL.FTZ R20, R20, c[0x0][0x2ec] ;  /* 0x0000bb0014147a20 */ /* 0x000fe40000410000 */
[C---:B--2---:R-:W-:Y:S02]  /*6560*/  FADD.FTZ R7, -R4.reuse, R7 ;  /* 0x0000000704077221 */ /* 0x044fe40000010100 */
[----:B------:R-:W-:Y:S02]  /*6570*/  FADD.FTZ R16, -R4, R6 ;  /* 0x0000000604107221 */ /* 0x000fe40000010100 */
[----:B------:R-:W-:Y:S02]  /*6580*/  FFMA.FTZ R6, -R228, R228, 1 ;  /* 0x3f800000e4067423 */ /* 0x000fe400000101e4 */
[----:B------:R-:W-:Y:S02]  /*6590*/  FMUL.FTZ R7, R52, R7 ;  /* 0x0000000734077220 */ /* 0x000fe40000410000 */
[----:B------:R-:W-:Y:S01]  /*65a0*/  FADD.FTZ R18, -R4, R18 ;  /* 0x0000001204127221 */ /* 0x000fe20000010100 */
[----:B------:R1:W5:Y:S01]  /*65b0*/  LDL.LU R52, [R1+0xac] ;  /* 0x0000ac0001347983 */ /* 0x0003620000300800 */
[----:B------:R-:W-:Y:S02]  /*65c0*/  FMUL.FTZ R16, R245, R16 ;  /* 0x00000010f5107220 */ /* 0x000fe40000410000 */
[----:B------:R-:W-:Y:S02]  /*65d0*/  FMUL.FTZ R6, R6, c[0x0][0x2ec] ;  /* 0x0000bb0006067a20 */ /* 0x000fe40000410000 */
[----:B------:R-:W-:Y:S02]  /*65e0*/  FMUL.FTZ R165, R7, R5 ;  /* 0x0000000507a57220 */ /* 0x000fe40000410000 */
[----:B------:R-:W-:Y:S02]  /*65f0*/  FMUL.FTZ R5, R249, R18 ;  /* 0x00000012f9057220 */ /* 0x000fe40000410000 */
[C---:B------:R-:W-:Y:S02]  /*6600*/  FADD.FTZ R34, -R4.reuse, R34 ;  /* 0x0000002204227221 */ /* 0x040fe40000010100 */
[C---:B------:R-:W-:Y:S02]  /*6610*/  FADD.FTZ R35, -R4.reuse, R35 ;  /* 0x0000002304237221 */ /* 0x040fe40000010100 */
[----:B------:R-:W-:Y:S02]  /*6620*/  FADD.FTZ R19, -R4, R19 ;  /* 0x0000001304137221 */ /* 0x000fe40000010100 */
[----:B------:R-:W-:Y:S02]  /*6630*/  FMUL.FTZ R166, R16, R6 ;  /* 0x0000000610a67220 */ /* 0x000fe40000410000 */
[C---:B------:R-:W-:Y:S02]  /*6640*/  FADD.FTZ R16, -R4.reuse, R22 ;  /* 0x0000001604107221 */ /* 0x040fe40000010100 */
[----:B------:R-:W-:Y:S02]  /*6650*/  FADD.FTZ R17, -R4, R23 ;  /* 0x0000001704117221 */ /* 0x000fe40000010100 */
[----:B------:R-:W-:Y:S02]  /*6660*/  FMUL.FTZ R32, R5, R32 ;  /* 0x0000002005207220 */ /* 0x000fe40000410000 */
[----:B------:R-:W-:Y:S02]  /*6670*/  FMUL.FTZ R4, R236, R34 ;  /* 0x00000022ec047220 */ /* 0x000fe40000410000 */
[----:B------:R-:W-:Y:S02]  /*6680*/  FMUL.FTZ R5, R235, R35 ;  /* 0x00000023eb057220 */ /* 0x000fe40000410000 */
[----:B------:R-:W-:Y:S02]  /*6690*/  FFMA.FTZ R35, -R183, R183, 1 ;  /* 0x3f800000b7237423 */ /* 0x000fe400000101b7 */
[----:B------:R-:W-:Y:S02]  /*66a0*/  FFMA.FTZ R7, -R196, R196, 1 ;  /* 0x3f800000c4077423 */ /* 0x000fe400000101c4 */
[----:B------:R-:W-:Y:S02]  /*66b0*/  FMUL.FTZ R35, R35, c[0x0][0x2ec] ;  /* 0x0000bb0023237a20 */ /* 0x000fe40000410000 */
[----:B------:R-:W-:Y:S02]  /*66c0*/  FMUL.FTZ R164, R4, R164 ;  /* 0x000000a404a47220 */ /* 0x000fe40000410000 */
[----:B---3--:R-:W-:Y:S02]  /*66d0*/  FADD.FTZ R4, -R2, R8 ;  /* 0x0000000802047221 */ /* 0x008fe40000010100 */
[----:B------:R-:W-:Y:S02]  /*66e0*/  FMUL.FTZ R6, R248, R19 ;  /* 0x00000013f8067220 */ /* 0x000fe40000410000 */
[----:B------:R-:W-:Y:S02]  /*66f0*/  FMUL.FTZ R7, R7, c[0x0][0x2ec] ;  /* 0x0000bb0007077a20 */ /* 0x000fe40000410000 */
[----:B------:R-:W-:Y:S02]  /*6700*/  FMUL.FTZ R35, R5, R35 ;  /* 0x0000002305237220 */ /* 0x000fe40000410000 */
[----:B------:R-:W-:Y:S02]  /*6710*/  FADD.FTZ R5, -R2, R9 ;  /* 0x0000000902057221 */ /* 0x000fe40000010100 */
[----:B------:R-:W-:Y:S02]  /*6720*/  FMUL.FTZ R4, R51, R4 ;  /* 0x0000000433047220 */ /* 0x000fe40000410000 */
[----:B------:R-:W-:Y:S01]  /*6730*/  FMUL.FTZ R17, R246, R17 ;  /* 0x00000011f6117220 */ /* 0x000fe20000410000 */
        /* <DEDUP_REMOVED lines=75> */
[----:B------:R-:W-:Y:S01]  /*6bf0*/  FFMA.FTZ R34, -R200, R200, 1 ;  /* 0x3f800000c8227423 */ /* 0x000fe200000101c8 */
[----:B------:R1:W5:Y:S01]  /*6c00*/  LDL.LU R37, [R1+0x70] ;  /* 0x0000700001257983 */ /* 0x0003620000300800 */
[----:B------:R-:W-:Y:S02]  /*6c10*/  FMUL.FTZ R16, R247, R16 ;  /* 0x00000010f7107220 */ /* 0x000fe40000410000 */
[----:B------:R-:W-:Y:S01]  /*6c20*/  FMUL.FTZ R34, R34, c[0x0][0x2ec] ;  /* 0x0000bb0022227a20 */ /* 0x000fe20000410000 */
[----:B------:R1:W5:Y:S01]  /*6c30*/  LDL.LU R36, [R1+0x6c] ;  /* 0x00006c0001247983 */ /* 0x0003620000300800 */
[----:B------:R-:W-:Y:S01]  /*6c40*/  FMUL.FTZ R5, R242, R5 ;  /* 0x00000005f2057220 */ /* 0x000fe20000410000 */
[----:B------:R-:W-:Y:S01]  /*6c50*/  MOV R242, c[0x0][0x22c] ;  /* 0x00008b0000f27a02 */ /* 0x000fe20000000f00 */
[----:B------:R-:W-:Y:S02]  /*6c60*/  FMUL.FTZ R34, R16, R34 ;  /* 0x0000002210227220 */ /* 0x000fe40000410000 */
[----:B------:R-:W-:Y:S02]  /*6c70*/  FFMA.FTZ R13, -R250, R250, 1 ;  /* 0x3f800000fa0d7423 */ /* 0x000fe400000101fa */
[----:B------:R-:W-:Y:S02]  /*6c80*/  FFMA.FTZ R18, -R240, R240, 1 ;  /* 0x3f800000f0127423 */ /* 0x000fe400000101f0 */
        /* <DEDUP_REMOVED lines=36> */
.L_x_874:
[----:B-1----:R-:W-:Y:S01]  /*6ed0*/  F2FP.BF16.PACK_AB R12, R173, R180 ;  /* 0x000000b4ad0c723e */ /* 0x002fe200000010ff */
[----:B------:R1:W5:Y:S01]  /*6ee0*/  LDL R185, [R1+0x28] ;  /* 0x0000280001b97983 */ /* 0x0003620000100800 */
        /* <DEDUP_REMOVED lines=34> */
[----:B---3--:R-:W-:Y:S04]  /*7110*/  IADD3 R16, R0, 0x8000, RZ ;  /* 0x0000800000107810 */ /* 0x008fe80007ffe0ff */
[----:B------:R-:W-:Y:S01]  /*7120*/  @P1 IADD3 R2, R16, -0x40, RZ ;  /* 0xffffffc010021810 */ /* 0x000fe20007ffe0ff */
[----:B------:R-:W-:Y:S05]  /*7130*/  LDSM.16.MT88.4 R4, [R205+0x20000] ;  /* 0x02000000cd04783b */ /* 0x000fea0000004200 */
[----:B------:R-:W2:Y:S05]  /*7140*/  LDSM.16.MT88.4 R8, [R0+0x8000] ;  /* 0x008000000008783b */ /* 0x000eaa0000004200 */
[----:B------:R-:W3:Y:S05]  /*7150*/  LDSM.16.MT88.4 R12, [R205+0x22000] ;  /* 0x02200000cd0c783b */ /* 0x000eea0000004200 */
[----:B------:R-:W4:Y:S05]  /*7160*/  LDSM.16.MT88.4 R16, [R2] ;  /* 0x000000000210783b */ /* 0x000f2a0000004200 */
        /* <DEDUP_REMOVED lines=8> */
[C---:B---3--:R-:W-:Y:S08]  /*71f0*/  HMMA.16816.F32.BF16 R40, R12.reuse, R8, R40 ;  /* 0x000000080c28723c */ /* 0x048ff00000041828 */
[-C--:B------:R-:W-:Y:S08]  /*7200*/  HMMA.16816.F32.BF16 R44, R12, R10.reuse, R44 ;  /* 0x0000000a0c2c723c */ /* 0x080ff0000004182c */
[C---:B------:R-:W-:Y:S01]  /*7210*/  HMMA.16816.F32.BF16 R48, R4.reuse, R10, R48 ;  /* 0x0000000a0430723c */ /* 0x040fe20000041830 */
[----:B------:R-:W2:Y:S07]  /*7220*/  LDSM.16.MT88.4 R8, [R205+0x20800] ;  /* 0x02080000cd08783b */ /* 0x000eae0000004200 */
[-C--:B----4-:R-:W-:Y:S08]  /*7230*/  HMMA.16816.F32.BF16 R52, R4, R16.reuse, R52 ;  /* 0x000000100434723c */ /* 0x090ff00000041834 */
[C---:B------:R-:W-:Y:S08]  /*7240*/  HMMA.16816.F32.BF16 R56, R12.reuse, R16, R56 ;  /* 0x000000100c38723c */ /* 0x040ff00000041838 */
[-C--:B------:R-:W-:Y:S08]  /*7250*/  HMMA.16816.F32.BF16 R60, R12, R18.reuse, R60 ;  /* 0x000000120c3c723c */ /* 0x080ff0000004183c */
[C---:B------:R-:W-:Y:S01]  /*7260*/  HMMA.16816.F32.BF16 R64, R4.reuse, R18, R64 ;  /* 0x000000120440723c */ /* 0x040fe20000041840 */
[----:B------:R-:W-:Y:S07]  /*7270*/  LDSM.16.MT88.4 R16, [R205+0x23000] ;  /* 0x02300000cd10783b */ /* 0x000fee0000004200 */
        /* <DEDUP_REMOVED lines=11> */
[----:B------:R-:W3:Y:S02]  /*7330*/  LDSM.16.MT88.4 R24, [R0+0xb000] ;  /* 0x00b000000018783b */ /* 0x000ee40000004200 */
        /* <DEDUP_REMOVED lines=36> */
[-C--:B--2---:R-:W-:Y:S08]  /*7580*/  HMMA.16816.F32.BF16 R84, R4, R28.reuse, R84 ;  /* 0x0000001c0454723c */ /* 0x084ff00000041854 */
        /* <DEDUP_REMOVED lines=27> */
[----:B------:R-:W-:Y:S02]  /*7740*/  SHF.L.U32 R0, R185, 0x1, RZ ;  /* 0x00000001b9007819 */ /* 0x000fe400000006ff */
        /* <DEDUP_REMOVED lines=10> */
.L_x_875:
        /* <DEDUP_REMOVED lines=9> */
[----:B------:R-:W-:Y:S04]  /*7880*/  IMAD.U32 R2, R2, -0x40, RZ ;  /* 0xffffffc002027824 */ /* 0x000fe800078e00ff */
[----:B------:R-:W4:Y:S01]  /*7890*/  LDSM.16.MT88.4 R164, [R204+0x4000] ;  /* 0x00400000cca4783b */ /* 0x000f220000004200 */
[C---:B------:R-:W-:Y:S04]  /*78a0*/  LEA R227, P2, R2.reuse, R186, 0x2 ;  /* 0x000000ba02e37211 */ /* 0x040fe800078410ff */
[----:B------:R-:W5:Y:S01]  /*78b0*/  LDL R193, [R1+0x40] ;  /* 0x0000400001c17983 */ /* 0x000f620000100800 */
[----:B------:R-:W-:Y:S01]  /*78c0*/  LEA.HI.X.SX32 R226, R2, R187, 0x2, P2 ;  /* 0x000000bb02e27211 */ /* 0x000fe200010f16ff */
[----:B------:R-:W-:Y:S03]  /*78d0*/  IMAD.MOV.U32 R2, RZ, RZ, R227 ;  /* 0x000000ffff027224 */ /* 0x000fe600078e00e3 */
[----:B------:R-:W-:Y:S05]  /*78e0*/  LDSM.16.M88.4 R168, [R208+0x1c000] ;  /* 0x01c00000d0a8783b */ /* 0x000fea0000000200 */
[----:B------:R-:W5:Y:S05]  /*78f0*/  LDL R191, [R1+0x44] ;  /* 0x0000440001bf7983 */ /* 0x000f6a0000100800 */
[----:B------:R-:W1:Y:S05]  /*7900*/  LDSM.16.MT88.4 R172, [R204+0x800] ;  /* 0x00080000ccac783b */ /* 0x000e6a0000004200 */
[----:B------:R1:W5:Y:S02]  /*7910*/  LDL R188, [R1+0xc] ;  /* 0x00000c0001bc7983 */ /* 0x0003640000100800 */
[-C--:B-12---:R-:W-:Y:S03]  /*7920*/  HMMA.16816.F32.BF16 R4, R32, R16.reuse, RZ ;  /* 0x000000102004723c */ /* 0x086fe600000418ff */
[----:B------:R-:W1:Y:S05]  /*7930*/  LDSM.16.M88.4 R176, [R208+0x1d000] ;  /* 0x01d00000d0b0783b */ /* 0x000e6a0000000200 */
[----:B------:R2:W2:Y:S01]  /*7940*/  LDL R0, [R1+0x4] ;  /* 0x0000040001007983 */ /* 0x0004a20000100800 */
[C---:B---3--:R-:W-:Y:S04]  /*7950*/  HMMA.16816.F32.BF16 R8, R28.reuse, R16, RZ ;  /* 0x000000101c08723c */ /* 0x048fe800000418ff */
[----:B------:R-:W3:Y:S04]  /*7960*/  LDSM.16.MT88.4 R180, [R204+0x4800] ;  /* 0x00480000ccb4783b */ /* 0x000ee80000004200 */
[-C--:B------:R-:W-:Y:S01]  /*7970*/  HMMA.16816.F32.BF16 R12, R28, R18.reuse, RZ ;  /* 0x000000121c0c723c */ /* 0x080fe200000418ff */
[----:B------:R1:W2:Y:S05]  /*7980*/  LDL R189, [R1] ;  /* 0x0000000001bd7983 */ /* 0x0002aa0000100800 */
        /* <DEDUP_REMOVED lines=65> */
[----:B------:R-:W2:Y:S05]  /*7da0*/  LDSM.16.MT88.4 R164, [R204+0x7000] ;  /* 0x00700000cca4783b */ /* 0x000eaa0000004200 */
[----:B------:R-:W-:Y:S02]  /*7db0*/  LDSM.16.M88.4 R172, [R3+0x1e000] ;  /* 0x01e0000003ac783b */ /* 0x000fe40000000200 */
[-C--:B-1----:R-:W-:Y:S01]  /*7dc0*/  HMMA.16816.F32.BF16 R4, R168, R176.reuse, R4 ;  /* 0x000000b0a804723c */ /* 0x082fe20000041804 */
[----:B---3--:R-:W-:Y:S04]  /*7dd0*/  IMAD.MOV.U32 R184, RZ, RZ, c[0x0][0x22c] ;  /* 0x00008b00ffb87624 */ /* 0x008fe800078e00ff */
[----:B------:R-:W-:Y:S04]  /*7de0*/  IMAD R184, R184, c[0x0][0x1c0], RZ ;  /* 0x00007000b8b87a24 */ /* 0x000fe800078e02ff */
[----:B------:R-:W-:Y:S01]  /*7df0*/  IMAD R184, R184, 0x30, RZ ;  /* 0x00000030b8b87824 */ /* 0x000fe200078e02ff */
[C---:B----4-:R-:W-:Y:S08]  /*7e00*/  HMMA.16816.F32.BF16 R8, R180.reuse, R176, R8 ;  /* 0x000000b0b408723c */ /* 0x050ff00000041808 */
[-C--:B------:R-:W-:Y:S08]  /*7e10*/  HMMA.16816.F32.BF16 R12, R180, R178.reuse, R12 ;  /* 0x000000b2b40c723c */ /* 0x080ff0000004180c */
[C---:B------:R-:W-:Y:S01]  /*7e20*/  HMMA.16816.F32.BF16 R16, R168.reuse, R178, R16 ;  /* 0x000000b2a810723c */ /* 0x040fe20000041810 */
[----:B------:R-:W1:Y:S07]  /*7e30*/  LDSM.16.MT88.4 R176, [R204+0x3800] ;  /* 0x00380000ccb0783b */ /* 0x000e6e0000004200 */
[-C--:B--2---:R-:W-:Y:S08]  /*7e40*/  HMMA.16816.F32.BF16 R20, R168, R164.reuse, R20 ;  /* 0x000000a4a814723c */ /* 0x084ff00000041814 */
[C---:B------:R-:W-:Y:S08]  /*7e50*/  HMMA.16816.F32.BF16 R24, R180.reuse, R164, R24 ;  /* 0x000000a4b418723c */ /* 0x040ff00000041818 */
[-C--:B------:R-:W-:Y:S01]  /*7e60*/  HMMA.16816.F32.BF16 R28, R180, R166.reuse, R28 ;  /* 0x000000a6b41c723c */ /* 0x080fe2000004181c */
[----:B------:R2:W3:Y:S07]  /*7e70*/  LDSM.16.M88.4 R180, [R3+0x1f000] ;  /* 0x01f0000003b4783b */ /* 0x0004ee0000000200 */
[----:B------:R-:W-:Y:S01]  /*7e80*/  HMMA.16816.F32.BF16 R32, R168, R166, R32 ;  /* 0x000000a6a820723c */ /* 0x000fe20000041820 */
[----:B------:R-:W4:Y:S06]  /*7e90*/  LDSM.16.MT88.4 R164, [R204+0x7800] ;  /* 0x00780000cca4783b */ /* 0x000f2c0000004200 */
[----:B-----5:R-:W-:Y:S01]  /*7ea0*/  @P0 IADD3 R168, P3, R193, UR10, RZ ;  /* 0x0000000ac1a80c10 */ /* 0x020fe2000ff7e0ff */
[----:B------:R-:W-:Y:S01]  /*7eb0*/  @UP3 UIADD3 UR10, UP1, UR10, -0x100, URZ ;  /* 0xffffff000a0a3890 */ /* 0x000fe2000ff3e03f */
[-C--:B-1----:R-:W-:Y:S05]  /*7ec0*/  HMMA.16816.F32.BF16 R4, R172, R176.reuse, R4 ;  /* 0x000000b0ac04723c */ /* 0x082fea0000041804 */
[----:B------:R-:W-:Y:S01]  /*7ed0*/  @P0 IADD3.X R169, R191, UR9, RZ, P3, !PT ;  /* 0x00000009bfa90c10 */ /* 0x000fe20009ffe4ff */
        /* <DEDUP_REMOVED lines=10> */
[----:B------:R1:W-:Y:S01]  /*7f80*/  RED.E.ADD.F32.FTZ.RN.STRONG.GPU [R2.64], R4 ;  /* 0x000000040200798e */ /* 0x0003e2000c10e784 */
        /* <DEDUP_REMOVED lines=9> */
[-C--:B------:R-:W-:Y:S02]  /*8020*/  LEA.HI.X.SX32 R165, R242, R3.reuse, 0x2, P2 ;  /* 0x00000003f2a57211 */ /* 0x080fe400010f16ff */
[CC--:B------:R-:W-:Y:S02]  /*8030*/  LEA R170, P2, R191.reuse, R2.reuse, 0x2 ;  /* 0x00000002bfaa7211 */ /* 0x0c0fe400078410ff */
[----:B------:R-:W-:Y:S01]  /*8040*/  HMMA.16816.F32.BF16 R32, R172, R166, R32 ;  /* 0x000000a6ac20723c */ /* 0x000fe20000041820 */
[----:B------:R4:W-:Y:S03]  /*8050*/  RED.E.ADD.F32.FTZ.RN.STRONG.GPU [R164.64], R5 ;  /* 0x00000005a400798e */ /* 0x0009e6000c10e784 */
[-C--:B------:R-:W-:Y:S02]  /*8060*/  LEA.HI.X.SX32 R171, R191, R3.reuse, 0x2, P2 ;  /* 0x00000003bfab7211 */ /* 0x080fe400010f16ff */
[CC--:B-1----:R-:W-:Y:S06]  /*8070*/  LEA R4, P2, R184.reuse, R2.reuse, 0x2 ;  /* 0x00000002b8047211 */ /* 0x0c2fec00078410ff */
[-C--:B----4-:R-:W-:Y:S01]  /*8080*/  LEA.HI.X.SX32 R5, R184, R3.reuse, 0x2, P2 ;  /* 0x00000003b8057211 */ /* 0x090fe200010f16ff */
[----:B--2---:R1:W-:Y:S05]  /*8090*/  @P0 STL [R1+0xc], R188 ;  /* 0x00000cbc01000387 */ /* 0x0043ea0000100800 */
[----:B-----5:R2:W-:Y:S05]  /*80a0*/  @P0 STL [R1+0x4], R0 ;  /* 0x0000040001000387 */ /* 0x0205ea0000100800 */
[----:B------:R-:W4:Y:S01]  /*80b0*/  LDL R178, [R1+0x24] ;  /* 0x0000240001b27983 */ /* 0x000f220000100800 */
[----:B-1----:R-:W-:Y:S04]  /*80c0*/  IMAD.MOV.U32 R188, RZ, RZ, c[0x0][0x22c] ;  /* 0x00008b00ffbc7624 */ /* 0x002fe800078e00ff */
[----:B------:R-:W-:Y:S01]  /*80d0*/  IMAD R188, R188, c[0x0][0x1c0], RZ ;  /* 0x00007000bcbc7a24 */ /* 0x000fe200078e02ff */
[----:B--2---:R-:W2:Y:S03]  /*80e0*/  LDL R0, [R1+0x18] ;  /* 0x0000180001007983 */ /* 0x004ea60000100800 */
[----:B------:R-:W-:Y:S02]  /*80f0*/  IMAD.SHL.U32 R188, R188, 0x10, RZ ;  /* 0x00000010bcbc7824 */ /* 0x000fe400078e00ff */
[----:B------:R1:W-:Y:S05]  /*8100*/  @P0 STL [R1], R189 ;  /* 0x000000bd01000387 */ /* 0x0003ea0000100800 */
[----:B---3--:R3:W-:Y:S01]  /*8110*/  @P0 STL [R1+0x8], R190 ;  /* 0x000008be01000387 */ /* 0x0087e20000100800 */
[CC--:B------:R-:W-:Y:S04]  /*8120*/  LEA R176, P0, R188.reuse, R2.reuse, 0x2 ;  /* 0x00000002bcb07211 */ /* 0x0c0fe800078010ff */
[-C--:B------:R-:W-:Y:S05]  /*8130*/  LEA.HI.X.SX32 R177, R188, R3.reuse, 0x2, P0 ;  /* 0x00000003bcb17211 */ /* 0x080fea00000f16ff */
[----:B------:R5:W-:Y:S05]  /*8140*/  RED.E.ADD.F32.FTZ.RN.STRONG.GPU [R176.64], R6 ;  /* 0x00000006b000798e */ /* 0x000bea000c10e784 */
        /* <DEDUP_REMOVED lines=22> */
[----:B------:R-:W-:Y:S02]  /*82b0*/  IADD3 R180, R189, 0x20, RZ ;  /* 0x00000020bdb47810 */ /* 0x000fe40007ffe0ff */
        /* <DEDUP_REMOVED lines=16> */
[-C--:B------:R-:W-:Y:S02]  /*83c0*/  LEA R6, P2, R181, R2.reuse, 0x2 ;  /* 0x00000002b5067211 */ /* 0x080fe400078410ff */
[----:B------:R-:W-:Y:S01]  /*83d0*/  IADD3 R179, R189, 0x20, RZ ;  /* 0x00000020bdb37810 */ /* 0x000fe20007ffe0ff */
[----:B------:R1:W-:Y:S01]  /*83e0*/  RED.E.ADD.F32.FTZ.RN.STRONG.GPU [R4.64], R18 ;  /* 0x000000120400798e */ /* 0x0003e2000c10e784 */
[-C--:B------:R-:W-:Y:S01]  /*83f0*/  LEA.HI.X.SX32 R7, R181, R3.reuse, 0x2, P2 ;  /* 0x00000003b5077211 */ /* 0x080fe200010f16ff */
[----:B------:R-:W-:Y:S01]  /*8400*/  IMAD.MOV.U32 R189, RZ, RZ, c[0x0][0x22c] ;  /* 0x00008b00ffbd7624 */ /* 0x000fe200078e00ff */
[-C--:B------:R-:W-:Y:S01]  /*8410*/  LEA R10, P0, R180, R2.reuse, 0x2 ;  /* 0x00000002b40a7211 */ /* 0x080fe200078010ff */
[----:B------:R-:W-:Y:S01]  /*8420*/  IMAD.IADD R179, R242, 0x1, R179 ;  /* 0x00000001f2b37824 */ /* 0x000fe200078e02b3 */
        /* <DEDUP_REMOVED lines=9> */
[----:B------:R-:W-:Y:S01]  /*84c0*/  IADD3 R170, R189, 0x40, RZ ;  /* 0x00000040bdaa7810 */ /* 0x000fe20007ffe0ff */
[C---:B------:R-:W-:Y:S01]  /*84d0*/  IMAD.IADD R17, R242.reuse, 0x1, R17 ;  /* 0x00000001f2117824 */ /* 0x040fe200078e0211 */
[-C--:B------:R-:W-:Y:S02]  /*84e0*/  LEA R8, P3, R179, R2.reuse, 0x2 ;  /* 0x00000002b3087211 */ /* 0x080fe400078610ff */
[----:B------:R-:W-:Y:S01]  /*84f0*/  IADD3 R169, R189, 0x40, RZ ;  /* 0x00000040bda97810 */ /* 0x000fe20007ffe0ff */
[C---:B------:R-:W-:Y:S01]  /*8500*/  IMAD.IADD R170, R242.reuse, 0x1, R170 ;  /* 0x00000001f2aa7824 */ /* 0x040fe200078e02aa */
        /* <DEDUP_REMOVED lines=25> */
[CC--:B------:R-:W-:Y:S01]  /*86a0*/  LEA R10, P0, R169.reuse, R2.reuse, 0x2 ;  /* 0x00000002a90a7211 */ /* 0x0c0fe200078010ff */
[----:B------:R-:W-:Y:S02]  /*86b0*/  RED.E.ADD.F32.FTZ.RN.STRONG.GPU [R4.64], R22 ;  /* 0x000000160400798e */ /* 0x000fe4000c10e784 */
[C---:B------:R-:W-:Y:S01]  /*86c0*/  IMAD.IADD R168, R242.reuse, 0x1, R168 ;  /* 0x00000001f2a87824 */ /* 0x040fe200078e02a8 */
        /* <DEDUP_REMOVED lines=16> */
[CC--:B-----5:R-:W-:Y:S02]  /*87d0*/  LEA R4, P0, R167.reuse, R2.reuse, 0x2 ;  /* 0x00000002a7047211 */ /* 0x0e0fe400078010ff */
        /* <DEDUP_REMOVED lines=334> */
.L_x_877:
        /* <DEDUP_REMOVED lines=18> */
.L_x_878:
[----:B-1----:R-:W2:Y:S01]  /*9de0*/  LDL.64 R2, [R1+0x58] ;  /* 0x0000580001027983 */ /* 0x002ea20000100a00 */
[----:B------:R-:W-:Y:S01]  /*9df0*/  IMAD.SHL.U32 R4, R185, 0x2, RZ ;  /* 0x00000002b9047824 */ /* 0x000fe200078e00ff */
        /* <DEDUP_REMOVED lines=54> */
.L_x_880:
[----:B-1-34-:R-:W-:Y:S05]  /*a160*/  BSYNC B0 ;  /* 0x0000000000007941 */ /* 0x01afea0003800000 */
.L_x_879:
        /* <DEDUP_REMOVED lines=16> */
.L_x_882:
[----:B------:R-:W-:Y:S05]  /*a270*/  BSYNC B0 ;  /* 0x0000000000007941 */ /* 0x000fea0003800000 */
.L_x_881:
        /* <DEDUP_REMOVED lines=16> */
.L_x_884:
[----:B------:R-:W-:Y:S05]  /*a380*/  BSYNC B0 ;  /* 0x0000000000007941 */ /* 0x000fea0003800000 */
.L_x_883:
        /* <DEDUP_REMOVED lines=16> */
.L_x_886:
[----:B------:R-:W-:Y:S05]  /*a490*/  BSYNC B0 ;  /* 0x0000000000007941 */ /* 0x000fea0003800000 */
.L_x_885:
        /* <DEDUP_REMOVED lines=25> */
.L_x_888:
[----:B------:R-:W-:Y:S05]  /*a630*/  BSYNC B0 ;  /* 0x0000000000007941 */ /* 0x000fea0003800000 */
.L_x_887:
        /* <DEDUP_REMOVED lines=14> */
.L_x_890:
[----:B------:R-:W-:Y:S05]  /*a720*/  BSYNC B0 ;  /* 0x0000000000007941 */ /* 0x000fea0003800000 */
.L_x_889:
        /* <DEDUP_REMOVED lines=14> */
.L_x_892:
[----:B------:R-:W-:Y:S05]  /*a810*/  BSYNC B0 ;  /* 0x0000000000007941 */ /* 0x000fea0003800000 */
.L_x_891:
        /* <DEDUP_REMOVED lines=12> */
.L_x_873:
[----:B------:R-:W-:Y:S05]  /*a8e0*/  BSYNC B1 ;  /* 0x0000000000017941 */ /* 0x000fea0003800000 */
.L_x_851:
        /* <DEDUP_REMOVED lines=11> */
.L_x_893:
[----:B------:R-:W-:Y:S05]  /*a9a0*/  EXIT ;  /* 0x000000000000794d */ /* 0x000fea0003800000 */
.L_x_895:
        /* <DEDUP_REMOVED lines=13> */
.L_x_1087:


//--------------------- .text._ZN5flash44flash_bwd_dq_dk_dv_loop_seqk_parallel_kernelI23Flash_bwd_kernel_traitsILi128ELi64ELi128ELi8ELi2ELi4ELi2ELb0ELb0EN7cutlass10bfloat16_tE19Flash_kernel_traitsILi128ELi64ELi128ELi8ES3_EELb1ELb1ELb0ELb1ELb0ELb0ELb0EEEvNS_16Flash_bwd_paramsE --------------------------
	.section	.text._ZN5flash44flash_bwd_dq_dk_dv_loop_seqk_parallel_kernelI23Flash_bwd_kernel_traitsILi128ELi64ELi128ELi8ELi2ELi4ELi2ELb0ELb0EN7cutlass10bfloat16_tE19Flash_kernel_traitsILi128ELi64ELi128ELi8ES3_EELb1ELb1ELb0ELb1ELb0ELb0ELb0EEEvNS_16Flash_bwd_paramsE,"ax",@progbits
	.sectioninfo	@"SHI_REGISTERS=255"
	.align	128
        .global         _ZN5flash44flash_bwd_dq_dk_dv_loop_seqk_parallel_kernelI23Flash_bwd_kernel_traitsILi128ELi64ELi128ELi8ELi2ELi4ELi2ELb0ELb0EN7cutlass10bfloat16_tE19Flash_kernel_traitsILi128ELi64ELi128ELi8ES3_EELb1ELb1ELb0ELb1ELb0ELb0ELb0EEEvNS_16Flash_bwd_paramsE
        .type           _ZN5flash44flash_bwd_dq_dk_dv_loop_seqk_parallel_kernelI23Flash_bwd_kernel_traitsILi128ELi64ELi128ELi8ELi2ELi4ELi2ELb0ELb0EN7cutlass10bfloat16_tE19Flash_kernel_traitsILi128ELi64ELi128ELi8ES3_EELb1ELb1ELb0ELb1ELb0ELb0ELb0EEEvNS_16Flash_bwd_paramsE,@function
        .size           _ZN5flash44flash_bwd_dq_dk_dv_loop_seqk_parallel_kernelI23Flash_bwd_kernel_traitsILi128ELi64ELi128ELi8ELi2ELi4ELi2ELb0ELb0EN7cutlass10bfloat16_tE19Flash_kernel_traitsILi128ELi64ELi128ELi8ES3_EELb1ELb1ELb0ELb1ELb0ELb0ELb0EEEvNS_16Flash_bwd_paramsE,(.L_x_1088 - _ZN5flash44flash_bwd_dq_dk_dv_loop_seqk_parallel_kernelI23Flash_bwd_kernel_traitsILi128ELi64ELi128ELi8ELi2ELi4ELi2ELb0ELb0EN7cutlass10bfloat16_tE19Flash_kernel_traitsILi128ELi64ELi128ELi8ES3_EELb1ELb1ELb0ELb1ELb0ELb0ELb0EEEvNS_16Flash_bwd_paramsE)
        .other          _ZN5flash44flash_bwd_dq_dk_dv_loop_seqk_parallel_kernelI23Flash_bwd_kernel_traitsILi128ELi64ELi128ELi8ELi2ELi4ELi2ELb0ELb0EN7cutlass10bfloat16_tE19Flash_kernel_traitsILi128ELi64ELi128ELi8ES3_EELb1ELb1ELb0ELb1ELb0ELb0ELb0EEEvNS_16Flash_bwd_paramsE,@"STO_CUDA_ENTRY STV_DEFAULT"
_ZN5flash44flash_bwd_dq_dk_dv_loop_seqk_parallel_kernelI23Flash_bwd_kernel_traitsILi128ELi64ELi128ELi8ELi2ELi4ELi2ELb0ELb0EN7cutlass10bfloat16_tE19Flash_kernel_traitsILi128ELi64ELi128ELi8ES3_EELb1ELb1ELb0ELb1ELb0ELb0ELb0EEEvNS_16Flash_bwd_paramsE:
.text._ZN5flash44flash_bwd_dq_dk_dv_loop_seqk_parallel_kernelI23Flash_bwd_kernel_traitsILi128ELi64ELi128ELi8ELi2ELi4ELi2ELb0ELb0EN7cutlass10bfloat16_tE19Flash_kernel_traitsILi128ELi64ELi128ELi8ES3_EELb1ELb1ELb0ELb1ELb0ELb0ELb0EEEvNS_16Flash_bwd_paramsE:
        /* <DEDUP_REMOVED lines=76> */
[----:B------:R-:W-:Y:S01]  /*04c0*/  ULDC UR51, c[0x0][0x224] ;  /* 0x0000890000337ab9 */ /* 0x000fe20000000800 */
        /* <DEDUP_REMOVED lines=10> */
[----:B------:R-:W-:-:S02]  /*0570*/  @UP5 UIMAD UR55, UR31, UR50, URZ ;  /* 0x000000321f3752a4 */ /* 0x000fc4000f8e023f */
[----:B------:R-:W-:Y:S02]  /*0580*/  ULDC.64 UR14, c[0x0][0x118] ;  /* 0x00004600000e7ab9 */ /* 0x000fe40000000a00 */
[----:B------:R-:W-:Y:S01]  /*0590*/  IMAD.IADD R18, R5, 0x1, -R0 ;  /* 0x0000000105127824 */ /* 0x000fe200078e0a00 */
[----:B------:R-:W-:Y:S01]  /*05a0*/  LOP3.LUT R0, R2, 0x1c0, RZ, 0xc0, !PT ;  /* 0x000001c002007812 */ /* 0x000fe200078ec0ff */
[----:B------:R-:W-:Y:S01]  /*05b0*/  IMAD.SHL.U32 R2, R9, 0x10, RZ ;  /* 0x0000001009027824 */ /* 0x000fe200078e00ff */
[----:B------:R-:W-:Y:S01]  /*05c0*/  SHF.R.S32.HI R5, RZ, 0x6, R12 ;  /* 0x00000006ff057819 */ /* 0x000fe2000001140c */
[----:B------:R-:W-:Y:S01]  /*05d0*/  ULOP3.LUT UR57, UR34, UR57, URZ, 0x3c, !UPT ;  /* 0x0000003922397292 */ /* 0x000fe2000f8e3c3f */
[C-C-:B------:R-:W-:Y:S01]  /*05e0*/  LOP3.LUT R217, R0.reuse, 0x8, R13.reuse, 0xf8, !PT ;  /* 0x0000000800d97812 */ /* 0x140fe200078ef80d */
[----:B------:R-:W-:Y:S01]  /*05f0*/  STL [R1+0x54], R18 ;  /* 0x0000541201007387 */ /* 0x000fe20000100800 */
[----:B------:R-:W-:Y:S01]  /*0600*/  LOP3.LUT R209, R0, 0x30, R2, 0xf8, !PT ;  /* 0x0000003000d17812 */ /* 0x000fe200078ef802 */
[----:B------:R-:W-:Y:S01]  /*0610*/  IMAD R2, R5, 0x800, R4 ;  /* 0x0000080005027824 */ /* 0x000fe200078e0204 */
[----:B------:R-:W-:Y:S01]  /*0620*/  SHF.R.U32.HI R3, RZ, 0x3, R0 ;  /* 0x00000003ff037819 */ /* 0x000fe20000011600 */
[----:B------:R-:W-:Y:S01]  /*0630*/  USHF.R.S32.HI UR58, URZ, 0x1f, UR34 ;  /* 0x0000001f3f3a7899 */ /* 0x000fe20008011422 */
[----:B------:R-:W-:Y:S01]  /*0640*/  LOP3.LUT R0, R6, 0x1, RZ, 0xc0, !PT ;  /* 0x0000000106007812 */ /* 0x000fe200078ec0ff */
[----:B------:R-:W-:Y:S01]  /*0650*/  UISETP.NE.AND UP6, UPT, UR8, URZ, UPT ;  /* 0x0000003f0800728c */ /* 0x000fe2000bfc5270 */
[----:B------:R-:W-:Y:S01]  /*0660*/  LOP3.LUT R217, R217, R3, RZ, 0x3c, !PT ;  /* 0x00000003d9d97212 */ /* 0x000fe200078e3cff */
[----:B------:R-:W-:Y:S01]  /*0670*/  USHF.R.S32.HI UR60, URZ, 0x1f, UR31 ;  /* 0x0000001f3f3c7899 */ /* 0x000fe2000801141f */
[----:B------:R-:W-:Y:S01]  /*0680*/  ISETP.NE.U32.AND P0, PT, R0, 0x1, PT ;  /* 0x000000010000780c */ /* 0x000fe20003f05070 */
[----:B------:R-:W-:Y:S01]  /*0690*/  IMAD.SHL.U32 R0, R8, 0x20, RZ ;  /* 0x0000002008007824 */ /* 0x000fe200078e00ff */
[----:B------:R-:W-:Y:S01]  /*06a0*/  LOP3.LUT R209, R209, 0x8, R13, 0xf8, !PT ;  /* 0x00000008d1d17812 */ /* 0x000fe200078ef80d */
[----:B------:R-:W-:Y:S01]  /*06b0*/  IMAD.IADD R217, R2, 0x1, R217 ;  /* 0x0000000102d97824 */ /* 0x000fe200078e02d9 */
[----:B------:R-:W-:Y:S01]  /*06c0*/  R2P PR, R6, 0x6 ;  /* 0x0000000606007804 */ /* 0x000fe20000000000 */
[C---:B------:R-:W-:Y:S01]  /*06d0*/  IMAD.SHL.U32 R2, R5.reuse, 0x8, RZ ;  /* 0x0000000805027824 */ /* 0x040fe200078e00ff */
        /* <DEDUP_REMOVED lines=16> */
[----:B------:R-:W-:Y:S01]  /*07e0*/  USHF.R.S32.HI UR59, URZ, 0x1f, UR34 ;  /* 0x0000001f3f3b7899 */ /* 0x000fe20008011422 */
[----:B------:R-:W-:Y:S01]  /*07f0*/  IMAD.SHL.U32 R209, R209, 0x2, RZ ;  /* 0x00000002d1d17824 */ /* 0x000fe200078e00ff */
[----:B------:R-:W-:Y:S01]  /*0800*/  LOP3.LUT R2, R2, 0x8, RZ, 0xc0, !PT ;  /* 0x0000000802027812 */ /* 0x000fe200078ec0ff */
[----:B------:R-:W-:Y:S01]  /*0810*/  UIMAD.WIDE.U32 UR40, UR36, UR42, URZ ;  /* 0x0000002a242872a5 */ /* 0x000fe2000f8e003f */
[----:B------:R-:W-:Y:S01]  /*0820*/  SHF.R.U32.HI R3, RZ, 0x3, R0 ;  /* 0x00000003ff037819 */ /* 0x000fe20000011600 */
[----:B------:R-:W-:Y:S01]  /*0830*/  UIMAD UR52, UR37, UR42, URZ ;  /* 0x0000002a253472a4 */ /* 0x000fe2000f8e023f */
[----:B------:R-:W-:Y:S01]  /*0840*/  LOP3.LUT R5, R0, 0x20, R5, 0xf8, !PT ;  /* 0x0000002000057812 */ /* 0x000fe200078ef805 */
[----:B------:R-:W-:Y:S01]  /*0850*/  USHF.R.S32.HI UR54, URZ, 0x1f, UR47 ;  /* 0x0000001f3f367899 */ /* 0x000fe2000801142f */
[----:B------:R-:W-:Y:S01]  /*0860*/  LOP3.LUT R9, R2, 0x10, R4, 0xf8, !PT ;  /* 0x0000001002097812 */ /* 0x000fe200078ef804 */
[----:B------:R-:W-:Y:S01]  /*0870*/  IMAD.SHL.U32 R4, R11, 0x40, RZ ;  /* 0x000000400b047824 */ /* 0x000fe200078e00ff */
[----:B------:R-:W-:Y:S01]  /*0880*/  LOP3.LUT R6, R3, R0, R2, 0x1e, !PT ;  /* 0x0000000003067212 */ /* 0x000fe200078e1e02 */
[----:B------:R-:W-:Y:S01]  /*0890*/  IMAD R0, R17, 0x400, R7 ;  /* 0x0000040011007824 */ /* 0x000fe200078e0207 */
[----:B------:R-:W-:Y:S01]  /*08a0*/  LOP3.LUT R2, R5, R3, RZ, 0x3c, !PT ;  /* 0x0000000305027212 */ /* 0x000fe200078e3cff */
[----:B------:R-:W-:Y:S01]  /*08b0*/  IMAD.SHL.U32 R3, R18, 0x40, RZ ;  /* 0x0000004012037824 */ /* 0x000fe200078e00ff */
[----:B------:R-:W-:Y:S01]  /*08c0*/  IADD3 R7, R238, 0x40, RZ ;  /* 0x00000040ee077810 */ /* 0x000fe20007ffe0ff */
[----:B------:R-:W-:Y:S01]  /*08d0*/  IMAD.SHL.U32 R5, R8, 0x8, RZ ;  /* 0x0000000808057824 */ /* 0x000fe200078e00ff */
[----:B------:R-:W-:Y:S01]  /*08e0*/  UIMAD UR51, UR5, UR51, URZ ;  /* 0x00000033053372a4 */ /* 0x000fe2000f8e023f */
[----:B------:R-:W-:Y:S01]  /*08f0*/  IMAD.IADD R234, R2, 0x1, R0 ;  /* 0x0000000102ea7824 */ /* 0x000fe200078e0200 */
[----:B------:R-:W-:Y:S01]  /*0900*/  LOP3.LUT R3, R3, 0x1c0, RZ, 0xc0, !PT ;  /* 0x000001c003037812 */ /* 0x000fe200078ec0ff */
[----:B------:R-:W-:Y:S01]  /*0910*/  IMAD.IADD R6, R12, 0x1, R6 ;  /* 0x000000010c067824 */ /* 0x000fe200078e0206 */
[----:B------:R-:W-:Y:S01]  /*0920*/  LOP3.LUT R0, R4, 0xfffffe00, RZ, 0xc0, !PT ;  /* 0xfffffe0004007812 */ /* 0x000fe200078ec0ff */
[----:B------:R1:W-:Y:S01]  /*0930*/  STL [R1+0x18], R7 ;  /* 0x0000180701007387 */ /* 0x0003e20000100800 */
[----:B------:R-:W-:Y:S01]  /*0940*/  LOP3.LUT R2, R3, 0x8, R5, 0xf8, !PT ;  /* 0x0000000803027812 */ /* 0x000fe200078ef805 */
[----:B------:R-:W-:Y:S01]  /*0950*/  IMAD.SHL.U32 R234, R234, 0x2, RZ ;  /* 0x00000002eaea7824 */ /* 0x000fe200078e00ff */
        /* <DEDUP_REMOVED lines=12> */
[----:B------:R-:W-:Y:S01]  /*0a20*/  SHF.R.S32.HI R2, RZ, 0x2, R16 ;  /* 0x00000002ff027819 */ /* 0x000fe20000011410 */
[----:B------:R-:W-:Y:S01]  /*0a30*/  IMAD.IADD R220, R5, 0x1, R220 ;  /* 0x0000000105dc7824 */ /* 0x000fe200078e02dc */
[----:B------:R-:W-:Y:S01]  /*0a40*/  LOP3.LUT R208, R208, R0, RZ, 0xfc, !PT ;  /* 0x00000000d0d07212 */ /* 0x000fe200078efcff */
[----:B------:R-:W-:Y:S01]  /*0a50*/  USHF.R.S32.HI UR48, URZ, 0x1f, UR44 ;  /* 0x0000001f3f307899 */ /* 0x000fe2000801142c */
[----:B------:R-:W-:Y:S01]  /*0a60*/  SHF.R.S32.HI R0, RZ, 0x3, R13 ;  /* 0x00000003ff007819 */ /* 0x000fe2000001140d */
[----:B------:R-:W-:Y:S01]  /*0a70*/  IMAD R5, R17, 0x10, R2 ;  /* 0x0000001011057824 */ /* 0x000fe200078e0202 */
[C---:B------:R-:W-:Y:S01]  /*0a80*/  SEL R0, R3.reuse, 0xffffffe0, !P4 ;  /* 0xffffffe003007807 */ /* 0x040fe20006000000 */
[----:B------:R-:W-:Y:S01]  /*0a90*/  UMOV UR39, 0xffffc000 ;  /* 0xffffc00000277882 */ /* 0x000fe20000000000 */
[----:B------:R-:W-:-:S02]  /*0aa0*/  SEL R2, R3, 0xffffffe0, !P1 ;  /* 0xffffffe003027807 */ /* 0x000fc40004800000 */
[C---:B------:R-:W-:Y:S01]  /*0ab0*/  SEL R3, R4.reuse, 0xffffffc0, !P2 ;  /* 0xffffffc004037807 */ /* 0x040fe20005000000 */
[----:B------:R2:W-:Y:S01]  /*0ac0*/  STL [R1+0x1c], R5 ;  /* 0x00001c0501007387 */ /* 0x0005e20000100800 */
[----:B------:R-:W-:Y:S01]  /*0ad0*/  IMAD R215, R217, 0x2, R0 ;  /* 0x00000002d9d77824 */ /* 0x000fe200078e0200 */
[----:B------:R-:W-:Y:S01]  /*0ae0*/  SEL R216, R4, 0xffffffc0, !P3 ;  /* 0xffffffc004d87807 */ /* 0x000fe20005800000 */
[----:B-1----:R-:W-:Y:S01]  /*0af0*/  IMAD.IADD R7, R2, 0x1, R6 ;  /* 0x0000000102077824 */ /* 0x002fe200078e0206 */
[----:B------:R-:W-:Y:S01]  /*0b00*/  STL [R1+0x48], R6 ;  /* 0x0000480601007387 */ /* 0x000fe20000100800 */
[--C-:B------:R-:W-:Y:S01]  /*0b10*/  IMAD.IADD R0, R6, 0x1, R3.reuse ;  /* 0x0000000106007824 */ /* 0x100fe200078e0203 */
[----:B------:R-:W-:Y:S01]  /*0b20*/  LEA R208, R208, 0xc000, 0x1 ;  /* 0x0000c000d0d07811 */ /* 0x000fe200078e08ff */
[----:B------:R-:W-:Y:S01]  /*0b30*/  IMAD.IADD R232, R234, 0x1, R2 ;  /* 0x00000001eae87824 */ /* 0x000fe200078e0202 */
[----:B------:R-:W-:Y:S01]  /*0b40*/  STL [R1+0x58], R7 ;  /* 0x0000580701007387 */ /* 0x000fe20000100800 */
[----:B------:R-:W-:-:S02]  /*0b50*/  IMAD.IADD R2, R7, 0x1, R3 ;  /* 0x0000000107027824 */ /* 0x000fc400078e0203 */
[----:B------:R-:W-:Y:S01]  /*0b60*/  IMAD R217, R217, 0x2, R216 ;  /* 0x00000002d9d97824 */ /* 0x000fe200078e02d8 */
[----:B------:R1:W-:Y:S01]  /*0b70*/  STL [R1+0x4c], R0 ;  /* 0x00004c0001007387 */ /* 0x0003e20000100800 */
[----:B------:R-:W-:Y:S02]  /*0b80*/  IMAD.IADD R216, R216, 0x1, R215 ;  /* 0x00000001d8d87824 */ /* 0x000fe400078e02d7 */
[----:B------:R-:W-:Y:S01]  /*0b90*/  IMAD.IADD R233, R233, 0x1, R232 ;  /* 0x00000001e9e97824 */ /* 0x000fe200078e02e8 */
[C---:B--2---:R-:W-:Y:S02]  /*0ba0*/  IADD3 R5, R6.reuse, 0x420, RZ ;  /* 0x0000042006057810 */ /* 0x044fe40007ffe0ff */
[----:B------:R-:W-:-:S05]  /*0bb0*/  @P1 IADD3 R5, R6, 0x3e0, RZ ;  /* 0x000003e006051810 */ /* 0x000fca0007ffe0ff */
[----:B------:R2:W-:Y:S04]  /*0bc0*/  STL [R1+0x64], R5 ;  /* 0x0000640501007387 */ /* 0x0005e80000100800 */
[----:B------:R2:W-:Y:S01]  /*0bd0*/  STL [R1+0x5c], R2 ;  /* 0x00005c0201007387 */ /* 0x0005e20000100800 */
[----:B-1----:R-:W-:-:S05]  /*0be0*/  IMAD.IADD R0, R3, 0x1, R5 ;  /* 0x0000000103007824 */ /* 0x002fca00078e0205 */
[----:B----4-:R2:W-:Y:S02]  /*0bf0*/  STL [R1+0x60], R0 ;  /* 0x0000600001007387 */ /* 0x0105e40000100800 */
.L_x_966:
        /* <DEDUP_REMOVED lines=16> */
[----:B------:R-:W-:Y:S01]  /*0d00*/  IMAD.U32 R3, RZ, RZ, UR5 ;  /* 0x00000005ff037e24 */ /* 0x000fe2000f8e00ff */
        /* <DEDUP_REMOVED lines=36> */
.L_x_896:
        /* <DEDUP_REMOVED lines=59> */
.L_x_898:
        /* <DEDUP_REMOVED lines=18> */
.L_x_899:
        /* <DEDUP_REMOVED lines=71> */
.L_x_900:
[----:B------:R-:W-:Y:S02]  /*1890*/  UMOV UR6, UR51 ;  /* 0x0000003300067c82 */ /* 0x000fe40008000000 */
.L_x_901:
[----:B------:R-:W1:Y:S01]  /*18a0*/  S2R R19, SR_TID.X ;  /* 0x0000000000137919 */ /* 0x000e620000002100 */
[----:B------:R-:W-:Y:S01]  /*18b0*/  UIADD3 UR4, UP4, UP3, UR4, UR45, UR47 ;  /* 0x0000002d04047290 */ /* 0x000fe2000fb9e02f */
[----:B------:R-:W-:Y:S01]  /*18c0*/  SHF.R.S32.HI R239, RZ, 0x1f, R238 ;  /* 0x0000001fffef7819 */ /* 0x000fe200000114ee */
[----:B------:R-:W-:Y:S01]  /*18d0*/  UMOV UR12, 0x4 ;  /* 0x00000004000c7882 */ /* 0x000fe20000000000 */
[----:B------:R-:W2:Y:S01]  /*18e0*/  S2R R20, SR_TID.X ;  /* 0x0000000000147919 */ /* 0x000ea20000002100 */
[----:B------:R-:W-:Y:S01]  /*18f0*/  UIADD3 UR17, UP2, UP1, UR11, UR4, UR17 ;  /* 0x000000040b117290 */ /* 0x000fe2000f95e011 */
[----:B------:R-:W-:Y:S01]  /*1900*/  IMAD.U32 R6, RZ, RZ, UR10 ;  /* 0x0000000aff067e24 */ /* 0x000fe2000f8e00ff */
[----:B------:R-:W-:Y:S01]  /*1910*/  UIADD3.X UR4, UR7, UR49, UR54, UP4, UP3 ;  /* 0x0000003107047290 */ /* 0x000fe2000a7e6436 */
[----:B------:R-:W3:Y:S01]  /*1920*/  S2R R13, SR_TID.X ;  /* 0x00000000000d7919 */ /* 0x000ee20000002100 */
[----:B------:R-:W-:Y:S01]  /*1930*/  UIADD3 UR16, UR10, UR16, URZ ;  /* 0x000000100a107290 */ /* 0x000fe2000fffe03f */
[----:B------:R-:W-:Y:S01]  /*1940*/  BSSY B1, `(.L_x_897) ;  /* 0x0000aa8000017945 */ /* 0x000fe20003800000 */
[----:B------:R-:W-:-:S03]  /*1950*/  UIADD3.X UR11, UR8, UR4, UR9, UP2, UP1 ;  /* 0x00000004080b7290 */ /* 0x000fc600097e2409 */
[----:B------:R-:W-:Y:S02]  /*1960*/  ULDC.64 UR4, c[0x0][0x1a8] ;  /* 0x00006a0000047ab9 */ /* 0x000fe40000000a00 */
[----:B------:R-:W-:-:S04]  /*1970*/  UIMAD UR4, UR58, UR4, URZ ;  /* 0x000000043a0472a4 */ /* 0x000fc8000f8e023f */
[----:B------:R-:W-:-:S03]  /*1980*/  UIMAD UR9, UR34, UR5, UR4 ;  /* 0x00000005220972a4 */ /* 0x000fc6000f8e0204 */
[----:B------:R-:W-:Y:S01]  /*1990*/  ULDC.64 UR4, c[0x0][0x378] ;  /* 0x0000de0000047ab9 */ /* 0x000fe20000000a00 */
[----:B-1----:R-:W-:Y:S01]  /*19a0*/  SHF.R.S32.HI R19, RZ, 0x1f, R19 ;  /* 0x0000001fff137819 */ /* 0x002fe20000011413 */
[----:B------:R-:W-:-:S03]  /*19b0*/  UIMAD UR4, UR58, UR4, URZ ;  /* 0x000000043a0472a4 */ /* 0x000fc6000f8e023f */
[----:B--2---:R-:W-:Y:S01]  /*19c0*/  LEA.HI R19, R19, R20, RZ, 0x3 ;  /* 0x0000001413137211 */ /* 0x004fe200078f18ff */
[----:B------:R-:W-:-:S03]  /*19d0*/  UIMAD UR8, UR34, UR5, UR4 ;  /* 0x00000005220872a4 */ /* 0x000fc6000f8e0204 */
[----:B------:R-:W-:Y:S01]  /*19e0*/  SHF.R.S32.HI R19, RZ, 0x3, R19 ;  /* 0x00000003ff137819 */ /* 0x000fe20000011413 */
[----:B------:R-:W-:Y:S02]  /*19f0*/  ULDC.64 UR4, c[0x0][0x370] ;  /* 0x0000dc0000047ab9 */ /* 0x000fe40000000a00 */
[----:B------:R-:W-:Y:S01]  /*1a00*/  UIMAD UR4, UR19, UR4, URZ ;  /* 0x00000004130472a4 */ /* 0x000fe2000f8e023f */
[----:B------:R-:W-:Y:S02]  /*1a10*/  SHF.R.S32.HI R16, RZ, 0x1f, R19 ;  /* 0x0000001fff107819 */ /* 0x000fe40000011413 */
[----:B------:R-:W-:Y:S01]  /*1a20*/  IADD3 R0, P0, R19, UR10, RZ ;  /* 0x0000000a13007c10 */ /* 0x000fe2000ff1e0ff */
[----:B------:R-:W-:Y:S02]  /*1a30*/  UIMAD UR7, UR10, UR5, UR4 ;  /* 0x000000050a0772a4 */ /* 0x000fe4000f8e0204 */
[----:B------:R-:W-:Y:S01]  /*1a40*/  UIADD3 UR4, UR10, UR6, URZ ;  /* 0x000000060a047290 */ /* 0x000fe2000fffe03f */
[----:B------:R-:W-:Y:S01]  /*1a50*/  IADD3.X R5, R16, UR19, RZ, P0, !PT ;  /* 0x0000001310057c10 */ /* 0x000fe200087fe4ff */
[----:B------:R-:W-:Y:S01]  /*1a60*/  IMAD.WIDE.U32 R2, R0, c[0x0][0x190], R238 ;  /* 0x0000640000027a25 */ /* 0x000fe200078e00ee */
[----:B------:R-:W-:-:S03]  /*1a70*/  UIADD3 UR10, UR33, -0x1, URZ ;  /* 0xffffffff210a7890 */ /* 0x000fc6000fffe03f */
[----:B------:R-:W-:Y:S01]  /*1a80*/  IMAD R5, R5, c[0x0][0x190], RZ ;  /* 0x0000640005057a24 */ /* 0x000fe200078e02ff */
[----:B------:R-:W-:Y:S01]  /*1a90*/  IADD3 R4, P0, R2, UR35, RZ ;  /* 0x0000002302047c10 */ /* 0x000fe2000ff1e0ff */
[----:B------:R-:W-:Y:S01]  /*1aa0*/  ULDC UR35, c[0x0][0x2e8] ;  /* 0x0000ba0000237ab9 */ /* 0x000fe20000000800 */
[----:B------:R-:W-:Y:S02]  /*1ab0*/  IMAD R9, R16, c[0x0][0x370], RZ ;  /* 0x0000dc0010097a24 */ /* 0x000fe400078e02ff */
[----:B------:R-:W-:Y:S02]  /*1ac0*/  IMAD R0, R0, c[0x0][0x194], R5 ;  /* 0x0000650000007a24 */ /* 0x000fe400078e0205 */
[----:B------:R-:W-:-:S03]  /*1ad0*/  IMAD R9, R19, c[0x0][0x374], R9 ;  /* 0x0000dd0013097a24 */ /* 0x000fc600078e0209 */
[----:B------:R-:W-:Y:S02]  /*1ae0*/  IADD3.X R5, R3, UR32, R0, P0, !PT ;  /* 0x0000002003057c10 */ /* 0x000fe400087fe400 */
[----:B------:R-:W-:Y:S01]  /*1af0*/  IADD3 R2, P0, R238, UR18, RZ ;  /* 0x00000012ee027c10 */ /* 0x000fe2000ff1e0ff */
[----:B------:R-:W-:Y:S01]  /*1b00*/  ULDC.64 UR18, c[0x0][0x3c8] ;  /* 0x0000f20000127ab9 */ /* 0x000fe20000000a00 */
[----:B---3--:R-:W-:Y:S01]  /*1b10*/  SHF.R.S32.HI R0, RZ, 0x1f, R13 ;  /* 0x0000001fff007819 */ /* 0x008fe2000001140d */
[----:B------:R-:W-:Y:S01]  /*1b20*/  UIMAD.WIDE UR4, UR4, UR12, UR18 ;  /* 0x0000000c040472a5 */ /* 0x000fe2000f8e0212 */
[----:B------:R-:W-:Y:S02]  /*1b30*/  IADD3.X R3, R239, UR20, RZ, P0, !PT ;  /* 0x00000014ef037c10 */ /* 0x000fe400087fe4ff */
[----:B------:R-:W-:-:S03]  /*1b40*/  LEA.HI R0, R0, R13, RZ, 0x5 ;  /* 0x0000000d00007211 */ /* 0x000fc600078f28ff */
[----:B------:R-:W-:Y:S01]  /*1b50*/  IMAD.WIDE.U32 R2, R6, c[0x0][0x370], R2 ;  /* 0x0000dc0006027a25 */ /* 0x000fe200078e0002 */
[----:B------:R-:W-:Y:S01]  /*1b60*/  UMOV UR19, UR4 ;  /* 0x0000000400137c82 */ /* 0x000fe20008000000 */
[----:B------:R-:W-:Y:S01]  /*1b70*/  LOP3.LUT R7, R0, 0xffffffe0, RZ, 0xc0, !PT ;  /* 0xffffffe000077812 */ /* 0x000fe200078ec0ff */
[----:B------:R-:W-:Y:S01]  /*1b80*/  UIADD3 UR4, -UR13, UR21, UR25 ;  /* 0x000000150d047290 */ /* 0x000fe2000fffe119 */
[----:B------:R-:W-:Y:S01]  /*1b90*/  SHF.R.S32.HI R0, RZ, 0x5, R0 ;  /* 0x00000005ff007819 */ /* 0x000fe20000011400 */
[----:B------:R-:W-:Y:S01]  /*1ba0*/  UMOV UR18, UR5 ;  /* 0x0000000500127c82 */ /* 0x000fe20008000000 */
[----:B------:R-:W-:Y:S01]  /*1bb0*/  IADD3 R3, R3, UR7, RZ ;  /* 0x0000000703037c10 */ /* 0x000fe2000fffe0ff */
[----:B------:R-:W-:Y:S01]  /*1bc0*/  UIADD3 UR4, UR4, -UR35, URZ ;  /* 0x8000002304047290 */ /* 0x000fe2000fffe03f */
[----:B------:R-:W-:Y:S01]  /*1bd0*/  IMAD.IADD R13, R13, 0x1, -R7 ;  /* 0x000000010d0d7824 */ /* 0x000fe200078e0a07 */
[----:B------:R-:W-:Y:S01]  /*1be0*/  ULDC.64 UR6, c[0x0][0x200] ;  /* 0x0000800000067ab9 */ /* 0x000fe20000000a00 */
[----:B------:R-:W-:Y:S01]  /*1bf0*/  IMAD.U32 R6, RZ, RZ, UR34 ;  /* 0x00000022ff067e24 */ /* 0x000fe2000f8e00ff */
[----:B------:R-:W-:Y:S01]  /*1c00*/  USHF.R.S32.HI UR5, URZ, 0x1f, UR4 ;  /* 0x0000001f3f057899 */ /* 0x000fe20008011404 */
[----:B------:R-:W-:-:S02]  /*1c10*/  IMAD R0, R0, UR46, R13 ;  /* 0x0000002e00007c24 */ /* 0x000fc4000f8e020d */
[----:B------:R-:W-:Y:S01]  /*1c20*/  IMAD.WIDE.U32 R2, R6, c[0x0][0x378], R2 ;  /* 0x0000de0006027a25 */ /* 0x000fe200078e0002 */
[----:B------:R-:W-:Y:S02]  /*1c30*/  ULEA.HI UR4, UR5, UR4, URZ, 0x6 ;  /* 0x0000000405047291 */ /* 0x000fe4000f8f303f */
[----:B------:R-:W-:Y:S01]  /*1c40*/  IADD3 R7, P0, R0, UR17, RZ ;  /* 0x0000001100077c10 */ /* 0x000fe2000ff1e0ff */
[----:B------:R-:W-:Y:S01]  /*1c50*/  IMAD.WIDE.U32 R4, R6, c[0x0][0x1a8], R4 ;  /* 0x00006a0006047a25 */ /* 0x000fe200078e0004 */
[----:B------:R-:W-:Y:S01]  /*1c60*/  USHF.R.S32.HI UR4, URZ, 0x6, UR4 ;  /* 0x000000063f047899 */ /* 0x000fe20008011404 */
[----:B------:R-:W-:Y:S01]  /*1c70*/  IADD3 R3, R3, UR8, RZ ;  /* 0x0000000803037c10 */ /* 0x000fe2000fffe0ff */
[----:B------:R-:W-:Y:S01]  /*1c80*/  UIMAD.WIDE UR16, UR16, UR12, UR6 ;  /* 0x0000000c101072a5 */ /* 0x000fe2000f8e0206 */
[----:B------:R-:W-:Y:S01]  /*1c90*/  LEA.HI.X.SX32 R0, R0, UR11, 0x1, P0 ;  /* 0x0000000b00007c11 */ /* 0x000fe200080f0eff */
[----:B------:R-:W-:Y:S01]  /*1ca0*/  UISETP.LT.AND UP1, UPT, URZ, UR4, UPT ;  /* 0x000000043f00728c */ /* 0x000fe2000bf21270 */
[----:B------:R-:W-:Y:S01]  /*1cb0*/  LEA R224, P0, R7, c[0x0][0x350], 0x2 ;  /* 0x0000d40007e07a11 */ /* 0x000fe200078010ff */
[----:B------:R-:W-:Y:S01]  /*1cc0*/  IMAD.WIDE.U32 R2, R19, c[0x0][0x370], R2 ;  /* 0x0000dc0013027a25 */ /* 0x000fe200078e0002 */
[----:B------:R-:W-:Y:S01]  /*1cd0*/  IADD3 R10, R5, UR9, RZ ;  /* 0x00000009050a7c10 */ /* 0x000fe2000fffe0ff */
[----:B------:R-:W-:Y:S01]  /*1ce0*/  USEL UR20, URZ, UR4, !UP1 ;  /* 0x000000043f147287 */ /* 0x000fe2000c800000 */
[----:B------:R-:W-:Y:S01]  /*1cf0*/  LEA.HI.X R225, R7, c[0x0][0x354], R0, 0x2, P0 ;  /* 0x0000d50007e17a11 */ /* 0x000fe200000f1400 */
[----:B------:R-:W-:Y:S01]  /*1d00*/  IMAD.IADD R9, R3, 0x1, R9 ;  /* 0x0000000103097824 */ /* 0x000fe200078e0209 */
[----:B------:R-:W-:Y:S01]  /*1d10*/  LEA R242, P3, R4, c[0x0][0x160], 0x1 ;  /* 0x0000580004f27a11 */ /* 0x000fe200078608ff */
[----:B------:R-:W-:Y:S01]  /*1d20*/  UISETP.GT.AND UP1, UPT, UR33, UR20, UPT ;  /* 0x000000142100728c */ /* 0x000fe2000bf24270 */
[----:B------:R-:W-:-:S02]  /*1d30*/  LEA R240, P2, R2, c[0x0][0x330], 0x1 ;  /* 0x0000cc0002f07a11 */ /* 0x000fc400078408ff */
[----:B------:R-:W-:Y:S02]  /*1d40*/  LEA.HI.X R243, R4, c[0x0][0x164], R10, 0x1, P3 ;  /* 0x0000590004f37a11 */ /* 0x000fe400018f0c0a */
[----:B------:R-:W-:Y:S02]  /*1d50*/  LEA.HI.X R241, R2, c[0x0][0x334], R9, 0x1, P2 ;  /* 0x0000cd0002f17a11 */ /* 0x000fe400010f0c09 */
[----:B------:R-:W-:-:S13]  /*1d60*/  PLOP3.LUT P0, PT, PT, PT, UP1, 0x80, 0x0 ;  /* 0x000000000000781c */ /* 0x000fda0003f0f018 */
        /* <DEDUP_REMOVED lines=19> */
.L_x_903:
        /* <DEDUP_REMOVED lines=18> */
.L_x_904:
[----:B------:R1:W5:Y:S01]  /*1fc0*/  LDL R11, [R1+0x18] ;  /* 0x00001800010b7983 */ /* 0x0003620000100800 */
        /* <DEDUP_REMOVED lines=30> */
.L_x_906:
[----:B-1----:R-:W-:Y:S05]  /*21b0*/  BSYNC B0 ;  /* 0x0000000000007941 */ /* 0x002fea0003800000 */
.L_x_905:
        /* <DEDUP_REMOVED lines=18> */
.L_x_908:
[----:B------:R-:W-:Y:S05]  /*22e0*/  BSYNC B0 ;  /* 0x0000000000007941 */ /* 0x000fea0003800000 */
.L_x_907:
        /* <DEDUP_REMOVED lines=18> */
.L_x_910:
[----:B------:R-:W-:Y:S05]  /*2410*/  BSYNC B0 ;  /* 0x0000000000007941 */ /* 0x000fea0003800000 */
.L_x_909:
        /* <DEDUP_REMOVED lines=17> */
.L_x_912:
[----:B------:R-:W-:Y:S05]  /*2530*/  BSYNC B0 ;  /* 0x0000000000007941 */ /* 0x000fea0003800000 */
.L_x_911:
        /* <DEDUP_REMOVED lines=27> */
.L_x_914:
[----:B------:R-:W-:Y:S05]  /*26f0*/  BSYNC B0 ;  /* 0x0000000000007941 */ /* 0x000fea0003800000 */
.L_x_913:
        /* <DEDUP_REMOVED lines=16> */
.L_x_916:
[----:B------:R-:W-:Y:S05]  /*2800*/  BSYNC B0 ;  /* 0x0000000000007941 */ /* 0x000fea0003800000 */
.L_x_915:
        /* <DEDUP_REMOVED lines=16> */
.L_x_918:
[----:B------:R-:W-:Y:S05]  /*2910*/  BSYNC B0 ;  /* 0x0000000000007941 */ /* 0x000fea0003800000 */
.L_x_917:
        /* <DEDUP_REMOVED lines=16> */
.L_x_902:
[----:B------:R-:W1:Y:S01]  /*2a20*/  S2R R17, SR_TID.X ;  /* 0x0000000000117919 */ /* 0x000e620000002100 */
[----:B------:R-:W-:Y:S01]  /*2a30*/  PLOP3.LUT P0, PT, PT, PT, UP6, 0x80, 0x0 ;  /* 0x000000000000781c */ /* 0x000fe20003f0f068 */
[----:B------:R-:W-:Y:S01]  /*2a40*/  ULEA.HI UR4, UR10, UR10, URZ, 0x1 ;  /* 0x0000000a0a047291 */ /* 0x000fe2000f8f083f */
[----:B------:R-:W-:Y:S01]  /*2a50*/  IMAD.SHL.U32 R0, R19, 0x40, RZ ;  /* 0x0000004013007824 */ /* 0x000fe200078e00ff */
[----:B------:R-:W2:Y:S01]  /*2a60*/  S2R R18, SR_TID.X ;  /* 0x0000000000127919 */ /* 0x000ea20000002100 */
[----:B------:R-:W-:Y:S01]  /*2a70*/  BSSY B0, `(.L_x_920) ;  /* 0x0000021000007945 */ /* 0x000fe20003800000 */
        /* <DEDUP_REMOVED lines=10> */
[----:B-1----:R-:W-:-:S04]  /*2b20*/  SHF.R.S32.HI R17, RZ, 0x1f, R17 ;  /* 0x0000001fff117819 */ /* 0x002fc80000011411 */
[----:B--2---:R-:W-:-:S04]  /*2b30*/  LEA.HI R17, R17, R18, RZ, 0x6 ;  /* 0x0000001211117211 */ /* 0x004fc800078f30ff */
[----:B------:R-:W-:-:S05]  /*2b40*/  SHF.R.S32.HI R17, RZ, 0x6, R17 ;  /* 0x00000006ff117819 */ /* 0x000fca0000011411 */
[----:B------:R-:W-:-:S04]  /*2b50*/  IMAD R8, R17, 0x200, R8 ;  /* 0x0000020011087824 */ /* 0x000fc800078e0208 */
[----:B------:R-:W-:-:S05]  /*2b60*/  IMAD.SHL.U32 R0, R8, 0x2, RZ ;  /* 0x0000000208007824 */ /* 0x000fca00078e00ff */
[----:B------:R1:W-:Y:S04]  /*2b70*/  @P2 STS.128 [R0+0x8000], RZ ;  /* 0x008000ff00002388 */ /* 0x0003e80000000c00 */
[----:B------:R1:W-:Y:S01]  /*2b80*/  @P2 STS.128 [R0+0xa000], RZ ;  /* 0x00a000ff00002388 */ /* 0x0003e20000000c00 */
[----:B------:R-:W-:Y:S05]  /*2b90*/  @P2 BRA `(.L_x_921) ;  /* 0x000000e000002947 */ /* 0x000fea0003800000 */
[----:B------:R-:W2:Y:S01]  /*2ba0*/  LDL R7, [R1+0x18] ;  /* 0x0000180001077983 */ /* 0x000ea20000100800 */
        /* <DEDUP_REMOVED lines=13> */
.L_x_921:
[----:B------:R-:W-:Y:S05]  /*2c80*/  BSYNC B0 ;  /* 0x0000000000007941 */ /* 0x000fea0003800000 */
.L_x_920:
[----:B------:R-:W-:Y:S01]  /*2c90*/  IADD3 R15, R19, 0x20, RZ ;  /* 0x00000020130f7810 */ /* 0x000fe20007ffe0ff */
[----:B------:R-:W-:Y:S03]  /*2ca0*/  BSSY B0, `(.L_x_922) ;  /* 0x000001d000007945 */ /* 0x000fe60003800000 */
[----:B------:R-:W-:-:S13]  /*2cb0*/  ISETP.GE.AND P1, PT, R15, UR4, PT ;  /* 0x000000040f007c0c */ /* 0x000fda000bf26270 */
[----:B------:R4:W-:Y:S04]  /*2cc0*/  @P1 STS.128 [R0+0x9000], RZ ;  /* 0x009000ff00001388 */ /* 0x0009e80000000c00 */
[----:B------:R4:W-:Y:S01]  /*2cd0*/  @P1 STS.128 [R0+0xb000], RZ ;  /* 0x00b000ff00001388 */ /* 0x0009e20000000c00 */
[----:B------:R-:W-:Y:S05]  /*2ce0*/  @P1 BRA `(.L_x_923) ;  /* 0x0000018000001947 */ /* 0x000fea0003800000 */
[----:B------:R-:W5:Y:S01]  /*2cf0*/  LDL R6, [R1+0x18] ;  /* 0x0000180001067983 */ /* 0x000f620000100800 */
        /* <DEDUP_REMOVED lines=23> */
.L_x_923:
[----:B------:R-:W-:Y:S05]  /*2e70*/  BSYNC B0 ;  /* 0x0000000000007941 */ /* 0x000fea0003800000 */
.L_x_922:
        /* <DEDUP_REMOVED lines=15> */
.L_x_925:
[----:B------:R-:W5:Y:S01]  /*2f70*/  LDL R2, [R1+0x18] ;  /* 0x0000180001027983 */ /* 0x000f620000100800 */
        /* <DEDUP_REMOVED lines=19> */
.L_x_926:
[----:B------:R-:W-:Y:S05]  /*30b0*/  BSYNC B0 ;  /* 0x0000000000007941 */ /* 0x000fea0003800000 */
.L_x_924:
        /* <DEDUP_REMOVED lines=14> */
.L_x_928:
[----:B------:R-:W5:Y:S01]  /*31a0*/  LDL R2, [R1+0x18] ;  /* 0x0000180001027983 */ /* 0x000f620000100800 */
        /* <DEDUP_REMOVED lines=27> */
.L_x_929:
[----:B------:R-:W-:Y:S05]  /*3360*/  BSYNC B0 ;  /* 0x0000000000007941 */ /* 0x000fea0003800000 */
.L_x_927:
[----:B------:R-:W5:Y:S01]  /*3370*/  LDL R8, [R1+0x1c] ;  /* 0x00001c0001087983 */ /* 0x000f620000100800 */
[----:B------:R-:W-:Y:S01]  /*3380*/  MOV R5, 0x4 ;  /* 0x0000000400057802 */ /* 0x000fe20000000f00 */
[----:B------:R-:W-:Y:S01]  /*3390*/  IMAD.MOV.U32 R9, RZ, RZ, 0x7f800000 ;  /* 0x7f800000ff097424 */ /* 0x000fe200078e00ff */
[----:B------:R-:W-:Y:S01]  /*33a0*/  MOV R10, 0x7f800000 ;  /* 0x7f800000000a7802 */ /* 0x000fe20000000f00 */
[----:B------:R-:W-:Y:S01]  /*33b0*/  IMAD.MOV.U32 R7, RZ, RZ, 0x7f800000 ;  /* 0x7f800000ff077424 */ /* 0x000fe200078e00ff */
[----:B------:R-:W-:Y:S02]  /*33c0*/  ULDC.64 UR6, c[0x0][0x198] ;  /* 0x0000660000067ab9 */ /* 0x000fe40000000a00 */
[----:B------:R-:W-:-:S04]  /*33d0*/  UIMAD UR5, UR24, UR6, URZ ;  /* 0x00000006180572a4 */ /* 0x000fc8000f8e023f */
[----:B------:R-:W-:-:S06]  /*33e0*/  UIMAD UR5, UR25, UR7, UR5 ;  /* 0x00000007190572a4 */ /* 0x000fcc000f8e0205 */
[----:B------:R-:W-:Y:S01]  /*33f0*/  IMAD.U32 R6, RZ, RZ, UR5 ;  /* 0x00000005ff067e24 */ /* 0x000fe2000f8e00ff */
[C---:B-----5:R-:W-:Y:S02]  /*3400*/  IADD3 R4, R8.reuse, 0x28, RZ ;  /* 0x0000002808047810 */ /* 0x060fe40007ffe0ff */
[----:B-1----:R-:W-:Y:S02]  /*3410*/  IADD3 R3, R8, 0x8, RZ ;  /* 0x0000000808037810 */ /* 0x002fe40007ffe0ff */
[----:B------:R-:W-:Y:S02]  /*3420*/  ISETP.GE.AND P1, PT, R4, UR4, PT ;  /* 0x0000000404007c0c */ /* 0x000fe4000bf26270 */
[C---:B------:R-:W-:Y:S02]  /*3430*/  IADD3 R2, R8.reuse, 0x20, RZ ;  /* 0x0000002008027810 */ /* 0x040fe40007ffe0ff */
[----:B------:R-:W-:Y:S02]  /*3440*/  ISETP.GE.AND P4, PT, R8, UR4, PT ;  /* 0x0000000408007c0c */ /* 0x000fe4000bf86270 */
[----:B------:R-:W-:-:S02]  /*3450*/  ISETP.GE.AND P3, PT, R3, UR4, PT ;  /* 0x0000000403007c0c */ /* 0x000fc4000bf66270 */
[----:B------:R-:W-:Y:S01]  /*3460*/  ISETP.GE.AND P2, PT, R2, UR4, PT ;  /* 0x0000000402007c0c */ /* 0x000fe2000bf46270 */
[----:B------:R-:W-:-:S04]  /*3470*/  IMAD.MOV.U32 R2, RZ, RZ, 0x4 ;  /* 0x00000004ff027424 */ /* 0x000fc800078e00ff */
[----:B------:R-:W-:Y:S01]  /*3480*/  IMAD.WIDE R2, R8, R2, UR16 ;  /* 0x0000001008027e25 */ /* 0x000fe2000f8e0202 */
[----:B------:R-:W-:-:S03]  /*3490*/  MOV R8, 0x7f800000 ;  /* 0x7f80000000087802 */ /* 0x000fc60000000f00 */
[----:B------:R-:W-:Y:S01]  /*34a0*/  @!P1 IMAD.WIDE R4, R4, R5, UR16 ;  /* 0x0000001004049e25 */ /* 0x000fe2000f8e0205 */
[----:B------:R-:W5:Y:S04]  /*34b0*/  @!P4 LDG.E R10, [R2.64] ;  /* 0x0000000e020ac981 */ /* 0x000f68000c1e1900 */
[----:B--2---:R-:W2:Y:S04]  /*34c0*/  @!P3 LDG.E R9, [R2.64+0x20] ;  /* 0x0000200e0209b981 */ /* 0x004ea8000c1e1900 */
[----:B---3--:R-:W3:Y:S04]  /*34d0*/  @!P1 LDG.E R7, [R4.64] ;  /* 0x0000000e04079981 */ /* 0x008ee8000c1e1900 */
[----:B----4-:R-:W4:Y:S01]  /*34e0*/  @!P2 LDG.E R8, [R2.64+0x80] ;  /* 0x0000800e0208a981 */ /* 0x010f22000c1e1900 */
[----:B------:R-:W-:-:S06]  /*34f0*/  UIMAD UR4, UR23, -0x80, UR13 ;  /* 0xffffff80170478a4 */ /* 0x000fcc000f8e020d */
[----:B------:R-:W-:-:S13]  /*3500*/  ISETP.GE.AND P6, PT, R19, UR4, PT ;  /* 0x0000000413007c0c */ /* 0x000fda000bfc6270 */
[----:B------:R-:W-:Y:S04]  /*3510*/  @P6 STS.128 [R0+0xc000], RZ ;  /* 0x00c000ff00006388 */ /* 0x000fe80000000c00 */
[----:B------:R-:W-:Y:S01]  /*3520*/  @P6 STS.128 [R0+0x10000], RZ ;  /* 0x010000ff00006388 */ /* 0x000fe20000000c00 */
[----:B------:R-:W-:Y:S03]  /*3530*/  BSSY B0, `(.L_x_930) ;  /* 0x0000026000007945 */ /* 0x000fe60003800000 */
[----:B-----5:R1:W-:Y:S04]  /*3540*/  STL [R1+0x34], R10 ;  /* 0x0000340a01007387 */ /* 0x0203e80000100800 */
[----:B--2---:R2:W-:Y:S04]  /*3550*/  STL [R1+0x38], R9 ;  /* 0x0000380901007387 */ /* 0x0045e80000100800 */
[----:B---3--:R3:W-:Y:S04]  /*3560*/  STL [R1+0x30], R7 ;  /* 0x0000300701007387 */ /* 0x0087e80000100800 */
[----:B----4-:R3:W-:Y:S01]  /*3570*/  STL [R1+0x20], R8 ;  /* 0x0000200801007387 */ /* 0x0107e20000100800 */
[----:B-1----:R-:W-:-:S04]  /*3580*/  IMAD.U32 R10, RZ, RZ, UR25 ;  /* 0x00000019ff0a7e24 */ /* 0x002fc8000f8e00ff */
[----:B------:R-:W-:-:S05]  /*3590*/  IMAD.WIDE.U32 R2, R10, c[0x0][0x198], R238 ;  /* 0x000066000a027a25 */ /* 0x000fca00078e00ee */
[----:B------:R-:W-:Y:S01]  /*35a0*/  IADD3 R4, P1, R2, UR26, RZ ;  /* 0x0000001a02047c10 */ /* 0x000fe2000ff3e0ff */
[----:B------:R-:W-:-:S03]  /*35b0*/  IMAD R2, R14, c[0x0][0x1b0], RZ ;  /* 0x00006c000e027a24 */ /* 0x000fc600078e02ff */
[----:B------:R-:W-:Y:S01]  /*35c0*/  IADD3.X R5, R3, UR29, R6, P1, !PT ;  /* 0x0000001d03057c10 */ /* 0x000fe20008ffe406 */
[----:B------:R-:W-:-:S04]  /*35d0*/  IMAD R2, R11, c[0x0][0x1b4], R2 ;  /* 0x00006d000b027a24 */ /* 0x000fc800078e0202 */
[----:B------:R-:W-:-:S05]  /*35e0*/  IMAD.WIDE.U32 R4, R11, c[0x0][0x1b0], R4 ;  /* 0x00006c000b047a25 */ /* 0x000fca00078e0004 */
[----:B--2---:R-:W-:Y:S01]  /*35f0*/  IADD3 R9, R5, R2, RZ ;  /* 0x0000000205097210 */ /* 0x004fe20007ffe0ff */
[----:B------:R-:W-:Y:S05]  /*3600*/  @P6 BRA `(.L_x_931) ;  /* 0x0000018000006947 */ /* 0x000fea0003800000 */
[----:B---3--:R-:W2:Y:S01]  /*3610*/  LDL R7, [R1+0x18] ;  /* 0x0000180001077983 */ /* 0x008ea20000100800 */
        /* <DEDUP_REMOVED lines=23> */
.L_x_931:
[----:B---3--:R-:W-:Y:S05]  /*3790*/  BSYNC B0 ;  /* 0x0000000000007941 */ /* 0x008fea0003800000 */
.L_x_930:
[----:B------:R-:W-:Y:S01]  /*37a0*/  ISETP.GE.AND P5, PT, R15, UR4, PT ;  /* 0x000000040f007c0c */ /* 0x000fe2000bfa6270 */
[----:B------:R-:W-:-:S12]  /*37b0*/  BSSY B0, `(.L_x_932) ;  /* 0x000001e000007945 */ /* 0x000fd80003800000 */
[----:B------:R2:W-:Y:S04]  /*37c0*/  @P5 STS.128 [R0+0xd000], RZ ;  /* 0x00d000ff00005388 */ /* 0x0005e80000000c00 */
[----:B------:R2:W-:Y:S01]  /*37d0*/  @P5 STS.128 [R0+0x11000], RZ ;  /* 0x011000ff00005388 */ /* 0x0005e20000000c00 */
[----:B------:R-:W-:Y:S05]  /*37e0*/  @P5 BRA `(.L_x_933) ;  /* 0x000001a000005947 */ /* 0x000fea0003800000 */
[----:B-1----:R-:W3:Y:S01]  /*37f0*/  LDL R7, [R1+0x18] ;  /* 0x0000180001077983 */ /* 0x002ee20000100800 */
[----:B------:R-:W-:Y:S02]  /*3800*/  IADD3 R6, P1, R19, 0x20, RZ ;  /* 0x0000002013067810 */ /* 0x000fe40007f3e0ff */
[----:B------:R-:W-:Y:S02]  /*3810*/  ISETP.GE.AND P2, PT, R238, c[0x0][0x220], PT ;  /* 0x00008800ee007a0c */ /* 0x000fe40003f46270 */
[----:B------:R-:W-:Y:S01]  /*3820*/  MOV R3, R9 ;  /* 0x0000000900037202 */ /* 0x000fe20000000f00 */
[----:B------:R-:W-:-:S04]  /*3830*/  IMAD.X R2, RZ, RZ, R16, P1 ;  /* 0x000000ffff027224 */ /* 0x000fc800008e0610 */
[----:B------:R-:W-:Y:S02]  /*3840*/  IMAD R8, R2, c[0x0][0x198], RZ ;  /* 0x0000660002087a24 */ /* 0x000fe400078e02ff */
[----:B------:R-:W-:Y:S02]  /*3850*/  IMAD.MOV.U32 R2, RZ, RZ, R4 ;  /* 0x000000ffff027224 */ /* 0x000fe400078e0004 */
[C---:B------:R-:W-:Y:S02]  /*3860*/  IMAD R8, R6.reuse, c[0x0][0x19c], R8 ;  /* 0x0000670006087a24 */ /* 0x040fe400078e0208 */
[----:B------:R-:W-:Y:S01]  /*3870*/  IMAD.WIDE.U32 R2, R6, c[0x0][0x198], R2 ;  /* 0x0000660006027a25 */ /* 0x000fe200078e0002 */
[----:B------:R1:W-:Y:S03]  /*3880*/  @P2 STS.128 [R0+0xd000], RZ ;  /* 0x00d000ff00002388 */ /* 0x0003e60000000c00 */
[----:B------:R-:W-:Y:S01]  /*3890*/  IMAD.IADD R8, R3, 0x1, R8 ;  /* 0x0000000103087824 */ /* 0x000fe200078e0208 */
[----:B------:R-:W-:-:S02]  /*38a0*/  @!P2 LEA R6, P3, R2, c[0x0][0x168], 0x1 ;  /* 0x00005a000206aa11 */ /* 0x000fc400078608ff */
[----:B---3--:R-:W-:Y:S02]  /*38b0*/  ISETP.GE.AND P1, PT, R7, c[0x0][0x220], PT ;  /* 0x0000880007007a0c */ /* 0x008fe40003f26270 */
        /* <DEDUP_REMOVED lines=13> */
.L_x_933:
[----:B------:R-:W-:Y:S05]  /*3990*/  BSYNC B0 ;  /* 0x0000000000007941 */ /* 0x000fea0003800000 */
.L_x_932:
[----:B------:R-:W-:Y:S01]  /*39a0*/  IADD3 R2, R19, 0x40, RZ ;  /* 0x0000004013027810 */ /* 0x000fe20007ffe0ff */
[----:B------:R-:W-:Y:S03]  /*39b0*/  BSSY B0, `(.L_x_934) ;  /* 0x000001f000007945 */ /* 0x000fe60003800000 */
[----:B------:R-:W-:-:S13]  /*39c0*/  ISETP.GE.AND P4, PT, R2, UR4, PT ;  /* 0x0000000402007c0c */ /* 0x000fda000bf86270 */
[----:B------:R3:W-:Y:S04]  /*39d0*/  @P4 STS.128 [R0+0xe000], RZ ;  /* 0x00e000ff00004388 */ /* 0x0007e80000000c00 */
[----:B------:R3:W-:Y:S01]  /*39e0*/  @P4 STS.128 [R0+0x12000], RZ ;  /* 0x012000ff00004388 */ /* 0x0007e20000000c00 */
[----:B------:R-:W-:Y:S05]  /*39f0*/  @P4 BRA `(.L_x_935) ;  /* 0x000001a000004947 */ /* 0x000fea0003800000 */
[----:B-1----:R-:W4:Y:S01]  /*3a00*/  LDL R7, [R1+0x18] ;  /* 0x0000180001077983 */ /* 0x002f220000100800 */
        /* <DEDUP_REMOVED lines=11> */
[----:B----4-:R-:W-:Y:S02]  /*3ac0*/  ISETP.GE.AND P1, PT, R7, c[0x0][0x220], PT ;  /* 0x0000880007007a0c */ /* 0x010fe40003f26270 */
        /* <DEDUP_REMOVED lines=13> */
.L_x_935:
[----:B------:R-:W-:Y:S05]  /*3ba0*/  BSYNC B0 ;  /* 0x0000000000007941 */ /* 0x000fea0003800000 */
.L_x_934:
[----:B------:R-:W-:Y:S01]  /*3bb0*/  IADD3 R2, R19, 0x60, RZ ;  /* 0x0000006013027810 */ /* 0x000fe20007ffe0ff */
[----:B------:R-:W-:Y:S03]  /*3bc0*/  BSSY B0, `(.L_x_936) ;  /* 0x000001e000007945 */ /* 0x000fe60003800000 */
[----:B------:R-:W-:-:S13]  /*3bd0*/  ISETP.GE.AND P3, PT, R2, UR4, PT ;  /* 0x0000000402007c0c */ /* 0x000fda000bf66270 */
[----:B------:R4:W-:Y:S04]  /*3be0*/  @P3 STS.128 [R0+0xf000], RZ ;  /* 0x00f000ff00003388 */ /* 0x0009e80000000c00 */
[----:B------:R4:W-:Y:S01]  /*3bf0*/  @P3 STS.128 [R0+0x13000], RZ ;  /* 0x013000ff00003388 */ /* 0x0009e20000000c00 */
[----:B------:R-:W-:Y:S05]  /*3c00*/  @P3 BRA `(.L_x_937) ;  /* 0x0000019000003947 */ /* 0x000fea0003800000 */
[----:B------:R-:W5:Y:S01]  /*3c10*/  LDL R8, [R1+0x18] ;  /* 0x0000180001087983 */ /* 0x000f620000100800 */
[----:B------:R-:W-:Y:S02]  /*3c20*/  IADD3 R2, P1, R19, 0x60, RZ ;  /* 0x0000006013027810 */ /* 0x000fe40007f3e0ff */
[----:B------:R-:W-:Y:S02]  /*3c30*/  ISETP.GE.AND P2, PT, R238, c[0x0][0x220], PT ;  /* 0x00008800ee007a0c */ /* 0x000fe40003f46270 */
[----:B------:R-:W-:Y:S01]  /*3c40*/  MOV R5, R9 ;  /* 0x0000000900057202 */ /* 0x000fe20000000f00 */
[----:B------:R-:W-:-:S04]  /*3c50*/  IMAD.X R3, RZ, RZ, R16, P1 ;  /* 0x000000ffff037224 */ /* 0x000fc800008e0610 */
[----:B------:R-:W-:Y:S02]  /*3c60*/  IMAD R3, R3, c[0x0][0x198], RZ ;  /* 0x0000660003037a24 */ /* 0x000fe400078e02ff */
[----:B-1----:R-:W-:-:S04]  /*3c70*/  IMAD.WIDE.U32 R6, R2, c[0x0][0x198], R4 ;  /* 0x0000660002067a25 */ /* 0x002fc800078e0004 */
        /* <DEDUP_REMOVED lines=18> */
.L_x_937:
[----:B------:R-:W-:Y:S05]  /*3da0*/  BSYNC B0 ;  /* 0x0000000000007941 */ /* 0x000fea0003800000 */
.L_x_936:
[----:B------:R-:W-:Y:S01]  /*3db0*/  ULDC.64 UR4, c[0x0][0x1a0] ;  /* 0x0000680000047ab9 */ /* 0x000fe20000000a00 */
[----:B-1----:R-:W-:Y:S01]  /*3dc0*/  IMAD.WIDE.U32 R2, R10, c[0x0][0x1a0], R238 ;  /* 0x000068000a027a25 */ /* 0x002fe200078e00ee */
        /* <DEDUP_REMOVED lines=13> */
[----:B------:R-:W5:Y:S01]  /*3ea0*/  LDL R6, [R1+0x18] ;  /* 0x0000180001067983 */ /* 0x000f620000100800 */
        /* <DEDUP_REMOVED lines=23> */
.L_x_939:
[----:B------:R-:W-:Y:S05]  /*4020*/  BSYNC B0 ;  /* 0x0000000000007941 */ /* 0x000fea0003800000 */
.L_x_938:
[----:B------:R1:W-:Y:S01]  /*4030*/  @P5 STS.128 [R0+0x15000], RZ ;  /* 0x015000ff00005388 */ /* 0x0003e20000000c00 */
[----:B------:R-:W-:Y:S03]  /*4040*/  BSSY B0, `(.L_x_940) ;  /* 0x000001d000007945 */ /* 0x000fe60003800000 */
[----:B------:R1:W-:Y:S01]  /*4050*/  @P5 STS.128 [R0+0x19000], RZ ;  /* 0x019000ff00005388 */ /* 0x0003e20000000c00 */
[----:B------:R-:W-:Y:S05]  /*4060*/  @P5 BRA `(.L_x_941) ;  /* 0x000001a000005947 */ /* 0x000fea0003800000 */
[----:B-1----:R-:W5:Y:S01]  /*4070*/  LDL R7, [R1+0x18] ;  /* 0x0000180001077983 */ /* 0x002f620000100800 */
        /* <DEDUP_REMOVED lines=11> */
[----:B-----5:R-:W-:Y:S02]  /*4130*/  ISETP.GE.AND P1, PT, R7, c[0x0][0x220], PT ;  /* 0x0000880007007a0c */ /* 0x020fe40003f26270 */
        /* <DEDUP_REMOVED lines=13> */
.L_x_941:
[----:B------:R-:W-:Y:S05]  /*4210*/  BSYNC B0 ;  /* 0x0000000000007941 */ /* 0x000fea0003800000 */
.L_x_940:
        /* <DEDUP_REMOVED lines=30> */
.L_x_943:
[----:B------:R-:W-:Y:S05]  /*4400*/  BSYNC B0 ;  /* 0x0000000000007941 */ /* 0x000fea0003800000 */
.L_x_942:
[----:B------:R1:W-:Y:S01]  /*4410*/  @P3 STS.128 [R0+0x17000], RZ ;  /* 0x017000ff00003388 */ /* 0x0003e20000000c00 */
[----:B------:R-:W-:Y:S03]  /*4420*/  BSSY B0, `(.L_x_944) ;  /* 0x000001b000007945 */ /* 0x000fe60003800000 */
[----:B------:R1:W-:Y:S01]  /*4430*/  @P3 STS.128 [R0+0x1b000], RZ ;  /* 0x01b000ff00003388 */ /* 0x0003e20000000c00 */
[----:B------:R-:W-:Y:S05]  /*4440*/  @P3 BRA `(.L_x_945) ;  /* 0x0000018000003947 */ /* 0x000fea0003800000 */
[----:B-1----:R-:W5:Y:S01]  /*4450*/  LDL R6, [R1+0x18] ;  /* 0x0000180001067983 */ /* 0x002f620000100800 */
[----:B------:R-:W-:Y:S01]  /*4460*/  IADD3 R2, P1, R19, 0x60, RZ ;  /* 0x0000006013027810 */ /* 0x000fe20007f3e0ff */
[----:B------:R-:W-:Y:S01]  /*4470*/  IMAD.MOV.U32 R5, RZ, RZ, R9 ;  /* 0x000000ffff057224 */ /* 0x000fe200078e0009 */
[----:B------:R-:W-:-:S03]  /*4480*/  ISETP.GE.AND P3, PT, R238, c[0x0][0x220], PT ;  /* 0x00008800ee007a0c */ /* 0x000fc60003f66270 */
[----:B------:R-:W-:-:S04]  /*4490*/  IMAD.X R3, RZ, RZ, R16, P1 ;  /* 0x000000ffff037224 */ /* 0x000fc800008e0610 */
[----:B------:R-:W-:-:S04]  /*44a0*/  IMAD R3, R3, c[0x0][0x1a0], RZ ;  /* 0x0000680003037a24 */ /* 0x000fc800078e02ff */
[----:B------:R-:W-:Y:S02]  /*44b0*/  IMAD R3, R2, c[0x0][0x1a4], R3 ;  /* 0x0000690002037a24 */ /* 0x000fe400078e0203 */
[----:B------:R1:W-:Y:S01]  /*44c0*/  @P3 STS.128 [R0+0x17000], RZ ;  /* 0x017000ff00003388 */ /* 0x0003e20000000c00 */
[----:B-----5:R-:W-:Y:S01]  /*44d0*/  ISETP.GE.AND P2, PT, R6, c[0x0][0x220], PT ;  /* 0x0000880006007a0c */ /* 0x020fe20003f46270 */
[----:B------:R-:W-:-:S04]  /*44e0*/  IMAD.WIDE.U32 R6, R2, c[0x0][0x1a0], R4 ;  /* 0x0000680002067a25 */ /* 0x000fc800078e0004 */
[----:B------:R-:W-:Y:S01]  /*44f0*/  IMAD.IADD R3, R7, 0x1, R3 ;  /* 0x0000000107037824 */ /* 0x000fe200078e0203 */
[----:B------:R-:W-:-:S04]  /*4500*/  @!P3 LEA R4, P4, R6, c[0x0][0x170], 0x1 ;  /* 0x00005c000604ba11 */ /* 0x000fc800078808ff */
[----:B------:R-:W-:-:S03]  /*4510*/  @!P3 LEA.HI.X R5, R6, c[0x0][0x174], R3, 0x1, P4 ;  /* 0x00005d000605ba11 */ /* 0x000fc600020f0c03 */
[C---:B------:R-:W-:Y:S02]  /*4520*/  @!P2 LEA R2, P1, R6.reuse, c[0x0][0x170], 0x1 ;  /* 0x00005c000602aa11 */ /* 0x040fe400078208ff */
[----:B------:R-:W-:Y:S01]  /*4530*/  @!PT LDS RZ, [RZ] ;  /* 0x00000000fffff984 */ /* 0x000fe20000000800 */
[----:B------:R-:W-:Y:S01]  /*4540*/  @!PT LDS RZ, [RZ] ;  /* 0x00000000fffff984 */ /* 0x000fe20000000800 */
[----:B------:R-:W-:Y:S01]  /*4550*/  @!PT LDS RZ, [RZ] ;  /* 0x00000000fffff984 */ /* 0x000fe20000000800 */
[----:B------:R1:W-:Y:S02]  /*4560*/  @!P3 LDGSTS.E.BYPASS.LTC128B.128 [R0+0x17000], [R4.64] ;  /* 0x170000000400bfae */ /* 0x0003e4000b901d4e */
[----:B------:R-:W-:Y:S02]  /*4570*/  @!P2 LEA.HI.X R3, R6, c[0x0][0x174], R3, 0x1, P1 ;  /* 0x00005d000603aa11 */ /* 0x000fe400008f0c03 */
[----:B------:R1:W-:Y:S04]  /*4580*/  @P2 STS.128 [R0+0x1b000], RZ ;  /* 0x01b000ff00002388 */ /* 0x0003e80000000c00 */
[----:B------:R-:W-:Y:S01]  /*4590*/  @!PT LDS RZ, [RZ] ;  /* 0x00000000fffff984 */ /* 0x000fe20000000800 */
[----:B------:R-:W-:Y:S01]  /*45a0*/  @!PT LDS RZ, [RZ] ;  /* 0x00000000fffff984 */ /* 0x000fe20000000800 */
[----:B------:R-:W-:Y:S01]  /*45b0*/  @!PT LDS RZ, [RZ] ;  /* 0x00000000fffff984 */ /* 0x000fe20000000800 */
[----:B------:R1:W-:Y:S03]  /*45c0*/  @!P2 LDGSTS.E.BYPASS.LTC128B.128 [R0+0x1b000], [R2.64+0x80] ;  /* 0x1b0000800200afae */ /* 0x0003e6000b901d4e */
.L_x_945:
[----:B------:R-:W-:Y:S05]  /*45d0*/  BSYNC B0 ;  /* 0x0000000000007941 */ /* 0x000fea0003800000 */
.L_x_944:
[----:B------:R-:W-:Y:S01]  /*45e0*/  ULDC.64 UR6, c[0x0][0x318] ;  /* 0x0000c60000067ab9 */ /* 0x000fe20000000a00 */
[----:B-1----:R-:W-:Y:S01]  /*45f0*/  IMAD.MOV.U32 R6, RZ, RZ, c[0x0][0x308] ;  /* 0x0000c200ff067624 */ /* 0x002fe200078e00ff */
[----:B------:R-:W-:Y:S01]  /*4600*/  UISETP.NE.U32.AND UP1, UPT, URZ, UR6, UPT ;  /* 0x000000063f00728c */ /* 0x000fe2000bf25070 */
[----:B------:R-:W-:Y:S01]  /*4610*/  IMAD.MOV.U32 R7, RZ, RZ, c[0x0][0x30c] ;  /* 0x0000c300ff077624 */ /* 0x000fe200078e00ff */
[----:B------:R-:W-:Y:S01]  /*4620*/  ULDC.64 UR8, c[0x0][0x320] ;  /* 0x0000c80000087ab9 */ /* 0x000fe20000000a00 */
[----:B------:R-:W1:Y:S01]  /*4630*/  S2R R4, SR_TID.X ;  /* 0x0000000000047919 */ /* 0x000e620000002100 */
[----:B------:R-:W-:Y:S01]  /*4640*/  UISETP.NE.AND.EX UP1, UPT, URZ, UR7, UPT, UP1 ;  /* 0x000000073f00728c */ /* 0x000fe2000bf25310 */
[----:B------:R-:W-:-:S02]  /*4650*/  IMAD.SHL.U32 R5, R17, 0x20, RZ ;  /* 0x0000002011057824 */ /* 0x000fc400078e00ff */
[----:B------:R-:W0:Y:S03]  /*4660*/  LDGDEPBAR ;  /* 0x00000000000079af */ /* 0x000e260000000000 */
[----:B------:R-:W-:-:S05]  /*4670*/  PLOP3.LUT P1, PT, PT, PT, UP1, 0x80, 0x0 ;  /* 0x000000000000781c */ /* 0x000fca0003f2f018 */
[----:B------:R-:W-:Y:S02]  /*4680*/  @UP1 UMOV UR4, UR34 ;  /* 0x0000002200041c82 */ /* 0x000fe40008000000 */
[----:B------:R-:W-:Y:S02]  /*4690*/  @UP1 UMOV UR5, UR58 ;  /* 0x0000003a00051c82 */ /* 0x000fe40008000000 */
[----:B------:R-:W-:Y:S02]  /*46a0*/  @UP1 UIMAD.WIDE.U32 UR4, UR31, UR8, UR4 ;  /* 0x000000081f0412a5 */ /* 0x000fe4000f8e0004 */
[----:B------:R-:W-:Y:S02]  /*46b0*/  @UP1 UIMAD UR8, UR38, UR8, URZ ;  /* 0x00000008260812a4 */ /* 0x000fe4000f8e023f */
[----:B------:R-:W-:Y:S02]  /*46c0*/  @UP1 ULEA UR6, UP0, UR4, UR6, 0x2 ;  /* 0x0000000604061291 */ /* 0x000fe4000f80103f */
[----:B------:R-:W-:-:S04]  /*46d0*/  @UP1 UIMAD UR9, UR31, UR9, UR8 ;  /* 0x000000091f0912a4 */ /* 0x000fc8000f8e0208 */
[----:B------:R-:W-:Y:S01]  /*46e0*/  @UP1 UIADD3 UR9, UR5, UR9, URZ ;  /* 0x0000000905091290 */ /* 0x000fe2000fffe03f */
[----:B------:R-:W-:-:S03]  /*46f0*/  IMAD.U32 R2, RZ, RZ, UR6 ;  /* 0x00000006ff027e24 */ /* 0x000fc6000f8e00ff */
[----:B------:R-:W-:-:S06]  /*4700*/  @UP1 ULEA.HI.X UR7, UR4, UR7, UR9, 0x2, UP0 ;  /* 0x0000000704071291 */ /* 0x000fcc00080f1409 */
[----:B------:R-:W-:-:S05]  /*4710*/  IMAD.U32 R3, RZ, RZ, UR7 ;  /* 0x00000007ff037e24 */ /* 0x000fca000f8e00ff */
[----:B--234-:R2:W3:Y:S04]  /*4720*/  @P1 LDG.E R0, [R2.64] ;  /* 0x0000000e02001981 */ /* 0x01c4e8000c1e1900 */
[----:B--2---:R2:W4:Y:S04]  /*4730*/  LDG.E.64 R2, [R6.64+0x8] ;  /* 0x0000080e06027981 */ /* 0x004528000c1e1b00 */
[----:B--2---:R-:W2:Y:S01]  /*4740*/  LDG.E.64 R6, [R6.64] ;  /* 0x0000000e06067981 */ /* 0x004ea2000c1e1b00 */
[----:B-1----:R-:W-:Y:S01]  /*4750*/  IMAD.SHL.U32 R4, R4, 0x2, RZ ;  /* 0x0000000204047824 */ /* 0x002fe200078e00ff */
[----:B------:R-:W3:Y:S01]  /*4760*/  @P1 MUFU.RCP R8, c[0x0][0x238] ;  /* 0x00008e0000081b08 */ /* 0x000ee20000001000 */
[----:B------:R-:W-:Y:S01]  /*4770*/  IMAD.MOV.U32 R236, RZ, RZ, R223 ;  /* 0x000000ffffec7224 */ /* 0x000fe200078e00df */
[----:B------:R-:W-:Y:S01]  /*4780*/  CS2R R158, SRZ ;  /* 0x00000000009e7805 */ /* 0x000fe2000001ff00 */
[----:B------:R-:W-:Y:S01]  /*4790*/  CS2R R156, SRZ ;  /* 0x00000000009c7805 */ /* 0x000fe2000001ff00 */
[----:B------:R-:W-:Y:S01]  /*47a0*/  LOP3.LUT R5, R5, 0x6, R4, 0xf8, !PT ;  /* 0x0000000605057812 */ /* 0x000fe200078ef804 */
[----:B------:R-:W-:Y:S01]  /*47b0*/  IMAD.U32 R4, RZ, RZ, UR23 ;  /* 0x00000017ff047e24 */ /* 0x000fe2000f8e00ff */
[----:B------:R-:W-:Y:S01]  /*47c0*/  CS2R R162, SRZ ;  /* 0x0000000000a27805 */ /* 0x000fe2000001ff00 */
[----:B------:R-:W-:Y:S01]  /*47d0*/  CS2R R160, SRZ ;  /* 0x0000000000a07805 */ /* 0x000fe2000001ff00 */
[----:B------:R-:W-:Y:S01]  /*47e0*/  CS2R R154, SRZ ;  /* 0x00000000009a7805 */ /* 0x000fe2000001ff00 */
[----:B------:R-:W-:Y:S01]  /*47f0*/  IMAD R237, R4, 0x80, R5 ;  /* 0x0000008004ed7824 */ /* 0x000fe200078e0205 */
[----:B------:R-:W-:Y:S01]  /*4800*/  SHF.R.S32.HI R4, RZ, 0x1f, R13 ;  /* 0x0000001fff047819 */ /* 0x000fe2000001140d */
[----:B------:R-:W-:Y:S01]  /*4810*/  CS2R R152, SRZ ;  /* 0x0000000000987805 */ /* 0x000fe2000001ff00 */
[----:B------:R-:W-:Y:S01]  /*4820*/  CS2R R150, SRZ ;  /* 0x0000000000967805 */ /* 0x000fe2000001ff00 */
[----:B------:R-:W-:Y:S01]  /*4830*/  I2F R251, R237 ;  /* 0x000000ed00fb7306 */ /* 0x000fe20000201400 */
[C---:B------:R-:W-:Y:S01]  /*4840*/  IADD3 R250, R237.reuse, 0x19, RZ ;  /* 0x00000019edfa7810 */ /* 0x040fe20007ffe0ff */
[----:B------:R-:W-:Y:S01]  /*4850*/  CS2R R148, SRZ ;  /* 0x0000000000947805 */ /* 0x000fe2000001ff00 */
        /* <DEDUP_REMOVED lines=10> */
[----:B------:R-:W-:Y:S01]  /*4900*/  IADD3 R244, R237, 0x1, RZ ;  /* 0x00000001edf47810 */ /* 0x000fe20007ffe0ff */
[----:B------:R-:W-:Y:S01]  /*4910*/  CS2R R136, SRZ ;  /* 0x0000000000887805 */ /* 0x000fe2000001ff00 */
[----:B------:R-:W-:Y:S01]  /*4920*/  CS2R R134, SRZ ;  /* 0x0000000000867805 */ /* 0x000fe2000001ff00 */
[----:B------:R-:W-:Y:S01]  /*4930*/  CS2R R132, SRZ ;  /* 0x0000000000847805 */ /* 0x000fe2000001ff00 */
[----:B------:R-:W-:Y:S01]  /*4940*/  I2F R252, R244 ;  /* 0x000000f400fc7306 */ /* 0x000fe20000201400 */
        /* <DEDUP_REMOVED lines=48> */
[----:B------:R-:W-:Y:S01]  /*4c50*/  IMAD.MOV.U32 R222, RZ, RZ, 0x20 ;  /* 0x00000020ffde7424 */ /* 0x000fe200078e00ff */
[----:B------:R-:W-:Y:S01]  /*4c60*/  UMOV UR7, URZ ;  /* 0x0000003f00077c82 */ /* 0x000fe20008000000 */
[----:B------:R-:W-:-:S02]  /*4c70*/  IMAD.MOV.U32 R221, RZ, RZ, 0x40 ;  /* 0x00000040ffdd7424 */ /* 0x000fc400078e00ff */
[----:B------:R-:W-:Y:S02]  /*4c80*/  IMAD.SHL.U32 R212, R220, 0x2, RZ ;  /* 0x00000002dcd47824 */ /* 0x000fe400078e00ff */
[----:B---3--:R-:W-:-:S04]  /*4c90*/  @P1 FMUL.FTZ R0, R0, R8 ;  /* 0x0000000800001220 */ /* 0x008fc80000410000 */
[----:B------:R1:W3:Y:S01]  /*4ca0*/  @P1 R2UR UR4, R0 ;  /* 0x00000000000413c2 */ /* 0x0002e200000e0000 */
[----:B----4-:R-:W-:Y:S02]  /*4cb0*/  IADD3 R13, P3, P2, R2, UR44, R13 ;  /* 0x0000002c020d7c10 */ /* 0x010fe4000fa7e00d */
[----:B------:R-:W-:Y:S01]  /*4cc0*/  IADD3 R2, R219, 0x2000, RZ ;  /* 0x00002000db027810 */ /* 0x000fe20007ffe0ff */
[----:B-1----:R-:W-:Y:S01]  /*4cd0*/  IMAD.U32 R0, RZ, RZ, UR23 ;  /* 0x00000017ff007e24 */ /* 0x002fe2000f8e00ff */
[----:B------:R-:W-:Y:S01]  /*4ce0*/  IADD3.X R4, R3, UR48, R4, P3, P2 ;  /* 0x0000003003047c10 */ /* 0x000fe20009fe4404 */
[----:B---3--:R-:W-:Y:S01]  /*4cf0*/  @UP1 UMOV UR7, UR4 ;  /* 0x0000000400071c82 */ /* 0x008fe20008000000 */
[----:B------:R-:W-:Y:S01]  /*4d00*/  SEL R2, R2, R219, !P0 ;  /* 0x000000db02027207 */ /* 0x000fe20004000000 */
[----:B------:R-:W-:Y:S01]  /*4d10*/  IMAD R0, R0, 0x4, R17 ;  /* 0x0000000400007824 */ /* 0x000fe200078e0211 */
[----:B------:R-:W-:-:S03]  /*4d20*/  IADD3 R3, R220, 0x2000, RZ ;  /* 0x00002000dc037810 */ /* 0x000fc60007ffe0ff */
[----:B------:R-:W-:Y:S01]  /*4d30*/  IMAD.SHL.U32 R210, R2, 0x2, RZ ;  /* 0x0000000202d27824 */ /* 0x000fe200078e00ff */
[----:B------:R-:W-:-:S05]  /*4d40*/  SEL R3, R3, R220, !P0 ;  /* 0x000000dc03037207 */ /* 0x000fca0004000000 */
[----:B------:R-:W-:Y:S02]  /*4d50*/  IMAD.SHL.U32 R214, R3, 0x2, RZ ;  /* 0x0000000203d67824 */ /* 0x000fe400078e00ff */
[----:B------:R-:W-:Y:S01]  /*4d60*/  I2F R3, R249 ;  /* 0x000000f900037306 */ /* 0x000fe20000201400 */
[----:B--2---:R-:W1:Y:S08]  /*4d70*/  R2UR UR12, R6 ;  /* 0x00000000060c73c2 */ /* 0x004e7000000e0000 */
[----:B------:R-:W2:Y:S01]  /*4d80*/  R2UR UR11, R7 ;  /* 0x00000000070b73c2 */ /* 0x000ea200000e0000 */
[----:B-1----:R-:W-:-:S02]  /*4d90*/  LOP3.LUT R2, R4, UR12, RZ, 0x3c, !PT ;  /* 0x0000000c04027c12 */ /* 0x002fc4000f8e3cff */
[----:B------:R-:W-:Y:S03]  /*4da0*/  I2F R4, R245 ;  /* 0x000000f500047306 */ /* 0x000fe60000201400 */
[----:B------:R1:W-:Y:S01]  /*4db0*/  STL [R1+0x3c], R2 ;  /* 0x00003c0201007387 */ /* 0x0003e20000100800 */
[----:B--2---:R-:W-:-:S04]  /*4dc0*/  LOP3.LUT R0, R0, UR11, RZ, 0x3c, !PT ;  /* 0x0000000b00007c12 */ /* 0x004fc8000f8e3cff */
[----:B-1----:R-:W1:Y:S02]  /*4dd0*/  I2F R2, R250 ;  /* 0x000000fa00027306 */ /* 0x002e640000201400 */
[----:B-1----:R1:W-:Y:S04]  /*4de0*/  STL [R1+0x14], R2 ;  /* 0x0000140201007387 */ /* 0x0023e80000100800 */
[----:B------:R2:W-:Y:S02]  /*4df0*/  STL [R1+0x10], R3 ;  /* 0x0000100301007387 */ /* 0x0005e40000100800 */
[----:B-1----:R-:W1:Y:S08]  /*4e00*/  I2F R2, R248 ;  /* 0x000000f800027306 */ /* 0x002e700000201400 */
[----:B--2---:R-:W2:Y:S01]  /*4e10*/  I2F R3, R247 ;  /* 0x000000f700037306 */ /* 0x004ea20000201400 */
[----:B-1----:R1:W-:Y:S04]  /*4e20*/  STL [R1+0xc], R2 ;  /* 0x00000c0201007387 */ /* 0x0023e80000100800 */
[----:B--2---:R-:W-:Y:S03]  /*4e30*/  STL [R1+0x8], R3 ;  /* 0x0000080301007387 */ /* 0x004fe60000100800 */
[----:B-1----:R-:W1:Y:S02]  /*4e40*/  I2F R2, R246 ;  /* 0x000000f600027306 */ /* 0x002e640000201400 */
[----:B-1----:R1:W-:Y:S04]  /*4e50*/  STL [R1+0x4], R2 ;  /* 0x0000040201007387 */ /* 0x0023e80000100800 */
[----:B------:R-:W-:Y:S01]  /*4e60*/  STL [R1], R4 ;  /* 0x0000000401007387 */ /* 0x000fe20000100800 */
[----:B-1----:R-:W-:-:S05]  /*4e70*/  IMAD.WIDE.U32 R2, R13, -0x2daee0ad, RZ ;  /* 0xd2511f530d027825 */ /* 0x002fca00078e00ff */
[----:B------:R-:W-:Y:S01]  /*4e80*/  LOP3.LUT R0, R3, R0, RZ, 0x3c, !PT ;  /* 0x0000000003007212 */ /* 0x000fe200078e3cff */
[----:B------:R1:W-:Y:S04]  /*4e90*/  STL.64 [R1+0x40], R2 ;  /* 0x0000400201007387 */ /* 0x0003e80000100a00 */
[----:B-1----:R-:W-:-:S05]  /*4ea0*/  IMAD.WIDE.U32 R2, R0, -0x326172a9, RZ ;  /* 0xcd9e8d5700027825 */ /* 0x002fca00078e00ff */
[----:B------:R1:W-:Y:S02]  /*4eb0*/  STL.64 [R1+0x28], R2 ;  /* 0x0000280201007387 */ /* 0x0003e40000100a00 */
.L_x_948:
[----:B------:R-:W2:Y:S01]  /*4ec0*/  LDL R0, [R1+0x54] ;  /* 0x0000540001007983 */ /* 0x000ea20000100800 */
[----:B------:R-:W-:Y:S02]  /*4ed0*/  USHF.L.U32 UR4, UR23, 0x7, URZ ;  /* 0x0000000717047899 */ /* 0x000fe4000800063f */
[----:B------:R-:W-:Y:S01]  /*4ee0*/  USHF.L.U32 UR8, UR10, 0x6, URZ ;  /* 0x000000060a087899 */ /* 0x000fe2000800063f */
[----:B------:R-:W0:Y:S01]  /*4ef0*/  LDGDEPBAR ;  /* 0x00000000000079af */ /* 0x000e220000000000 */
[----:B------:R-:W-:Y:S02]  /*4f00*/  UIADD3 UR6, UR21, 0x80, UR4 ;  /* 0x0000008015067890 */ /* 0x000fe4000fffe004 */
[----:B------:R-:W-:Y:S02]  /*4f10*/  UIADD3 UR4, UR4, 0x80, URZ ;  /* 0x0000008004047890 */ /* 0x000fe4000fffe03f */
[----:B------:R-:W-:Y:S02]  /*4f20*/  UIADD3 UR6, UR6, -UR13, URZ ;  /* 0x8000000d06067290 */ /* 0x000fe4000fffe03f */
[----:B------:R-:W-:Y:S01]  /*4f30*/  UIADD3 UR5, UR12, -0x61c88647, URZ ;  /* 0x9e3779b90c057890 */ /* 0x000fe2000fffe03f */
[----:B------:R-:W3:Y:S01]  /*4f40*/  LDL R231, [R1+0x50] ;  /* 0x0000500001e77983 */ /* 0x000ee20000100800 */
[----:B------:R-:W-:Y:S02]  /*4f50*/  UISETP.GE.AND UP0, UPT, UR8, UR6, UPT ;  /* 0x000000060800728c */ /* 0x000fe4000bf06270 */
[----:B------:R-:W-:Y:S01]  /*4f60*/  UIADD3 UR6, UR11, -0x4498517b, URZ ;  /* 0xbb67ae850b067890 */ /* 0x000fe2000fffe03f */
[----:B------:R-:W4:Y:S01]  /*4f70*/  LDL R230, [R1+0x3c] ;  /* 0x00003c0001e67983 */ /* 0x000f220000100800 */
[----:B------:R-:W-:Y:S02]  /*4f80*/  UISETP.LT.AND UP0, UPT, UR4, UR13, UP0 ;  /* 0x0000000d0400728c */ /* 0x000fe40008701270 */
[----:B------:R-:W-:Y:S01]  /*4f90*/  UIADD3 UR4, UR11, 0x76cf5d0a, URZ ;  /* 0x76cf5d0a0b047890 */ /* 0x000fe2000fffe03f */
[----:B------:R-:W3:Y:S01]  /*4fa0*/  LDL.64 R226, [R1+0x28] ;  /* 0x0000280001e27983 */ /* 0x000ee20000100a00 */
[----:B------:R-:W-:Y:S05]  /*4fb0*/  UISETP.GT.AND UP3, UPT, UR10, UR20, UPT ;  /* 0x000000140a00728c */ /* 0x000fea000bf64270 */
[----:B------:R-:W3:Y:S01]  /*4fc0*/  LDL.64 R228, [R1+0x40] ;  /* 0x0000400001e47983 */ /* 0x000ee20000100a00 */
[----:B------:R-:W-:Y:S05]  /*4fd0*/  DEPBAR.LE SB0, 0x0 ;  /* 0x000080000000791a */ /* 0x000fea0000000000 */
        /* <DEDUP_REMOVED lines=11> */
[-C--:B------:R-:W-:Y:S07]  /*5090*/  HMMA.16816.F32.BF16 R12, R28, R18.reuse, RZ ;  /* 0x000000121c0c723c */ /* 0x080fee00000418ff */
[----:B------:R-:W-:Y:S01]  /*50a0*/  LDSM.16.M88.4 R204, [R216+0xc800] ;  /* 0x00c80000d8cc783b */ /* 0x000fe20000000200 */
[C---:B------:R-:W-:Y:S08]  /*50b0*/  HMMA.16816.F32.BF16 R16, R32.reuse, R18, RZ ;  /* 0x000000122010723c */ /* 0x040ff000000418ff */
[-C--:B------:R-:W-:Y:S08]  /*50c0*/  HMMA.16816.F32.BF16 R20, R32, R164.reuse, RZ ;  /* 0x000000a42014723c */ /* 0x080ff000000418ff */
[C---:B------:R-:W-:Y:S08]  /*50d0*/  HMMA.16816.F32.BF16 R24, R28.reuse, R164, RZ ;  /* 0x000000a41c18723c */ /* 0x040ff000000418ff */
[-C--:B------:R-:W-:Y:S08]  /*50e0*/  HMMA.16816.F32.BF16 R28, R28, R166.reuse, RZ ;  /* 0x000000a61c1c723c */ /* 0x080ff000000418ff */
[----:B------:R-:W-:Y:S02]  /*50f0*/  HMMA.16816.F32.BF16 R32, R32, R166, RZ ;  /* 0x000000a62020723c */ /* 0x000fe400000418ff */
[----:B--2---:R-:W-:Y:S02]  /*5100*/  R2P PR, R0, 0x6 ;  /* 0x0000000600007804 */ /* 0x004fe40000000000 */
[----:B------:R-:W-:Y:S03]  /*5110*/  PLOP3.LUT P0, PT, PT, PT, UP0, 0x80, 0x0 ;  /* 0x000000000000781c */ /* 0x000fe60003f0f008 */
[----:B-----5:R-:W-:Y:S02]  /*5120*/  SEL R211, R222, 0xffffffe0, !P1 ;  /* 0xffffffe0ded37807 */ /* 0x020fe40004800000 */
[----:B------:R-:W-:Y:S01]  /*5130*/  SEL R213, R221, 0xffffffc0, !P2 ;  /* 0xffffffc0ddd57807 */ /* 0x000fe20005000000 */
[----:B------:R-:W2:Y:S02]  /*5140*/  LDL R222, [R1+0x1c] ;  /* 0x00001c0001de7983 */ /* 0x000ea40000100800 */
[C---:B------:R-:W-:Y:S02]  /*5150*/  IMAD.IADD R0, R214.reuse, 0x1, R211 ;  /* 0x00000001d6007824 */ /* 0x040fe400078e02d3 */
[--C-:B------:R-:W-:Y:S02]  /*5160*/  IMAD.IADD R3, R214, 0x1, R213.reuse ;  /* 0x00000001d6037824 */ /* 0x100fe400078e02d5 */
[----:B------:R-:W-:Y:S01]  /*5170*/  IMAD.IADD R2, R0, 0x1, R213 ;  /* 0x0000000100027824 */ /* 0x000fe200078e02d5 */
[----:B------:R-:W1:Y:S08]  /*5180*/  LDSM.16.M88.4 R168, [R0] ;  /* 0x0000000000a8783b */ /* 0x000e700000000200 */
[----:B------:R-:W3:Y:S08]  /*5190*/  LDSM.16.M88.4 R176, [R0+0x1000] ;  /* 0x0010000000b0783b */ /* 0x000ef00000000200 */
[----:B------:R-:W4:Y:S08]  /*51a0*/  LDSM.16.M88.4 R184, [R3] ;  /* 0x0000000003b8783b */ /* 0x000f300000000200 */
[----:B------:R-:W4:Y:S08]  /*51b0*/  LDSM.16.M88.4 R192, [R3+0x1000] ;  /* 0x0010000003c0783b */ /* 0x000f300000000200 */
[----:B------:R-:W-:Y:S01]  /*51c0*/  LDSM.16.M88.4 R164, [R2] ;  /* 0x0000000002a4783b */ /* 0x000fe20000000200 */
[-C--:B-1----:R-:W-:Y:S07]  /*51d0*/  HMMA.16816.F32.BF16 R4, R168, R172.reuse, R4 ;  /* 0x000000aca804723c */ /* 0x082fee0000041804 */
[----:B------:R-:W-:Y:S01]  /*51e0*/  LDSM.16.M88.4 R200, [R2+0x1000] ;  /* 0x0010000002c8783b */ /* 0x000fe20000000200 */
[C---:B---3--:R-:W-:Y:S08]  /*51f0*/  HMMA.16816.F32.BF16 R8, R176.reuse, R172, R8 ;  /* 0x000000acb008723c */ /* 0x048ff00000041808 */
[-C--:B------:R-:W-:Y:S08]  /*5200*/  HMMA.16816.F32.BF16 R12, R176, R174.reuse, R12 ;  /* 0x000000aeb00c723c */ /* 0x080ff0000004180c */
[C---:B------:R-:W-:Y:S01]  /*5210*/  HMMA.16816.F32.BF16 R16, R168.reuse, R174, R16 ;  /* 0x000000aea810723c */ /* 0x040fe20000041810 */
[----:B------:R-:W1:Y:S07]  /*5220*/  LDSM.16.M88.4 R172, [R216+0xc000] ;  /* 0x00c00000d8ac783b */ /* 0x000e6e0000000200 */
[-C--:B------:R-:W-:Y:S08]  /*5230*/  HMMA.16816.F32.BF16 R20, R168, R180.reuse, R20 ;  /* 0x000000b4a814723c */ /* 0x080ff00000041814 */
[C---:B------:R-:W-:Y:S08]  /*5240*/  HMMA.16816.F32.BF16 R24, R176.reuse, R180, R24 ;  /* 0x000000b4b018723c */ /* 0x040ff00000041818 */
[-C--:B------:R-:W-:Y:S01]  /*5250*/  HMMA.16816.F32.BF16 R28, R176, R182.reuse, R28 ;  /* 0x000000b6b01c723c */ /* 0x080fe2000004181c */
[----:B------:R-:W-:Y:S07]  /*5260*/  LDSM.16.M88.4 R176, [R218+0x10000] ;  /* 0x01000000dab0783b */ /* 0x000fee0000000200 */
[----:B------:R-:W-:Y:S01]  /*5270*/  HMMA.16816.F32.BF16 R32, R168, R182, R32 ;  /* 0x000000b6a820723c */ /* 0x000fe20000041820 */
[----:B------:R-:W3:Y:S07]  /*5280*/  LDSM.16.M88.4 R168, [R214+0x2000] ;  /* 0x00200000d6a8783b */ /* 0x000eee0000000200 */
[-C--:B----4-:R-:W-:Y:S01]  /*5290*/  HMMA.16816.F32.BF16 R4, R184, R188.reuse, R4 ;  /* 0x000000bcb804723c */ /* 0x090fe20000041804 */
[----:B------:R-:W4:Y:S07]  /*52a0*/  LDSM.16.M88.4 R180, [R214+0x3000] ;  /* 0x00300000d6b4783b */ /* 0x000f2e0000000200 */
[C---:B------:R-:W-:Y:S08]  /*52b0*/  HMMA.16816.F32.BF16 R8, R192.reuse, R188, R8 ;  /* 0x000000bcc008723c */ /* 0x040ff00000041808 */
[-C--:B------:R-:W-:Y:S08]  /*52c0*/  HMMA.16816.F32.BF16 R12, R192, R190.reuse, R12 ;  /* 0x000000bec00c723c */ /* 0x080ff0000004180c */
[C---:B------:R-:W-:Y:S01]  /*52d0*/  HMMA.16816.F32.BF16 R16, R184.reuse, R190, R16 ;  /* 0x000000beb810723c */ /* 0x040fe20000041810 */
[----:B------:R-:W3:Y:S07]  /*52e0*/  LDSM.16.M88.4 R188, [R218+0x10800] ;  /* 0x01080000dabc783b */ /* 0x000eee0000000200 */
[-C--:B------:R-:W-:Y:S08]  /*52f0*/  HMMA.16816.F32.BF16 R20, R184, R196.reuse, R20 ;  /* 0x000000c4b814723c */ /* 0x080ff00000041814 */
[C---:B------:R-:W-:Y:S08]  /*5300*/  HMMA.16816.F32.BF16 R24, R192.reuse, R196, R24 ;  /* 0x000000c4c018723c */ /* 0x040ff00000041818 */
[-C--:B------:R-:W-:Y:S01]  /*5310*/  HMMA.16816.F32.BF16 R28, R192, R198.reuse, R28 ;  /* 0x000000c6c01c723c */ /* 0x080fe2000004181c */
[----:B------:R-:W-:Y:S07]  /*5320*/  LDSM.16.M88.4 R192, [R0+0x3000] ;  /* 0x0030000000c0783b */ /* 0x000fee0000000200 */
[----:B------:R-:W-:Y:S01]  /*5330*/  HMMA.16816.F32.BF16 R32, R184, R198, R32 ;  /* 0x000000c6b820723c */ /* 0x000fe20000041820 */
[----:B------:R-:W-:Y:S07]  /*5340*/  LDSM.16.M88.4 R184, [R215+0x10000] ;  /* 0x01000000d7b8783b */ /* 0x000fee0000000200 */
[-C--:B-1----:R-:W-:Y:S01]  /*5350*/  HMMA.16816.F32.BF16 R4, R164, R172.reuse, R4 ;  /* 0x000000aca404723c */ /* 0x082fe20000041804 */
[----:B------:R-:W-:Y:S07]  /*5360*/  LDSM.16.M88.4 R196, [R215+0x10800] ;  /* 0x01080000d7c4783b */ /* 0x000fee0000000200 */
[C---:B------:R-:W-:Y:S08]  /*5370*/  HMMA.16816.F32.BF16 R8, R200.reuse, R172, R8 ;  /* 0x000000acc808723c */ /* 0x040ff00000041808 */
[-C--:B------:R-:W-:Y:S08]  /*5380*/  HMMA.16816.F32.BF16 R12, R200, R174.reuse, R12 ;  /* 0x000000aec80c723c */ /* 0x080ff0000004180c */
[C---:B------:R-:W-:Y:S01]  /*5390*/  HMMA.16816.F32.BF16 R16, R164.reuse, R174, R16 ;  /* 0x000000aea410723c */ /* 0x040fe20000041810 */
[----:B------:R1:W2:Y:S07]  /*53a0*/  LDSM.16.M88.4 R172, [R0+0x2000] ;  /* 0x0020000000ac783b */ /* 0x0002ae0000000200 */
[-C--:B------:R-:W-:Y:S08]  /*53b0*/  HMMA.16816.F32.BF16 R20, R164, R204.reuse, R20 ;  /* 0x000000cca414723c */ /* 0x080ff00000041814 */
[C---:B------:R-:W-:Y:S08]  /*53c0*/  HMMA.16816.F32.BF16 R24, R200.reuse, R204, R24 ;  /* 0x000000ccc818723c */ /* 0x040ff00000041818 */
[-C--:B------:R-:W-:Y:S01]  /*53d0*/  HMMA.16816.F32.BF16 R28, R200, R206.reuse, R28 ;  /* 0x000000cec81c723c */ /* 0x080fe2000004181c */
[----:B------:R-:W-:Y:S03]  /*53e0*/  LDSM.16.M88.4 R200, [R3+0x3000] ;  /* 0x0030000003c8783b */ /* 0x000fe60000000200 */
[----:B-1----:R-:W-:Y:S04]  /*53f0*/  IMAD.U32 R0, RZ, RZ, UR10 ;  /* 0x0000000aff007e24 */ /* 0x002fe8000f8e00ff */
[----:B------:R-:W-:Y:S01]  /*5400*/  HMMA.16816.F32.BF16 R32, R164, R206, R32 ;  /* 0x000000cea420723c */ /* 0x000fe20000041820 */
[----:B------:R-:W-:Y:S03]  /*5410*/  LDSM.16.M88.4 R164, [R3+0x2000] ;  /* 0x0020000003a4783b */ /* 0x000fe60000000200 */
[----:B------:R-:W-:Y:S04]  /*5420*/  IMAD R0, R0, 0x4, R231 ;  /* 0x0000000400007824 */ /* 0x000fe800078e02e7 */
[-C--:B---3--:R-:W-:Y:S01]  /*5430*/  HMMA.16816.F32.BF16 R4, R168, R176.reuse, R4 ;  /* 0x000000b0a804723c */ /* 0x088fe20000041804 */
[----:B------:R-:W-:Y:S07]  /*5440*/  LDSM.16.M88.4 R204, [R217+0x10800] ;  /* 0x01080000d9cc783b */ /* 0x000fee0000000200 */
[C---:B----4-:R-:W-:Y:S08]  /*5450*/  HMMA.16816.F32.BF16 R8, R180.reuse, R176, R8 ;  /* 0x000000b0b408723c */ /* 0x050ff00000041808 */
[-C--:B------:R-:W-:Y:S08]  /*5460*/  HMMA.16816.F32.BF16 R12, R180, R178.reuse, R12 ;  /* 0x000000b2b40c723c */ /* 0x080ff0000004180c */
[C---:B------:R-:W-:Y:S01]  /*5470*/  HMMA.16816.F32.BF16 R16, R168.reuse, R178, R16 ;  /* 0x000000b2a810723c */ /* 0x040fe20000041810 */
[----:B------:R-:W1:Y:S07]  /*5480*/  LDSM.16.M88.4 R176, [R217+0x10000] ;  /* 0x01000000d9b0783b */ /* 0x000e6e0000000200 */
[-C--:B------:R-:W-:Y:S08]  /*5490*/  HMMA.16816.F32.BF16 R20, R168, R188.reuse, R20 ;  /* 0x000000bca814723c */ /* 0x080ff00000041814 */
[C---:B------:R-:W-:Y:S08]  /*54a0*/  HMMA.16816.F32.BF16 R24, R180.reuse, R188, R24 ;  /* 0x000000bcb418723c */ /* 0x040ff00000041818 */
[-C--:B------:R-:W-:Y:S07]  /*54b0*/  HMMA.16816.F32.BF16 R28, R180, R190.reuse, R28 ;  /* 0x000000beb41c723c */ /* 0x080fee000004181c */
[C---:B------:R-:W-:Y:S01]  /*54c0*/  IMAD.WIDE.U32 R180, R0.reuse, -0x326172a9, RZ ;  /* 0xcd9e8d5700b47825 */ /* 0x040fe200078e00ff */
[----:B------:R-:W-:Y:S01]  /*54d0*/  HMMA.16816.F32.BF16 R32, R168, R190, R32 ;  /* 0x000000bea820723c */ /* 0x000fe20000041820 */
[----:B------:R-:W-:Y:S03]  /*54e0*/  LDSM.16.M88.4 R168, [R2+0x2000] ;  /* 0x0020000002a8783b */ /* 0x000fe60000000200 */
[-C--:B------:R-:W-:Y:S02]  /*54f0*/  LOP3.LUT R182, R181, R230.reuse, RZ, 0x3c, !PT ;  /* 0x000000e6b5b67212 */ /* 0x080fe400078e3cff */
[----:B------:R-:W-:Y:S02]  /*5500*/  LOP3.LUT R181, R227, UR5, R180, 0x96, !PT ;  /* 0x00000005e3b57c12 */ /* 0x000fe4000f8e96b4 */
[-C--:B--2---:R-:W-:Y:S05]  /*5510*/  HMMA.16816.F32.BF16 R4, R172, R184.reuse, R4 ;  /* 0x000000b8ac04723c */ /* 0x084fea0000041804 */
[----:B------:R-:W-:Y:S03]  /*5520*/  IMAD.WIDE.U32 R188, R181, -0x2daee0ad, RZ ;  /* 0xd2511f53b5bc7825 */ /* 0x000fe600078e00ff */
[C---:B------:R-:W-:Y:S08]  /*5530*/  HMMA.16816.F32.BF16 R8, R192.reuse, R184, R8 ;  /* 0x000000b8c008723c */ /* 0x040ff00000041808 */
[-C--:B------:R-:W-:Y:S08]  /*5540*/  HMMA.16816.F32.BF16 R12, R192, R186.reuse, R12 ;  /* 0x000000bac00c723c */ /* 0x080ff0000004180c */
[C---:B------:R-:W-:Y:S08]  /*5550*/  HMMA.16816.F32.BF16 R16, R172.reuse, R186, R16 ;  /* 0x000000baac10723c */ /* 0x040ff00000041810 */
[-C--:B------:R-:W-:Y:S08]  /*5560*/  HMMA.16816.F32.BF16 R20, R172, R196.reuse, R20 ;  /* 0x000000c4ac14723c */ /* 0x080ff00000041814 */
[C---:B------:R-:W-:Y:S08]  /*5570*/  HMMA.16816.F32.BF16 R24, R192.reuse, R196, R24 ;  /* 0x000000c4c018723c */ /* 0x040ff00000041818 */
[-C--:B------:R-:W-:Y:S01]  /*5580*/  HMMA.16816.F32.BF16 R28, R192, R198.reuse, R28 ;  /* 0x000000c6c01c723c */ /* 0x080fe2000004181c */
[----:B------:R-:W2:Y:S04]  /*5590*/  LDL R193, [R1+0x34] ;  /* 0x0000340001c17983 */ /* 0x000ea80000100800 */
[----:B------:R-:W3:Y:S03]  /*55a0*/  LDL R192, [R1+0x38] ;  /* 0x0000380001c07983 */ /* 0x000ee60000100800 */
[----:B------:R-:W-:Y:S01]  /*55b0*/  HMMA.16816.F32.BF16 R32, R172, R198, R32 ;  /* 0x000000c6ac20723c */ /* 0x000fe20000041820 */
[----:B------:R-:W4:Y:S04]  /*55c0*/  LDL R195, [R1] ;  /* 0x0000000001c37983 */ /* 0x000f280000100800 */
[----:B------:R-:W4:Y:S03]  /*55d0*/  LDL R194, [R1+0x4] ;  /* 0x0000040001c27983 */ /* 0x000f260000100800 */
[-C--:B-1----:R-:W-:Y:S01]  /*55e0*/  HMMA.16816.F32.BF16 R4, R164, R176.reuse, R4 ;  /* 0x000000b0a404723c */ /* 0x082fe20000041804 */
[----:B------:R-:W1:Y:S07]  /*55f0*/  LDSM.16.M88.4 R172, [R216+0x10000] ;  /* 0x01000000d8ac783b */ /* 0x000e6e0000000200 */
[C---:B------:R-:W-:Y:S08]  /*5600*/  HMMA.16816.F32.BF16 R8, R200.reuse, R176, R8 ;  /* 0x000000b0c808723c */ /* 0x040ff00000041808 */
[-C--:B------:R-:W-:Y:S08]  /*5610*/  HMMA.16816.F32.BF16 R12, R200, R178.reuse, R12 ;  /* 0x000000b2c80c723c */ /* 0x080ff0000004180c */
[C---:B------:R-:W-:Y:S01]  /*5620*/  HMMA.16816.F32.BF16 R16, R164.reuse, R178, R16 ;  /* 0x000000b2a410723c */ /* 0x040fe20000041810 */
[----:B------:R1:W1:Y:S07]  /*5630*/  LDSM.16.M88.4 R176, [R2+0x3000] ;  /* 0x0030000002b0783b */ /* 0x00026e0000000200 */
[-C--:B------:R-:W-:Y:S08]  /*5640*/  HMMA.16816.F32.BF16 R20, R164, R204.reuse, R20 ;  /* 0x000000cca414723c */ /* 0x080ff00000041814 */
[C---:B------:R-:W-:Y:S08]  /*5650*/  HMMA.16816.F32.BF16 R24, R200.reuse, R204, R24 ;  /* 0x000000ccc818723c */ /* 0x040ff00000041818 */
[-C--:B------:R-:W-:Y:S04]  /*5660*/  HMMA.16816.F32.BF16 R28, R200, R206.reuse, R28 ;  /* 0x000000cec81c723c */ /* 0x080fe8000004181c */
[----:B-1----:R-:W-:Y:S02]  /*5670*/  IADD3 R2, R0, 0x2, RZ ;  /* 0x0000000200027810 */ /* 0x002fe40007ffe0ff */
[----:B------:R-:W-:Y:S01]  /*5680*/  LOP3.LUT R0, R228, UR6, RZ, 0x3c, !PT ;  /* 0x00000006e4007c12 */ /* 0x000fe2000f8e3cff */
[----:B------:R-:W-:Y:S01]  /*5690*/  UIADD3 UR6, UR11, -0x126145ec, URZ ;  /* 0xed9eba140b067890 */ /* 0x000fe2000fffe03f */
[----:B------:R-:W-:Y:S04]  /*56a0*/  HMMA.16816.F32.BF16 R32, R164, R206, R32 ;  /* 0x000000cea420723c */ /* 0x000fe80000041820 */
[----:B------:R-:W-:Y:S04]  /*56b0*/  IMAD.WIDE.U32 R2, R2, -0x326172a9, RZ ;  /* 0xcd9e8d5702027825 */ /* 0x000fe800078e00ff */
[-C--:B------:R-:W-:Y:S05]  /*56c0*/  HMMA.16816.F32.BF16 R4, R168, R172.reuse, R4 ;  /* 0x000000aca804723c */ /* 0x080fea0000041804 */
[----:B------:R-:W-:Y:S01]  /*56d0*/  LOP3.LUT R180, R227, UR5, R2, 0x96, !PT ;  /* 0x00000005e3b47c12 */ /* 0x000fe2000f8e9602 */
[----:B------:R-:W-:Y:S01]  /*56e0*/  IMAD.WIDE.U32 R164, R182, -0x2daee0ad, RZ ;  /* 0xd2511f53b6a47825 */ /* 0x000fe200078e00ff */
[----:B------:R-:W-:Y:S01]  /*56f0*/  LOP3.LUT R3, R3, R230, RZ, 0x3c, !PT ;  /* 0x000000e603037212 */ /* 0x000fe200078e3cff */
[C---:B------:R-:W-:Y:S01]  /*5700*/  HMMA.16816.F32.BF16 R8, R176.reuse, R172, R8 ;  /* 0x000000acb008723c */ /* 0x040fe20000041808 */
[----:B------:R-:W-:Y:S03]  /*5710*/  UIADD3 UR5, UR12, 0x3c6ef372, URZ ;  /* 0x3c6ef3720c057890 */ /* 0x000fe6000fffe03f */
[----:B------:R-:W-:Y:S01]  /*5720*/  IMAD.WIDE.U32 R2, R3, -0x2daee0ad, RZ ;  /* 0xd2511f5303027825 */ /* 0x000fe200078e00ff */
[----:B------:R-:W-:Y:S02]  /*5730*/  LOP3.LUT R186, R189, UR4, R164, 0x96, !PT ;  /* 0x00000004bdba7c12 */ /* 0x000fe4000f8e96a4 */
[----:B------:R-:W-:Y:S01]  /*5740*/  LOP3.LUT R165, R0, R165, RZ, 0x3c, !PT ;  /* 0x000000a500a57212 */ /* 0x000fe200078e3cff */
[-C--:B------:R-:W-:Y:S01]  /*5750*/  HMMA.16816.F32.BF16 R12, R176, R174.reuse, R12 ;  /* 0x000000aeb00c723c */ /* 0x080fe2000004180c */
[----:B------:R-:W-:Y:S01]  /*5760*/  IMAD.U32 R164, RZ, RZ, UR21 ;  /* 0x00000015ffa47e24 */ /* 0x000fe2000f8e00ff */
[----:B------:R-:W4:Y:S02]  /*5770*/  LDL R189, [R1+0x10] ;  /* 0x0000100001bd7983 */ /* 0x000f240000100800 */
[----:B------:R-:W-:Y:S01]  /*5780*/  IMAD.WIDE.U32 R190, R180, -0x2daee0ad, RZ ;  /* 0xd2511f53b4be7825 */ /* 0x000fe200078e00ff */
[----:B------:R-:W-:Y:S02]  /*5790*/  LOP3.LUT R167, R0, R3, RZ, 0x3c, !PT ;  /* 0x0000000300a77212 */ /* 0x000fe400078e3cff */
[----:B------:R-:W-:Y:S01]  /*57a0*/  @!P0 IADD3 R164, -R164, 0x1, R222 ;  /* 0x00000001a4a48810 */ /* 0x000fe20007ffe1de */
[C---:B------:R-:W-:Y:S04]  /*57b0*/  HMMA.16816.F32.BF16 R16, R168.reuse, R174, R16 ;  /* 0x000000aea810723c */ /* 0x040fe80000041810 */
[----:B------:R-:W-:Y:S01]  /*57c0*/  LOP3.LUT R182, R191, UR4, R2, 0x96, !PT ;  /* 0x00000004bfb67c12 */ /* 0x000fe2000f8e9602 */
[----:B------:R-:W-:Y:S01]  /*57d0*/  UIADD3 UR4, UR12, -0x255992d5, URZ ;  /* 0xdaa66d2b0c047890 */ /* 0x000fe2000fffe03f */
[----:B------:R-:W-:Y:S01]  /*57e0*/  IMAD.WIDE.U32 R2, R165, -0x326172a9, RZ ;  /* 0xcd9e8d57a5027825 */ /* 0x000fe200078e00ff */
[----:B------:R-:W-:Y:S01]  /*57f0*/  LOP3.LUT R0, R226, UR5, RZ, 0x3c, !PT ;  /* 0x00000005e2007c12 */ /* 0x000fe2000f8e3cff */
[----:B------:R-:W-:Y:S04]  /*5800*/  UIADD3 UR5, UR11, 0x32370b8f, URZ ;  /* 0x32370b8f0b057890 */ /* 0x000fe8000fffe03f */
[----:B------:R-:W-:Y:S01]  /*5810*/  IMAD.WIDE.U32 R186, R186, -0x326172a9, RZ ;  /* 0xcd9e8d57baba7825 */ /* 0x000fe200078e00ff */
[----:B------:R-:W-:Y:S02]  /*5820*/  LOP3.LUT R166, R0, R3, RZ, 0x3c, !PT ;  /* 0x0000000300a67212 */ /* 0x000fe400078e3cff */
[----:B------:R-:W4:Y:S01]  /*5830*/  LDL R3, [R1+0x20] ;  /* 0x0000200001037983 */ /* 0x000f220000100800 */
[----:B------:R-:W-:Y:S01]  /*5840*/  IMAD.U32 R165, RZ, RZ, UR8 ;  /* 0x00000008ffa57e24 */ /* 0x000fe2000f8e00ff */
[----:B------:R-:W-:Y:S01]  /*5850*/  LOP3.LUT R184, R187, UR4, R2, 0x96, !PT ;  /* 0x00000004bbb87c12 */ /* 0x000fe2000f8e9602 */
[----:B------:R-:W-:Y:S02]  /*5860*/  FFMA.FTZ R4, R251, UR7, R4 ;  /* 0x00000007fb047c23 */ /* 0x000fe40008010004 */
[----:B------:R-:W-:Y:S01]  /*5870*/  FFMA.FTZ R5, R252, UR7, R5 ;  /* 0x00000007fc057c23 */ /* 0x000fe20008010005 */
[----:B------:R-:W-:Y:S01]  /*5880*/  @!P0 IADD3 R2, R165, UR13, R164 ;  /* 0x0000000da5028c10 */ /* 0x000fe2000fffe0a4 */
[----:B------:R-:W-:Y:S03]  /*5890*/  IMAD.WIDE.U32 R164, R167, -0x326172a9, RZ ;  /* 0xcd9e8d57a7a47825 */ /* 0x000fe600078e00ff */
[----:B------:R-:W-:Y:S01]  /*58a0*/  @!P0 IMNMX R180, R2, UR13, PT ;  /* 0x0000000d02b48c17 */ /* 0x000fe2000b800200 */
[----:B------:R-:W-:Y:S01]  /*58b0*/  FFMA.FTZ R6, R251, UR7, R6 ;  /* 0x00000007fb067c23 */ /* 0x000fe20008010006 */
[----:B------:R-:W-:Y:S01]  /*58c0*/  LOP3.LUT R187, R0, R165, RZ, 0x3c, !PT ;  /* 0x000000a500bb7212 */ /* 0x000fe200078e3cff */
[----:B------:R-:W-:Y:S01]  /*58d0*/  FFMA.FTZ R7, R252, UR7, R7 ;  /* 0x00000007fc077c23 */ /* 0x000fe20008010007 */
[----:B------:R-:W4:Y:S01]  /*58e0*/  LDL R0, [R1+0x30] ;  /* 0x0000300001007983 */ /* 0x000f220000100800 */
[-C--:B------:R-:W-:Y:S01]  /*58f0*/  @!P0 ISETP.GE.AND P2, PT, R237, R180.reuse, PT ;  /* 0x000000b4ed00820c */ /* 0x080fe20003f46270 */
[C---:B------:R-:W-:Y:S01]  /*5900*/  FFMA.FTZ R10, R251.reuse, UR7, R10 ;  /* 0x00000007fb0a7c23 */ /* 0x040fe2000801000a */
[----:B------:R-:W-:Y:S01]  /*5910*/  @!P0 IADD3 R173, R2, 0x8, RZ ;  /* 0x0000000802ad8810 */ /* 0x000fe20007ffe0ff */
[----:B------:R-:W-:Y:S01]  /*5920*/  FFMA.FTZ R9, R252, UR7, R9 ;  /* 0x00000007fc097c23 */ /* 0x000fe20008010009 */
[----:B------:R-:W-:Y:S01]  /*5930*/  @!P0 FSEL R4, R4, -INF , !P2 ;  /* 0xff80000004048808 */ /* 0x000fe20005000000 */
[----:B------:R-:W-:Y:S01]  /*5940*/  FFMA.FTZ R11, R252, UR7, R11 ;  /* 0x00000007fc0b7c23 */ /* 0x000fe2000801000b */
[-C--:B------:R-:W-:Y:S01]  /*5950*/  @!P0 ISETP.GE.AND P2, PT, R244, R180.reuse, PT ;  /* 0x000000b4f400820c */ /* 0x080fe20003f46270 */
[----:B------:R-:W-:Y:S01]  /*5960*/  FFMA.FTZ R8, R251, UR7, R8 ;  /* 0x00000007fb087c23 */ /* 0x000fe20008010008 */
[----:B------:R-:W-:Y:S01]  /*5970*/  @!P0 IMNMX R173, R173, UR13, PT ;  /* 0x0000000dadad8c17 */ /* 0x000fe2000b800200 */
[----:B------:R-:W-:Y:S01]  /*5980*/  IMAD.WIDE.U32 R166, R166, -0x2daee0ad, RZ ;  /* 0xd2511f53a6a67825 */ /* 0x000fe200078e00ff */
[----:B------:R-:W-:Y:S02]  /*5990*/  @!P0 FSEL R5, R5, -INF , !P2 ;  /* 0xff80000005058808 */ /* 0x000fe40005000000 */
[-C--:B------:R-:W-:Y:S01]  /*59a0*/  @!P0 ISETP.GE.AND P2, PT, R237, R173.reuse, PT ;  /* 0x000000aded00820c */ /* 0x080fe20003f46270 */
[----:B------:R-:W-:Y:S01]  /*59b0*/  IMAD.WIDE.U32 R182, R182, -0x326172a9, RZ ;  /* 0xcd9e8d57b6b67825 */ /* 0x000fe200078e00ff */
[-C--:B------:R-:W-:Y:S02]  /*59c0*/  @!P0 ISETP.GE.AND P3, PT, R244, R173.reuse, PT ;  /* 0x000000adf400820c */ /* 0x080fe40003f66270 */
[----:B------:R-:W-:Y:S01]  /*59d0*/  @!P0 FSEL R6, R6, -INF , !P2 ;  /* 0xff80000006068808 */ /* 0x000fe20005000000 */
[----:B------:R-:W-:Y:S01]  /*59e0*/  IMAD.WIDE.U32 R184, R184, -0x2daee0ad, RZ ;  /* 0xd2511f53b8b87825 */ /* 0x000fe200078e00ff */
[----:B------:R-:W-:Y:S02]  /*59f0*/  @!P0 FSEL R7, R7, -INF , !P3 ;  /* 0xff80000007078808 */ /* 0x000fe40005800000 */
[-C--:B------:R-:W-:Y:S02]  /*5a00*/  @!P0 ISETP.GE.AND P4, PT, R245, R180.reuse, PT ;  /* 0x000000b4f500820c */ /* 0x080fe40003f86270 */
[-C--:B------:R-:W-:Y:S02]  /*5a10*/  @!P0 ISETP.GE.AND P6, PT, R246, R180.reuse, PT ;  /* 0x000000b4f600820c */ /* 0x080fe40003fc6270 */
[----:B------:R-:W-:Y:S02]  /*5a20*/  @!P0 ISETP.GE.AND P5, PT, R248, R180, PT ;  /* 0x000000b4f800820c */ /* 0x000fe40003fa6270 */
[----:B------:R-:W-:Y:S01]  /*5a30*/  LOP3.LUT R183, R183, UR4, R164, 0x96, !PT ;  /* 0x00000004b7b77c12 */ /* 0x000fe2000f8e96a4 */
[----:B------:R-:W-:Y:S01]  /*5a40*/  UIADD3 UR4, UR12, 0x78dde6e4, URZ ;  /* 0x78dde6e40c047890 */ /* 0x000fe2000fffe03f */
[----:B------:R-:W-:Y:S02]  /*5a50*/  LOP3.LUT R188, R167, UR5, R188, 0x96, !PT ;  /* 0x00000005a7bc7c12 */ /* 0x000fe4000f8e96bc */
[----:B------:R-:W-:Y:S01]  /*5a60*/  LOP3.LUT R185, R185, UR6, R166, 0x96, !PT ;  /* 0x00000006b9b97c12 */ /* 0x000fe2000f8e96a6 */
[----:B------:R-:W-:Y:S01]  /*5a70*/  IMAD.WIDE.U32 R174, R183, -0x2daee0ad, RZ ;  /* 0xd2511f53b7ae7825 */ /* 0x000fe200078e00ff */
[----:B------:R-:W1:Y:S02]  /*5a80*/  LDSM.16.M88.4 R164, [R216+0x10800] ;  /* 0x01080000d8a4783b */ /* 0x000e640000000200 */
[-C--:B-1----:R-:W-:Y:S08]  /*5a90*/  HMMA.16816.F32.BF16 R20, R168, R164.reuse, R20 ;  /* 0x000000a4a814723c */ /* 0x082ff00000041814 */
[C---:B------:R-:W-:Y:S07]  /*5aa0*/  HMMA.16816.F32.BF16 R24, R176.reuse, R164, R24 ;  /* 0x000000a4b018723c */ /* 0x040fee0000041818 */
[----:B------:R-:W-:Y:S01]  /*5ab0*/  IMAD.WIDE.U32 R164, R185, -0x326172a9, RZ ;  /* 0xcd9e8d57b9a47825 */ /* 0x000fe200078e00ff */
[-C--:B------:R-:W-:Y:S08]  /*5ac0*/  HMMA.16816.F32.BF16 R28, R176, R166.reuse, R28 ;  /* 0x000000a6b01c723c */ /* 0x080ff0000004181c */
[----:B------:R-:W-:Y:S04]  /*5ad0*/  HMMA.16816.F32.BF16 R32, R168, R166, R32 ;  /* 0x000000a6a820723c */ /* 0x000fe80000041820 */
[C---:B--2---:R-:W-:Y:S01]  /*5ae0*/  FMUL.FTZ R181, R193.reuse, 1.4426950216293334961 ;  /* 0x3fb8aa3bc1b57820 */ /* 0x044fe20000410000 */
[----:B------:R-:W-:Y:S02]  /*5af0*/  FSETP.NEU.FTZ.AND P1, PT, R193, -INF , PT ;  /* 0xff800000c100780b */ /* 0x000fe40003f3d000 */
[----:B------:R-:W2:Y:S01]  /*5b00*/  LDL R193, [R1+0x8] ;  /* 0x0000080001c17983 */ /* 0x000ea20000100800 */
[C---:B---3--:R-:W-:Y:S01]  /*5b10*/  FMUL.FTZ R172, R192.reuse, 1.4426950216293334961 ;  /* 0x3fb8aa3bc0ac7820 */ /* 0x048fe20000410000 */
[----:B------:R-:W-:Y:S02]  /*5b20*/  FSEL R181, R181, RZ, P1 ;  /* 0x000000ffb5b57208 */ /* 0x000fe40000800000 */
[----:B------:R-:W-:Y:S01]  /*5b30*/  FSETP.NEU.FTZ.AND P1, PT, R192, -INF , PT ;  /* 0xff800000c000780b */ /* 0x000fe20003f3d000 */
[C---:B----4-:R-:W-:Y:S01]  /*5b40*/  FFMA.FTZ R12, R195.reuse, UR7, R12 ;  /* 0x00000007c30c7c23 */ /* 0x050fe2000801000c */
[----:B------:R-:W2:Y:S01]  /*5b50*/  LDL R192, [R1+0xc] ;  /* 0x00000c0001c07983 */ /* 0x000ea20000100800 */
[----:B------:R-:W-:Y:S01]  /*5b60*/  FFMA.FTZ R4, R4, c[0x0][0x23c], -R181 ;  /* 0x00008f0004047a23 */ /* 0x000fe200000108b5 */
[----:B------:R-:W-:Y:S01]  /*5b70*/  FSEL R172, R172, RZ, P1 ;  /* 0x000000ffacac7208 */ /* 0x000fe20000800000 */
[----:B------:R-:W-:Y:S02]  /*5b80*/  FFMA.FTZ R14, R195, UR7, R14 ;  /* 0x00000007c30e7c23 */ /* 0x000fe4000801000e */
[----:B------:R-:W-:Y:S01]  /*5b90*/  MUFU.EX2 R204, R4 ;  /* 0x0000000400cc7308 */ /* 0x000fe20000000800 */
[C---:B------:R-:W-:Y:S02]  /*5ba0*/  FFMA.FTZ R13, R194.reuse, UR7, R13 ;  /* 0x00000007c20d7c23 */ /* 0x040fe4000801000d */
[----:B------:R-:W-:Y:S02]  /*5bb0*/  FFMA.FTZ R15, R194, UR7, R15 ;  /* 0x00000007c20f7c23 */ /* 0x000fe4000801000f */
[--C-:B------:R-:W-:Y:S02]  /*5bc0*/  FFMA.FTZ R6, R6, c[0x0][0x23c], -R172.reuse ;  /* 0x00008f0006067a23 */ /* 0x100fe400000108ac */
[----:B------:R-:W-:Y:S02]  /*5bd0*/  FFMA.FTZ R7, R7, c[0x0][0x23c], -R172 ;  /* 0x00008f0007077a23 */ /* 0x000fe400000108ac */
[----:B------:R-:W-:Y:S01]  /*5be0*/  FFMA.FTZ R5, R5, c[0x0][0x23c], -R181 ;  /* 0x00008f0005057a23 */ /* 0x000fe200000108b5 */
[----:B------:R-:W-:Y:S01]  /*5bf0*/  MUFU.EX2 R202, R6 ;  /* 0x0000000600ca7308 */ /* 0x000fe20000000800 */
[C---:B------:R-:W-:Y:S02]  /*5c00*/  FFMA.FTZ R16, R195.reuse, UR7, R16 ;  /* 0x00000007c3107c23 */ /* 0x040fe40008010010 */
[----:B------:R-:W-:Y:S02]  /*5c10*/  FFMA.FTZ R18, R195, UR7, R18 ;  /* 0x00000007c3127c23 */ /* 0x000fe40008010012 */
[----:B------:R-:W-:Y:S01]  /*5c20*/  FFMA.FTZ R17, R194, UR7, R17 ;  /* 0x00000007c2117c23 */ /* 0x000fe20008010011 */
[----:B------:R-:W-:Y:S01]  /*5c30*/  @!P0 FSEL R16, R16, -INF , !P4 ;  /* 0xff80000010108808 */ /* 0x000fe20006000000 */
[----:B------:R-:W-:Y:S01]  /*5c40*/  FFMA.FTZ R19, R194, UR7, R19 ;  /* 0x00000007c2137c23 */ /* 0x000fe20008010013 */
[-C--:B------:R-:W-:Y:S02]  /*5c50*/  @!P0 ISETP.GE.AND P4, PT, R245, R173.reuse, PT ;  /* 0x000000adf500820c */ /* 0x080fe40003f86270 */
[----:B------:R1:W-:Y:S01]  /*5c60*/  MUFU.EX2 R226, R7 ;  /* 0x0000000700e27308 */ /* 0x0003e20000000800 */
[----:B------:R-:W-:Y:S01]  /*5c70*/  @!P0 FSEL R17, R17, -INF , !P6 ;  /* 0xff80000011118808 */ /* 0x000fe20007000000 */
[--C-:B------:R-:W-:Y:S01]  /*5c80*/  FFMA.FTZ R16, R16, c[0x0][0x23c], -R181.reuse ;  /* 0x00008f0010107a23 */ /* 0x100fe200000108b5 */
[----:B------:R-:W-:Y:S02]  /*5c90*/  @!P0 FSEL R18, R18, -INF , !P4 ;  /* 0xff80000012128808 */ /* 0x000fe40006000000 */
[-C--:B------:R-:W-:Y:S01]  /*5ca0*/  @!P0 ISETP.GE.AND P6, PT, R246, R173.reuse, PT ;  /* 0x000000adf600820c */ /* 0x080fe20003fc6270 */
[----:B------:R-:W-:Y:S01]  /*5cb0*/  FFMA.FTZ R17, R17, c[0x0][0x23c], -R181 ;  /* 0x00008f0011117a23 */ /* 0x000fe200000108b5 */
[-C--:B------:R-:W-:Y:S01]  /*5cc0*/  @!P0 ISETP.GE.AND P4, PT, R247, R173.reuse, PT ;  /* 0x000000adf700820c */ /* 0x080fe20003f86270 */
[--C-:B------:R-:W-:Y:S01]  /*5cd0*/  FFMA.FTZ R18, R18, c[0x0][0x23c], -R172.reuse ;  /* 0x00008f0012127a23 */ /* 0x100fe200000108ac */
[----:B------:R-:W-:Y:S01]  /*5ce0*/  @!P0 FSEL R19, R19, -INF , !P6 ;  /* 0xff80000013138808 */ /* 0x000fe20007000000 */
[----:B------:R4:W-:Y:S01]  /*5cf0*/  MUFU.EX2 R203, R5 ;  /* 0x0000000500cb7308 */ /* 0x0009e20000000800 */
[-C--:B------:R-:W-:Y:S03]  /*5d00*/  @!P0 ISETP.GE.AND P6, PT, R248, R173.reuse, PT ;  /* 0x000000adf800820c */ /* 0x080fe60003fc6270 */
[----:B------:R-:W-:Y:S06]  /*5d10*/  FFMA.FTZ R19, R19, c[0x0][0x23c], -R172 ;  /* 0x00008f0013137a23 */ /* 0x000fec00000108ac */
[----:B------:R-:W-:Y:S01]  /*5d20*/  MUFU.EX2 R199, R18 ;  /* 0x0000001200c77308 */ /* 0x000fe20000000800 */
[----:B-1----:R-:W-:Y:S09]  /*5d30*/  IMAD.WIDE.U32 R6, R187, -0x2daee0ad, RZ ;  /* 0xd2511f53bb067825 */ /* 0x002ff200078e00ff */
[----:B------:R-:W-:Y:S01]  /*5d40*/  MUFU.EX2 R201, R16 ;  /* 0x0000001000c97308 */ /* 0x000fe20000000800 */
[----:B----4-:R-:W-:Y:S01]  /*5d50*/  LOP3.LUT R5, R7, UR5, R190, 0x96, !PT ;  /* 0x0000000507057c12 */ /* 0x010fe2000f8e96be */
[----:B------:R-:W-:Y:S08]  /*5d60*/  UIADD3 UR5, UR12, 0x1715609d, URZ ;  /* 0x1715609d0c057890 */ /* 0x000ff0000fffe03f */
[----:B------:R-:W-:Y:S10]  /*5d70*/  MUFU.EX2 R200, R17 ;  /* 0x0000001100c87308 */ /* 0x000ff40000000800 */
[----:B------:R-:W-:Y:S01]  /*5d80*/  MUFU.EX2 R198, R19 ;  /* 0x0000001300c67308 */ /* 0x000fe20000000800 */
[C---:B------:R-:W-:Y:S02]  /*5d90*/  FFMA.FTZ R28, R189.reuse, UR7, R28 ;  /* 0x00000007bd1c7c23 */ /* 0x040fe4000801001c */
[C---:B------:R-:W-:Y:S02]  /*5da0*/  FFMA.FTZ R30, R189.reuse, UR7, R30 ;  /* 0x00000007bd1e7c23 */ /* 0x040fe4000801001e */
[C---:B------:R-:W-:Y:S02]  /*5db0*/  FFMA.FTZ R32, R189.reuse, UR7, R32 ;  /* 0x00000007bd207c23 */ /* 0x040fe40008010020 */
[----:B------:R-:W-:Y:S01]  /*5dc0*/  FFMA.FTZ R34, R189, UR7, R34 ;  /* 0x00000007bd227c23 */ /* 0x000fe20008010022 */
[C---:B------:R-:W-:Y:S01]  /*5dd0*/  FSETP.NEU.FTZ.AND P2, PT, R3.reuse, -INF , PT ;  /* 0xff8000000300780b */ /* 0x040fe20003f5d000 */
[----:B------:R-:W-:Y:S05]  /*5de0*/  FMUL.FTZ R4, R3, 1.4426950216293334961 ;  /* 0x3fb8aa3b03047820 */ /* 0x000fea0000410000 */
[----:B------:R-:W-:Y:S02]  /*5df0*/  FSEL R4, R4, RZ, P2 ;  /* 0x000000ff04047208 */ /* 0x000fe40001000000 */
[C---:B------:R-:W-:Y:S01]  /*5e00*/  FSETP.NEU.FTZ.AND P1, PT, R0.reuse, -INF , PT ;  /* 0xff8000000000780b */ /* 0x040fe20003f3d000 */
[----:B------:R-:W-:Y:S01]  /*5e10*/  FMUL.FTZ R3, R0, 1.4426950216293334961 ;  /* 0x3fb8aa3b00037820 */ /* 0x000fe20000410000 */
[C---:B------:R-:W-:Y:S02]  /*5e20*/  @!P0 IADD3 R0, R2.reuse, 0x20, RZ ;  /* 0x0000002002008810 */ /* 0x040fe40007ffe0ff */
[----:B------:R-:W-:Y:S02]  /*5e30*/  @!P0 IADD3 R2, R2, 0x28, RZ ;  /* 0x0000002802028810 */ /* 0x000fe40007ffe0ff */
[----:B------:R-:W-:Y:S02]  /*5e40*/  @!P0 IMNMX R0, R0, UR13, PT ;  /* 0x0000000d00008c17 */ /* 0x000fe4000b800200 */
[----:B------:R-:W-:Y:S02]  /*5e50*/  @!P0 IMNMX R2, R2, UR13, PT ;  /* 0x0000000d02028c17 */ /* 0x000fe4000b800200 */
[----:B------:R-:W-:Y:S02]  /*5e60*/  @!P0 ISETP.GE.AND P3, PT, R244, R0, PT ;  /* 0x00000000f400820c */ /* 0x000fe40003f66270 */
[----:B------:R-:W-:Y:S02]  /*5e70*/  @!P0 ISETP.GE.AND P2, PT, R237, R2, PT ;  /* 0x00000002ed00820c */ /* 0x000fe40003f46270 */
[----:B------:R-:W-:Y:S02]  /*5e80*/  @!P0 FSEL R9, R9, -INF , !P3 ;  /* 0xff80000009098808 */ /* 0x000fe40005800000 */
[----:B------:R-:W-:Y:S02]  /*5e90*/  @!P0 FSEL R10, R10, -INF , !P2 ;  /* 0xff8000000a0a8808 */ /* 0x000fe40005000000 */
[----:B------:R-:W-:Y:S01]  /*5ea0*/  @!P0 ISETP.GE.AND P2, PT, R245, R0, PT ;  /* 0x00000000f500820c */ /* 0x000fe20003f46270 */
[--C-:B------:R-:W-:Y:S01]  /*5eb0*/  FFMA.FTZ R9, R9, c[0x0][0x23c], -R4.reuse ;  /* 0x00008f0009097a23 */ /* 0x100fe20000010804 */
[-C--:B------:R-:W-:Y:S02]  /*5ec0*/  @!P0 ISETP.GE.AND P3, PT, R244, R2.reuse, PT ;  /* 0x00000002f400820c */ /* 0x080fe40003f66270 */
[----:B------:R-:W-:Y:S01]  /*5ed0*/  @!P0 FSEL R12, R12, -INF , !P2 ;  /* 0xff8000000c0c8808 */ /* 0x000fe20005000000 */
[----:B------:R1:W-:Y:S01]  /*5ee0*/  MUFU.EX2 R228, R9 ;  /* 0x0000000900e47308 */ /* 0x0003e20000000800 */
[----:B------:R-:W-:Y:S02]  /*5ef0*/  @!P0 ISETP.GE.AND P2, PT, R245, R2, PT ;  /* 0x00000002f500820c */ /* 0x000fe40003f46270 */
[----:B------:R-:W-:Y:S01]  /*5f00*/  FSEL R3, R3, RZ, P1 ;  /* 0x000000ff03037208 */ /* 0x000fe20000800000 */
[--C-:B------:R-:W-:Y:S01]  /*5f10*/  FFMA.FTZ R12, R12, c[0x0][0x23c], -R4.reuse ;  /* 0x00008f000c0c7a23 */ /* 0x100fe20000010804 */
[-C--:B------:R-:W-:Y:S02]  /*5f20*/  @!P0 ISETP.GE.AND P1, PT, R237, R0.reuse, PT ;  /* 0x00000000ed00820c */ /* 0x080fe40003f26270 */
[----:B------:R-:W-:Y:S01]  /*5f30*/  @!P0 FSEL R11, R11, -INF , !P3 ;  /* 0xff8000000b0b8808 */ /* 0x000fe20005800000 */
[--C-:B------:R-:W-:Y:S01]  /*5f40*/  FFMA.FTZ R10, R10, c[0x0][0x23c], -R3.reuse ;  /* 0x00008f000a0a7a23 */ /* 0x100fe20000010803 */
[----:B------:R-:W-:Y:S01]  /*5f50*/  @!P0 ISETP.GE.AND P3, PT, R246, R0, PT ;  /* 0x00000000f600820c */ /* 0x000fe20003f66270 */
[----:B------:R-:W-:Y:S01]  /*5f60*/  MUFU.EX2 R205, R12 ;  /* 0x0000000c00cd7308 */ /* 0x000fe20000000800 */
[----:B------:R-:W-:Y:S01]  /*5f70*/  @!P0 FSEL R14, R14, -INF , !P2 ;  /* 0xff8000000e0e8808 */ /* 0x000fe20005000000 */
[--C-:B------:R-:W-:Y:S01]  /*5f80*/  FFMA.FTZ R11, R11, c[0x0][0x23c], -R3.reuse ;  /* 0x00008f000b0b7a23 */ /* 0x100fe20000010803 */
[----:B------:R-:W-:Y:S02]  /*5f90*/  @!P0 ISETP.GE.AND P2, PT, R246, R2, PT ;  /* 0x00000002f600820c */ /* 0x000fe40003f46270 */
[----:B------:R-:W-:Y:S01]  /*5fa0*/  @!P0 FSEL R8, R8, -INF , !P1 ;  /* 0xff80000008088808 */ /* 0x000fe20004800000 */
[--C-:B------:R-:W-:Y:S01]  /*5fb0*/  FFMA.FTZ R14, R14, c[0x0][0x23c], -R3.reuse ;  /* 0x00008f000e0e7a23 */ /* 0x100fe20000010803 */
[-C--:B------:R-:W-:Y:S02]  /*5fc0*/  @!P0 ISETP.GE.AND P1, PT, R247, R180.reuse, PT ;  /* 0x000000b4f700820c */ /* 0x080fe40003f26270 */
[----:B------:R-:W-:Y:S01]  /*5fd0*/  @!P0 FSEL R13, R13, -INF , !P3 ;  /* 0xff8000000d0d8808 */ /* 0x000fe20005800000 */
[----:B------:R4:W-:Y:S01]  /*5fe0*/  MUFU.EX2 R231, R10 ;  /* 0x0000000a00e77308 */ /* 0x0009e20000000800 */
[-C--:B------:R-:W-:Y:S01]  /*5ff0*/  @!P0 ISETP.GE.AND P3, PT, R249, R180.reuse, PT ;  /* 0x000000b4f900820c */ /* 0x080fe20003f66270 */
[--C-:B------:R-:W-:Y:S01]  /*6000*/  FFMA.FTZ R8, R8, c[0x0][0x23c], -R4.reuse ;  /* 0x00008f0008087a23 */ /* 0x100fe20000010804 */
[----:B------:R-:W-:Y:S01]  /*6010*/  @!P0 FSEL R15, R15, -INF , !P2 ;  /* 0xff8000000f0f8808 */ /* 0x000fe20005000000 */
[----:B------:R-:W-:Y:S01]  /*6020*/  FFMA.FTZ R13, R13, c[0x0][0x23c], -R4 ;  /* 0x00008f000d0d7a23 */ /* 0x000fe20000010804 */
[----:B------:R-:W-:Y:S02]  /*6030*/  @!P0 ISETP.GE.AND P2, PT, R250, R180, PT ;  /* 0x000000b4fa00820c */ /* 0x000fe40003f46270 */
[----:B------:R-:W3:Y:S01]  /*6040*/  LDL R180, [R1+0x14] ;  /* 0x0000140001b47983 */ /* 0x000ee20000100800 */
[----:B------:R-:W-:Y:S01]  /*6050*/  FFMA.FTZ R15, R15, c[0x0][0x23c], -R3 ;  /* 0x00008f000f0f7a23 */ /* 0x000fe20000010803 */
[----:B-1----:R-:W-:Y:S01]  /*6060*/  LOP3.LUT R9, R175, UR6, R6, 0x96, !PT ;  /* 0x00000006af097c12 */ /* 0x002fe2000f8e9606 */
[----:B------:R1:W-:Y:S01]  /*6070*/  MUFU.EX2 R207, R13 ;  /* 0x0000000d00cf7308 */ /* 0x0003e20000000800 */
[----:B------:R-:W-:Y:S01]  /*6080*/  IMAD.WIDE.U32 R6, R188, -0x326172a9, RZ ;  /* 0xcd9e8d57bc067825 */ /* 0x000fe200078e00ff */
[----:B------:R-:W-:Y:S01]  /*6090*/  UIADD3 UR6, UR11, -0x56f99767, URZ ;  /* 0xa90668990b067890 */ /* 0x000fe2000fffe03f */
[----:B------:R-:W-:Y:S02]  /*60a0*/  @!P0 FSEL R32, R32, -INF , !P3 ;  /* 0xff80000020208808 */ /* 0x000fe40005800000 */
[----:B------:R-:W-:Y:S03]  /*60b0*/  IMAD.IADD R188, R213, 0x1, R212 ;  /* 0x00000001d5bc7824 */ /* 0x000fe600078e02d4 */
[----:B------:R-:W-:Y:S02]  /*60c0*/  FFMA.FTZ R32, R32, c[0x0][0x23c], -R181 ;  /* 0x00008f0020207a23 */ /* 0x000fe400000108b5 */
[----:B------:R-:W-:Y:S01]  /*60d0*/  MUFU.EX2 R206, R14 ;  /* 0x0000000e00ce7308 */ /* 0x000fe20000000800 */
[----:B----4-:R-:W-:Y:S09]  /*60e0*/  LOP3.LUT R10, R7, UR4, R186, 0x96, !PT ;  /* 0x00000004070a7c12 */ /* 0x010ff2000f8e96ba */
[----:B------:R4:W-:Y:S01]  /*60f0*/  MUFU.EX2 R227, R15 ;  /* 0x0000000f00e37308 */ /* 0x0009e20000000800 */
[----:B-1----:R-:W-:Y:S05]  /*6100*/  IMAD.WIDE.U32 R12, R5, -0x326172a9, RZ ;  /* 0xcd9e8d57050c7825 */ /* 0x002fea00078e00ff */
[----:B------:R-:W-:Y:S04]  /*6110*/  LOP3.LUT R13, R13, UR4, R182, 0x96, !PT ;  /* 0x000000040d0d7c12 */ /* 0x000fe8000f8e96b6 */
[----:B------:R1:W-:Y:S01]  /*6120*/  MUFU.EX2 R230, R8 ;  /* 0x0000000800e67308 */ /* 0x0003e20000000800 */
[----:B------:R-:W-:Y:S09]  /*6130*/  UIADD3 UR4, UR11, 0x646e171e, URZ ;  /* 0x646e171e0b047890 */ /* 0x000ff2000fffe03f */
[----:B------:R1:W-:Y:S01]  /*6140*/  MUFU.EX2 R229, R11 ;  /* 0x0000000b00e57308 */ /* 0x0003e20000000800 */
[----:B----4-:R-:W-:Y:S09]  /*6150*/  IMAD.WIDE.U32 R14, R9, -0x326172a9, RZ ;  /* 0xcd9e8d57090e7825 */ /* 0x010ff200078e00ff */
[----:B------:R-:W4:Y:S01]  /*6160*/  MUFU.EX2 R183, R32 ;  /* 0x0000002000b77308 */ /* 0x000f220000000800 */
[----:B-1----:R-:W-:Y:S02]  /*6170*/  LOP3.LUT R8, R165, UR5, R6, 0x96, !PT ;  /* 0x00000005a5087c12 */ /* 0x002fe4000f8e9606 */
[----:B------:R-:W-:Y:S01]  /*6180*/  LOP3.LUT R6, R15, UR5, R12, 0x96, !PT ;  /* 0x000000050f067c12 */ /* 0x000fe2000f8e960c */
[----:B------:R-:W-:Y:S01]  /*6190*/  IMAD.WIDE.U32 R12, R13, -0x2daee0ad, RZ ;  /* 0xd2511f530d0c7825 */ /* 0x000fe200078e00ff */
[----:B------:R-:W-:Y:S03]  /*61a0*/  UIADD3 UR5, UR12, -0x4ab325aa, URZ ;  /* 0xb54cda560c057890 */ /* 0x000fe6000fffe03f */
[----:B------:R-:W-:Y:S01]  /*61b0*/  IMAD.WIDE.U32 R8, R8, -0x2daee0ad, RZ ;  /* 0xd2511f5308087825 */ /* 0x000fe200078e00ff */
[----:B------:R-:W-:Y:S03]  /*61c0*/  LOP3.LUT R174, R13, UR6, R174, 0x96, !PT ;  /* 0x000000060dae7c12 */ /* 0x000fe6000f8e96ae */
[----:B------:R-:W-:Y:S01]  /*61d0*/  IMAD.WIDE.U32 R10, R10, -0x2daee0ad, RZ ;  /* 0xd2511f530a0a7825 */ /* 0x000fe200078e00ff */
[----:B------:R-:W-:Y:S02]  /*61e0*/  SHF.R.U32.HI R177, RZ, 0x10, R8 ;  /* 0x00000010ffb17819 */ /* 0x000fe40000011608 */
[----:B------:R-:W-:Y:S01]  /*61f0*/  LOP3.LUT R165, R8, 0xffff, RZ, 0xc0, !PT ;  /* 0x0000ffff08a57812 */ /* 0x000fe200078ec0ff */
[----:B------:R-:W-:Y:S01]  /*6200*/  IMAD.WIDE.U32 R6, R6, -0x2daee0ad, RZ ;  /* 0xd2511f5306067825 */ /* 0x000fe200078e00ff */
[----:B------:R-:W-:Y:S02]  /*6210*/  LOP3.LUT R184, R11, UR6, R184, 0x96, !PT ;  /* 0x000000060bb87c12 */ /* 0x000fe4000f8e96b8 */
[----:B------:R-:W-:Y:S02]  /*6220*/  LOP3.LUT R10, R9, UR4, R10, 0x96, !PT ;  /* 0x00000004090a7c12 */ /* 0x000fe4000f8e960a */
[----:B------:R-:W-:Y:S01]  /*6230*/  LOP3.LUT R5, R7, UR4, R12, 0x96, !PT ;  /* 0x0000000407057c12 */ /* 0x000fe2000f8e960c */
[----:B------:R-:W-:Y:S01]  /*6240*/  ULDC.U8 UR4, c[0x0][0x2d8] ;  /* 0x0000b60000047ab9 */ /* 0x000fe20000000000 */
[----:B------:R-:W-:Y:S02]  /*6250*/  LOP3.LUT R18, R6, 0xff, RZ, 0xc0, !PT ;  /* 0x000000ff06127812 */ /* 0x000fe400078ec0ff */
[--C-:B------:R-:W-:Y:S02]  /*6260*/  SHF.R.U32.HI R175, RZ, 0x18, R6.reuse ;  /* 0x00000018ffaf7819 */ /* 0x100fe40000011606 */
[----:B------:R-:W-:Y:S01]  /*6270*/  SHF.R.U32.HI R176, RZ, 0x10, R6 ;  /* 0x00000010ffb07819 */ /* 0x000fe20000011606 */
[C---:B--2---:R-:W-:Y:S02]  /*6280*/  FFMA.FTZ R20, R193.reuse, UR7, R20 ;  /* 0x00000007c1147c23 */ /* 0x044fe40008010014 */
[C---:B------:R-:W-:Y:S02]  /*6290*/  FFMA.FTZ R24, R193.reuse, UR7, R24 ;  /* 0x00000007c1187c23 */ /* 0x040fe40008010018 */
[----:B------:R-:W-:Y:S01]  /*62a0*/  FFMA.FTZ R22, R193, UR7, R22 ;  /* 0x00000007c1167c23 */ /* 0x000fe20008010016 */
[----:B------:R-:W-:Y:S01]  /*62b0*/  @!P0 FSEL R20, R20, -INF , !P1 ;  /* 0xff80000014148808 */ /* 0x000fe20004800000 */
[C---:B------:R-:W-:Y:S01]  /*62c0*/  FFMA.FTZ R21, R192.reuse, UR7, R21 ;  /* 0x00000007c0157c23 */ /* 0x040fe20008010015 */
[-C--:B------:R-:W-:Y:S01]  /*62d0*/  @!P0 ISETP.GE.AND P1, PT, R247, R0.reuse, PT ;  /* 0x00000000f700820c */ /* 0x080fe20003f26270 */
[----:B------:R-:W-:Y:S01]  /*62e0*/  FFMA.FTZ R25, R192, UR7, R25 ;  /* 0x00000007c0197c23 */ /* 0x000fe20008010019 */
[----:B------:R-:W-:Y:S01]  /*62f0*/  @!P0 FSEL R22, R22, -INF , !P4 ;  /* 0xff80000016168808 */ /* 0x000fe20006000000 */
[----:B------:R-:W-:Y:S01]  /*6300*/  FFMA.FTZ R23, R192, UR7, R23 ;  /* 0x00000007c0177c23 */ /* 0x000fe20008010017 */
[----:B------:R-:W-:Y:S01]  /*6310*/  @!P0 FSEL R21, R21, -INF , !P5 ;  /* 0xff80000015158808 */ /* 0x000fe20006800000 */
[----:B------:R-:W-:Y:S01]  /*6320*/  FFMA.FTZ R26, R193, UR7, R26 ;  /* 0x00000007c11a7c23 */ /* 0x000fe2000801001a */
[----:B------:R-:W-:Y:S01]  /*6330*/  @!P0 ISETP.GE.AND P5, PT, R248, R0, PT ;  /* 0x00000000f800820c */ /* 0x000fe20003fa6270 */
[----:B------:R-:W-:Y:S01]  /*6340*/  FFMA.FTZ R27, R192, UR7, R27 ;  /* 0x00000007c01b7c23 */ /* 0x000fe2000801001b */
[----:B------:R-:W-:Y:S01]  /*6350*/  @!P0 FSEL R24, R24, -INF , !P1 ;  /* 0xff80000018188808 */ /* 0x000fe20004800000 */
[--C-:B------:R-:W-:Y:S01]  /*6360*/  FFMA.FTZ R20, R20, c[0x0][0x23c], -R181.reuse ;  /* 0x00008f0014147a23 */ /* 0x100fe200000108b5 */
[-C--:B------:R-:W-:Y:S01]  /*6370*/  @!P0 ISETP.GE.AND P1, PT, R247, R2.reuse, PT ;  /* 0x00000002f700820c */ /* 0x080fe20003f26270 */
[----:B------:R-:W-:Y:S01]  /*6380*/  FFMA.FTZ R21, R21, c[0x0][0x23c], -R181 ;  /* 0x00008f0015157a23 */ /* 0x000fe200000108b5 */
[----:B------:R-:W-:Y:S01]  /*6390*/  @!P0 FSEL R25, R25, -INF , !P5 ;  /* 0xff80000019198808 */ /* 0x000fe20006800000 */
[--C-:B------:R-:W-:Y:S01]  /*63a0*/  FFMA.FTZ R24, R24, c[0x0][0x23c], -R4.reuse ;  /* 0x00008f0018187a23 */ /* 0x100fe20000010804 */
[----:B------:R-:W-:Y:S01]  /*63b0*/  @!P0 ISETP.GE.AND P5, PT, R248, R2, PT ;  /* 0x00000002f800820c */ /* 0x000fe20003fa6270 */
[----:B------:R-:W-:Y:S01]  /*63c0*/  MUFU.EX2 R195, R20 ;  /* 0x0000001400c37308 */ /* 0x000fe20000000800 */
[-C--:B------:R-:W-:Y:S01]  /*63d0*/  @!P0 ISETP.GE.AND P4, PT, R249, R0.reuse, PT ;  /* 0x00000000f900820c */ /* 0x080fe20003f86270 */
[----:B------:R-:W-:Y:S01]  /*63e0*/  FFMA.FTZ R25, R25, c[0x0][0x23c], -R4 ;  /* 0x00008f0019197a23 */ /* 0x000fe20000010804 */
[----:B------:R-:W-:Y:S01]  /*63f0*/  @!P0 FSEL R23, R23, -INF , !P6 ;  /* 0xff80000017178808 */ /* 0x000fe20007000000 */
[--C-:B------:R-:W-:Y:S01]  /*6400*/  FFMA.FTZ R22, R22, c[0x0][0x23c], -R172.reuse ;  /* 0x00008f0016167a23 */ /* 0x100fe200000108ac */
[----:B------:R-:W-:Y:S02]  /*6410*/  @!P0 ISETP.GE.AND P6, PT, R250, R0, PT ;  /* 0x00000000fa00820c */ /* 0x000fe40003fc6270 */
[----:B------:R-:W-:Y:S01]  /*6420*/  @!P0 FSEL R26, R26, -INF , !P1 ;  /* 0xff8000001a1a8808 */ /* 0x000fe20004800000 */
[----:B------:R-:W-:Y:S01]  /*6430*/  FFMA.FTZ R23, R23, c[0x0][0x23c], -R172 ;  /* 0x00008f0017177a23 */ /* 0x000fe200000108ac */
[-C--:B------:R-:W-:Y:S01]  /*6440*/  @!P0 ISETP.GE.AND P1, PT, R249, R2.reuse, PT ;  /* 0x00000002f900820c */ /* 0x080fe20003f26270 */
[----:B------:R-:W-:Y:S01]  /*6450*/  MUFU.EX2 R190, R21 ;  /* 0x0000001500be7308 */ /* 0x000fe20000000800 */
[----:B------:R-:W-:Y:S01]  /*6460*/  @!P0 FSEL R27, R27, -INF , !P5 ;  /* 0xff8000001b1b8808 */ /* 0x000fe20006800000 */
[--C-:B------:R-:W-:Y:S01]  /*6470*/  FFMA.FTZ R26, R26, c[0x0][0x23c], -R3.reuse ;  /* 0x00008f001a1a7a23 */ /* 0x100fe20000010803 */
[----:B------:R-:W-:Y:S02]  /*6480*/  @!P0 ISETP.GE.AND P5, PT, R250, R2, PT ;  /* 0x00000002fa00820c */ /* 0x000fe40003fa6270 */
[----:B------:R-:W-:Y:S01]  /*6490*/  LOP3.LUT R2, R8, 0xff, RZ, 0xc0, !PT ;  /* 0x000000ff08027812 */ /* 0x000fe200078ec0ff */
[--C-:B------:R-:W-:Y:S01]  /*64a0*/  FFMA.FTZ R27, R27, c[0x0][0x23c], -R3.reuse ;  /* 0x00008f001b1b7a23 */ /* 0x100fe20000010803 */
[----:B------:R-:W-:Y:S01]  /*64b0*/  SHF.R.U32.HI R0, RZ, 0x18, R8 ;  /* 0x00000018ff007819 */ /* 0x000fe20000011608 */
[----:B------:R-:W-:Y:S01]  /*64c0*/  IMAD.WIDE.U32 R8, R184, -0x326172a9, RZ ;  /* 0xcd9e8d57b8087825 */ /* 0x000fe200078e00ff */
[----:B------:R-:W-:Y:S01]  /*64d0*/  @!P0 FSEL R28, R28, -INF , !P4 ;  /* 0xff8000001c1c8808 */ /* 0x000fe20006000000 */
[----:B------:R-:W-:Y:S01]  /*64e0*/  MUFU.EX2 R193, R22 ;  /* 0x0000001600c17308 */ /* 0x000fe20000000800 */
[-C--:B------:R-:W-:Y:S01]  /*64f0*/  @!P0 ISETP.GE.AND P4, PT, R249, R173.reuse, PT ;  /* 0x000000adf900820c */ /* 0x080fe20003f86270 */
[----:B------:R-:W-:Y:S01]  /*6500*/  IMAD.IADD R184, R211, 0x1, R212 ;  /* 0x00000001d3b87824 */ /* 0x000fe200078e02d4 */
[----:B------:R-:W-:Y:S01]  /*6510*/  @!P0 FSEL R30, R30, -INF , !P1 ;  /* 0xff8000001e1e8808 */ /* 0x000fe20004800000 */
[----:B------:R-:W-:Y:S01]  /*6520*/  FFMA.FTZ R28, R28, c[0x0][0x23c], -R4 ;  /* 0x00008f001c1c7a23 */ /* 0x000fe20000010804 */
[----:B------:R-:W-:Y:S01]  /*6530*/  ISETP.LE.U32.AND P1, PT, R2, UR4, PT ;  /* 0x0000000402007c0c */ /* 0x000fe2000bf23070 */
[----:B------:R1:W5:Y:S01]  /*6540*/  LDL R211, [R1+0x18] ;  /* 0x0000180001d37983 */ /* 0x0003620000100800 */
[----:B------:R-:W-:Y:S01]  /*6550*/  LOP3.LUT R2, R9, UR5, R164, 0x96, !PT ;  /* 0x0000000509027c12 */ /* 0x000fe2000f8e96a4 */
[----:B------:R-:W-:Y:S01]  /*6560*/  FFMA.FTZ R30, R30, c[0x0][0x23c], -R3 ;  /* 0x00008f001e1e7a23 */ /* 0x000fe20000010803 */
[C---:B------:R-:W-:Y:S01]  /*6570*/  LOP3.LUT R16, R8.reuse, 0xff, RZ, 0xc0, !PT ;  /* 0x000000ff08107812 */ /* 0x040fe200078ec0ff */
[----:B------:R-:W-:Y:S01]  /*6580*/  MUFU.EX2 R194, R24 ;  /* 0x0000001800c27308 */ /* 0x000fe20000000800 */
[--C-:B------:R-:W-:Y:S02]  /*6590*/  SHF.R.U32.HI R17, RZ, 0x18, R8.reuse ;  /* 0x00000018ff117819 */ /* 0x100fe40000011608 */
[----:B------:R-:W-:Y:S02]  /*65a0*/  LOP3.LUT R13, R8, 0xffff, RZ, 0xc0, !PT ;  /* 0x0000ffff080d7812 */ /* 0x000fe400078ec0ff */
[----:B------:R-:W-:Y:S02]  /*65b0*/  SHF.R.U32.HI R15, RZ, 0x10, R8 ;  /* 0x00000010ff0f7819 */ /* 0x000fe40000011608 */
[----:B------:R-:W-:Y:S01]  /*65c0*/  @!P0 FSEL R34, R34, -INF , !P4 ;  /* 0xff80000022228808 */ /* 0x000fe20006000000 */
[----:B----4-:R-:W-:Y:S02]  /*65d0*/  @!P1 FADD.FTZ R183, -R183, -RZ ;  /* 0x800000ffb7b79221 */ /* 0x010fe40000010100 */
[----:B------:R-:W-:Y:S02]  /*65e0*/  MUFU.EX2 R197, R26 ;  /* 0x0000001a00c57308 */ /* 0x000fe40000000800 */
[----:B------:R-:W-:Y:S08]  /*65f0*/  FFMA.FTZ R34, R34, c[0x0][0x23c], -R172 ;  /* 0x00008f0022227a23 */ /* 0x000ff000000108ac */
[----:B------:R-:W-:Y:S10]  /*6600*/  MUFU.EX2 R192, R23 ;  /* 0x0000001700c07308 */ /* 0x000ff40000000800 */
[----:B------:R-:W-:Y:S10]  /*6610*/  MUFU.EX2 R191, R25 ;  /* 0x0000001900bf7308 */ /* 0x000ff40000000800 */
[----:B------:R-:W-:Y:S10]  /*6620*/  MUFU.EX2 R182, R34 ;  /* 0x0000002200b67308 */ /* 0x000ff40000000800 */
[----:B------:R-:W-:Y:S10]  /*6630*/  MUFU.EX2 R196, R27 ;  /* 0x0000001b00c47308 */ /* 0x000ff40000000800 */
[----:B------:R-:W-:Y:S10]  /*6640*/  MUFU.EX2 R189, R28 ;  /* 0x0000001c00bd7308 */ /* 0x000ff40000000800 */
[----:B------:R-:W-:Y:S01]  /*6650*/  MUFU.EX2 R186, R30 ;  /* 0x0000001e00ba7308 */ /* 0x000fe20000000800 */
[C---:B---3--:R-:W-:Y:S02]  /*6660*/  FFMA.FTZ R29, R180.reuse, UR7, R29 ;  /* 0x00000007b41d7c23 */ /* 0x048fe4000801001d */
[C---:B------:R-:W-:Y:S02]  /*6670*/  FFMA.FTZ R31, R180.reuse, UR7, R31 ;  /* 0x00000007b41f7c23 */ /* 0x040fe4000801001f */
[C---:B------:R-:W-:Y:S01]  /*6680*/  FFMA.FTZ R33, R180.reuse, UR7, R33 ;  /* 0x00000007b4217c23 */ /* 0x040fe20008010021 */
[----:B------:R-:W-:Y:S01]  /*6690*/  @!P0 FSEL R29, R29, -INF , !P6 ;  /* 0xff8000001d1d8808 */ /* 0x000fe20007000000 */
[----:B------:R-:W-:Y:S01]  /*66a0*/  FFMA.FTZ R35, R180, UR7, R35 ;  /* 0x00000007b4237c23 */ /* 0x000fe20008010023 */
[----:B------:R-:W-:Y:S02]  /*66b0*/  @!P0 ISETP.GE.AND P6, PT, R250, R173, PT ;  /* 0x000000adfa00820c */ /* 0x000fe40003fc6270 */
[----:B------:R-:W-:Y:S01]  /*66c0*/  LOP3.LUT R173, R6, 0xffff, RZ, 0xc0, !PT ;  /* 0x0000ffff06ad7812 */ /* 0x000fe200078ec0ff */
[----:B------:R-:W-:Y:S01]  /*66d0*/  IMAD.WIDE.U32 R6, R174, -0x326172a9, RZ ;  /* 0xcd9e8d57ae067825 */ /* 0x000fe200078e00ff */
[----:B------:R-:W-:Y:S02]  /*66e0*/  @!P0 FSEL R31, R31, -INF , !P5 ;  /* 0xff8000001f1f8808 */ /* 0x000fe40006800000 */
[----:B------:R-:W-:Y:S01]  /*66f0*/  @!P0 FSEL R33, R33, -INF , !P2 ;  /* 0xff80000021218808 */ /* 0x000fe20005000000 */
[----:B------:R-:W-:Y:S01]  /*6700*/  FFMA.FTZ R4, R29, c[0x0][0x23c], -R4 ;  /* 0x00008f001d047a23 */ /* 0x000fe20000010804 */
[--C-:B------:R-:W-:Y:S01]  /*6710*/  SHF.R.U32.HI R8, RZ, 0x10, R6.reuse ;  /* 0x00000010ff087819 */ /* 0x100fe20000011606 */
[----:B------:R-:W-:Y:S01]  /*6720*/  FFMA.FTZ R3, R31, c[0x0][0x23c], -R3 ;  /* 0x00008f001f037a23 */ /* 0x000fe20000010803 */
[C---:B------:R-:W-:Y:S01]  /*6730*/  LOP3.LUT R9, R6.reuse, 0xffff, RZ, 0xc0, !PT ;  /* 0x0000ffff06097812 */ /* 0x040fe200078ec0ff */
[----:B------:R-:W-:Y:S01]  /*6740*/  MUFU.EX2 R187, R4 ;  /* 0x0000000400bb7308 */ /* 0x000fe20000000800 */
[----:B------:R-:W-:Y:S01]  /*6750*/  LOP3.LUT R11, R6, 0xff, RZ, 0xc0, !PT ;  /* 0x000000ff060b7812 */ /* 0x000fe200078ec0ff */
[----:B------:R-:W-:Y:S01]  /*6760*/  FFMA.FTZ R181, R33, c[0x0][0x23c], -R181 ;  /* 0x00008f0021b57a23 */ /* 0x000fe200000108b5 */
[----:B------:R-:W-:Y:S02]  /*6770*/  SHF.R.U32.HI R12, RZ, 0x18, R6 ;  /* 0x00000018ff0c7819 */ /* 0x000fe40000011606 */
[----:B------:R-:W-:Y:S02]  /*6780*/  SHF.R.U32.HI R6, RZ, 0x18, R2 ;  /* 0x00000018ff067819 */ /* 0x000fe40000011602 */
[----:B------:R-:W-:Y:S02]  /*6790*/  ISETP.LE.U32.AND P5, PT, R0, UR4, PT ;  /* 0x0000000400007c0c */ /* 0x000fe4000bfa3070 */
[----:B------:R-:W-:Y:S01]  /*67a0*/  LOP3.LUT R0, R7, UR5, R14, 0x96, !PT ;  /* 0x0000000507007c12 */ /* 0x000fe2000f8e960e */
[----:B------:R-:W-:Y:S01]  /*67b0*/  MUFU.EX2 R181, R181 ;  /* 0x000000b500b57308 */ /* 0x000fe20000000800 */
[----:B------:R-:W-:Y:S01]  /*67c0*/  ISETP.LE.U32.AND P2, PT, R6, UR4, PT ;  /* 0x0000000406007c0c */ /* 0x000fe2000bf43070 */
[----:B------:R-:W-:Y:S01]  /*67d0*/  ULDC UR5, c[0x0][0x1c0] ;  /* 0x0000700000057ab9 */ /* 0x000fe20000000800 */
[C---:B------:R-:W-:Y:S02]  /*67e0*/  LOP3.LUT R7, R2.reuse, 0xff, RZ, 0xc0, !PT ;  /* 0x000000ff02077812 */ /* 0x040fe400078ec0ff */
[----:B------:R-:W-:Y:S02]  /*67f0*/  SHF.R.U32.HI R6, RZ, 0x10, R2 ;  /* 0x00000010ff067819 */ /* 0x000fe40000011602 */
[----:B------:R-:W-:Y:S02]  /*6800*/  LOP3.LUT R2, R2, 0xffff, RZ, 0xc0, !PT ;  /* 0x0000ffff02027812 */ /* 0x000fe400078ec0ff */
[----:B------:R-:W-:Y:S01]  /*6810*/  LOP3.LUT R6, R6, 0xff, RZ, 0xc0, !PT ;  /* 0x000000ff06067812 */ /* 0x000fe200078ec0ff */
[----:B------:R-:W-:Y:S01]  /*6820*/  MUFU.EX2 R185, R3 ;  /* 0x0000000300b97308 */ /* 0x000fe20000000800 */
[----:B------:R-:W-:Y:S02]  /*6830*/  SHF.R.U32.HI R2, RZ, 0x8, R2 ;  /* 0x00000008ff027819 */ /* 0x000fe40000011602 */
[----:B------:R-:W-:Y:S01]  /*6840*/  @!P0 FSEL R35, R35, -INF , !P6 ;  /* 0xff80000023238808 */ /* 0x000fe20007000000 */
[----:B------:R-:W-:Y:S01]  /*6850*/  @!P2 FADD.FTZ R226, -R226, -RZ ;  /* 0x800000ffe2e2a221 */ /* 0x000fe20000010100 */
[----:B------:R-:W-:Y:S02]  /*6860*/  LOP3.LUT R2, R2, 0xffff, RZ, 0xc0, !PT ;  /* 0x0000ffff02027812 */ /* 0x000fe400078ec0ff */
[----:B------:R-:W-:Y:S01]  /*6870*/  ISETP.LE.U32.AND P4, PT, R6, UR4, PT ;  /* 0x0000000406007c0c */ /* 0x000fe2000bf83070 */
[----:B------:R-:W-:Y:S01]  /*6880*/  FFMA.FTZ R172, R35, c[0x0][0x23c], -R172 ;  /* 0x00008f0023ac7a23 */ /* 0x000fe200000108ac */
[----:B------:R-:W-:Y:S02]  /*6890*/  ISETP.LE.U32.AND P0, PT, R2, UR4, PT ;  /* 0x0000000402007c0c */ /* 0x000fe4000bf03070 */
[C---:B------:R-:W-:Y:S01]  /*68a0*/  LOP3.LUT R6, R0.reuse, 0xff, RZ, 0xc0, !PT ;  /* 0x000000ff00067812 */ /* 0x040fe200078ec0ff */
[----:B------:R-:W2:Y:S01]  /*68b0*/  MUFU.EX2 R180, R172 ;  /* 0x000000ac00b47308 */ /* 0x000ea20000000800 */
[----:B------:R-:W-:Y:S02]  /*68c0*/  LOP3.LUT R2, R0, 0xffff, RZ, 0xc0, !PT ;  /* 0x0000ffff00027812 */ /* 0x000fe400078ec0ff */
[----:B------:R-:W-:Y:S02]  /*68d0*/  ISETP.LE.U32.AND P3, PT, R7, UR4, PT ;  /* 0x0000000407007c0c */ /* 0x000fe4000bf63070 */
[----:B------:R-:W-:Y:S02]  /*68e0*/  ISETP.LE.U32.AND P6, PT, R6, UR4, PT ;  /* 0x0000000406007c0c */ /* 0x000fe4000bfc3070 */
[--C-:B------:R-:W-:Y:S01]  /*68f0*/  SHF.R.U32.HI R6, RZ, 0x18, R0.reuse ;  /* 0x00000018ff067819 */ /* 0x100fe20000011600 */
[----:B------:R-:W-:Y:S01]  /*6900*/  @!P4 FADD.FTZ R202, -R202, -RZ ;  /* 0x800000ffcacac221 */ /* 0x000fe20000010100 */
[----:B------:R-:W-:Y:S01]  /*6910*/  SHF.R.U32.HI R7, RZ, 0x10, R0 ;  /* 0x00000010ff077819 */ /* 0x000fe20000011600 */
[----:B------:R-:W-:Y:S01]  /*6920*/  @!P0 FADD.FTZ R203, -R203, -RZ ;  /* 0x800000ffcbcb8221 */ /* 0x000fe20000010100 */
[----:B------:R-:W-:Y:S02]  /*6930*/  SHF.R.U32.HI R0, RZ, 0x8, R2 ;  /* 0x00000008ff007819 */ /* 0x000fe40000011602 */
[----:B------:R-:W-:Y:S02]  /*6940*/  LOP3.LUT R2, R7, 0xff, RZ, 0xc0, !PT ;  /* 0x000000ff07027812 */ /* 0x000fe400078ec0ff */
[----:B------:R-:W-:Y:S01]  /*6950*/  LOP3.LUT R0, R0, 0xffff, RZ, 0xc0, !PT ;  /* 0x0000ffff00007812 */ /* 0x000fe200078ec0ff */
[----:B------:R-:W-:Y:S01]  /*6960*/  @!P3 FADD.FTZ R204, -R204, -RZ ;  /* 0x800000ffccccb221 */ /* 0x000fe20000010100 */
[----:B------:R-:W-:Y:S01]  /*6970*/  ISETP.LE.U32.AND P4, PT, R2, UR4, PT ;  /* 0x0000000402007c0c */ /* 0x000fe2000bf83070 */
[----:B------:R-:W-:Y:S01]  /*6980*/  @!P6 FADD.FTZ R230, -R230, -RZ ;  /* 0x800000ffe6e6e221 */ /* 0x000fe20000010100 */
[----:B------:R-:W-:Y:S02]  /*6990*/  ISETP.LE.U32.AND P0, PT, R0, UR4, PT ;  /* 0x0000000400007c0c */ /* 0x000fe4000bf03070 */
[----:B------:R-:W-:Y:S02]  /*69a0*/  LOP3.LUT R0, R8, 0xff, RZ, 0xc0, !PT ;  /* 0x000000ff08007812 */ /* 0x000fe400078ec0ff */
[----:B------:R-:W-:Y:S01]  /*69b0*/  SHF.R.U32.HI R2, RZ, 0x8, R9 ;  /* 0x00000008ff027819 */ /* 0x000fe20000011609 */
[----:B--2---:R-:W-:Y:S01]  /*69c0*/  @!P5 FADD.FTZ R180, -R180, -RZ ;  /* 0x800000ffb4b4d221 */ /* 0x004fe20000010100 */
[----:B------:R-:W-:Y:S02]  /*69d0*/  ISETP.LE.U32.AND P2, PT, R11, UR4, PT ;  /* 0x000000040b007c0c */ /* 0x000fe4000bf43070 */
[----:B------:R-:W-:Y:S02]  /*69e0*/  ISETP.LE.U32.AND P6, PT, R0, UR4, PT ;  /* 0x0000000400007c0c */ /* 0x000fe4000bfc3070 */
[----:B------:R-:W-:Y:S01]  /*69f0*/  LOP3.LUT R0, R2, 0xffff, RZ, 0xc0, !PT ;  /* 0x0000ffff02007812 */ /* 0x000fe200078ec0ff */
[----:B------:R-:W-:Y:S01]  /*6a00*/  @!P4 FADD.FTZ R231, -R231, -RZ ;  /* 0x800000ffe7e7c221 */ /* 0x000fe20000010100 */
[----:B------:R-:W-:Y:S01]  /*6a10*/  ISETP.LE.U32.AND P3, PT, R6, UR4, PT ;  /* 0x0000000406007c0c */ /* 0x000fe2000bf63070 */
[----:B------:R-:W-:Y:S01]  /*6a20*/  @!P0 FADD.FTZ R228, -R228, -RZ ;  /* 0x800000ffe4e48221 */ /* 0x000fe20000010100 */
[----:B------:R-:W-:Y:S02]  /*6a30*/  ISETP.LE.U32.AND P0, PT, R0, UR4, PT ;  /* 0x0000000400007c0c */ /* 0x000fe4000bf03070 */
[----:B------:R-:W-:Y:S02]  /*6a40*/  LOP3.LUT R2, R10, 0xff, RZ, 0xc0, !PT ;  /* 0x000000ff0a027812 */ /* 0x000fe400078ec0ff */
[----:B------:R-:W-:Y:S01]  /*6a50*/  SHF.R.U32.HI R0, RZ, 0x8, R13 ;  /* 0x00000008ff007819 */ /* 0x000fe2000001160d */
[----:B------:R-:W-:Y:S01]  /*6a60*/  @!P2 FADD.FTZ R205, -R205, -RZ ;  /* 0x800000ffcdcda221 */ /* 0x000fe20000010100 */
[----:B------:R-:W-:Y:S01]  /*6a70*/  ISETP.LE.U32.AND P2, PT, R16, UR4, PT ;  /* 0x0000000410007c0c */ /* 0x000fe2000bf43070 */
[----:B------:R-:W-:Y:S01]  /*6a80*/  @!P6 FADD.FTZ R206, -R206, -RZ ;  /* 0x800000ffcecee221 */ /* 0x000fe20000010100 */
[----:B------:R-:W-:Y:S02]  /*6a90*/  ISETP.LE.U32.AND P4, PT, R2, UR4, PT ;  /* 0x0000000402007c0c */ /* 0x000fe4000bf83070 */
[----:B------:R-:W-:Y:S01]  /*6aa0*/  LOP3.LUT R2, R15, 0xff, RZ, 0xc0, !PT ;  /* 0x000000ff0f027812 */ /* 0x000fe200078ec0ff */
[----:B------:R-:W-:Y:S01]  /*6ab0*/  @!P3 FADD.FTZ R229, -R229, -RZ ;  /* 0x800000ffe5e5b221 */ /* 0x000fe20000010100 */
[----:B------:R-:W-:Y:S01]  /*6ac0*/  LOP3.LUT R0, R0, 0xffff, RZ, 0xc0, !PT ;  /* 0x0000ffff00007812 */ /* 0x000fe200078ec0ff */
[----:B------:R-:W-:Y:S01]  /*6ad0*/  @!P0 FADD.FTZ R207, -R207, -RZ ;  /* 0x800000ffcfcf8221 */ /* 0x000fe20000010100 */
[----:B------:R-:W-:Y:S02]  /*6ae0*/  ISETP.LE.U32.AND P0, PT, R2, UR4, PT ;  /* 0x0000000402007c0c */ /* 0x000fe4000bf03070 */
[----:B------:R-:W-:Y:S02]  /*6af0*/  ISETP.LE.U32.AND P6, PT, R0, UR4, PT ;  /* 0x0000000400007c0c */ /* 0x000fe4000bfc3070 */
[----:B------:R-:W-:Y:S01]  /*6b00*/  LOP3.LUT R0, R10, 0xffff, RZ, 0xc0, !PT ;  /* 0x0000ffff0a007812 */ /* 0x000fe200078ec0ff */
[----:B------:R-:W-:Y:S01]  /*6b10*/  @!P2 FADD.FTZ R201, -R201, -RZ ;  /* 0x800000ffc9c9a221 */ /* 0x000fe20000010100 */
[----:B------:R-:W-:Y:S01]  /*6b20*/  ISETP.LE.U32.AND P3, PT, R12, UR4, PT ;  /* 0x000000040c007c0c */ /* 0x000fe2000bf63070 */
[----:B------:R-:W-:Y:S01]  /*6b30*/  @!P4 FADD.FTZ R195, -R195, -RZ ;  /* 0x800000ffc3c3c221 */ /* 0x000fe20000010100 */
[----:B------:R-:W-:Y:S02]  /*6b40*/  SHF.R.U32.HI R0, RZ, 0x8, R0 ;  /* 0x00000008ff007819 */ /* 0x000fe40000011600 */
[----:B------:R-:W-:Y:S02]  /*6b50*/  ISETP.LE.U32.AND P2, PT, R17, UR4, PT ;  /* 0x0000000411007c0c */ /* 0x000fe4000bf43070 */
[--C-:B------:R-:W-:Y:S01]  /*6b60*/  SHF.R.U32.HI R2, RZ, 0x18, R10.reuse ;  /* 0x00000018ff027819 */ /* 0x100fe2000001160a */
[----:B------:R-:W-:Y:S01]  /*6b70*/  @!P0 FADD.FTZ R199, -R199, -RZ ;  /* 0x800000ffc7c78221 */ /* 0x000fe20000010100 */
[----:B------:R-:W-:Y:S01]  /*6b80*/  SHF.R.U32.HI R10, RZ, 0x10, R10 ;  /* 0x00000010ff0a7819 */ /* 0x000fe2000001160a */
[----:B------:R-:W-:Y:S01]  /*6b90*/  @!P6 FADD.FTZ R200, -R200, -RZ ;  /* 0x800000ffc8c8e221 */ /* 0x000fe20000010100 */
[----:B------:R-:W-:Y:S02]  /*6ba0*/  LOP3.LUT R0, R0, 0xffff, RZ, 0xc0, !PT ;  /* 0x0000ffff00007812 */ /* 0x000fe400078ec0ff */
[----:B------:R-:W-:Y:S01]  /*6bb0*/  LOP3.LUT R10, R10, 0xff, RZ, 0xc0, !PT ;  /* 0x000000ff0a0a7812 */ /* 0x000fe200078ec0ff */
[----:B------:R-:W-:Y:S01]  /*6bc0*/  @!P3 FADD.FTZ R227, -R227, -RZ ;  /* 0x800000ffe3e3b221 */ /* 0x000fe20000010100 */
[----:B------:R-:W-:Y:S02]  /*6bd0*/  ISETP.LE.U32.AND P0, PT, R0, UR4, PT ;  /* 0x0000000400007c0c */ /* 0x000fe4000bf03070 */
[C---:B------:R-:W-:Y:S01]  /*6be0*/  LOP3.LUT R0, R5.reuse, 0xffff, RZ, 0xc0, !PT ;  /* 0x0000ffff05007812 */ /* 0x040fe200078ec0ff */
[----:B------:R-:W-:Y:S01]  /*6bf0*/  @!P2 FADD.FTZ R198, -R198, -RZ ;  /* 0x800000ffc6c6a221 */ /* 0x000fe20000010100 */
[----:B------:R-:W-:Y:S02]  /*6c00*/  LOP3.LUT R4, R5, 0xff, RZ, 0xc0, !PT ;  /* 0x000000ff05047812 */ /* 0x000fe400078ec0ff */
[----:B------:R-:W-:Y:S02]  /*6c10*/  ISETP.LE.U32.AND P6, PT, R10, UR4, PT ;  /* 0x000000040a007c0c */ /* 0x000fe4000bfc3070 */
[----:B------:R-:W-:Y:S02]  /*6c20*/  ISETP.LE.U32.AND P3, PT, R2, UR4, PT ;  /* 0x0000000402007c0c */ /* 0x000fe4000bf63070 */
[----:B------:R-:W-:Y:S02]  /*6c30*/  SHF.R.U32.HI R2, RZ, 0x10, R5 ;  /* 0x00000010ff027819 */ /* 0x000fe40000011605 */
[----:B------:R-:W-:Y:S01]  /*6c40*/  SHF.R.U32.HI R0, RZ, 0x8, R0 ;  /* 0x00000008ff007819 */ /* 0x000fe20000011600 */
[----:B------:R-:W-:Y:S01]  /*6c50*/  @!P0 FADD.FTZ R190, -R190, -RZ ;  /* 0x800000ffbebe8221 */ /* 0x000fe20000010100 */
[----:B------:R-:W-:Y:S02]  /*6c60*/  ISETP.LE.U32.AND P2, PT, R4, UR4, PT ;  /* 0x0000000404007c0c */ /* 0x000fe4000bf43070 */
[----:B------:R-:W-:Y:S02]  /*6c70*/  LOP3.LUT R2, R2, 0xff, RZ, 0xc0, !PT ;  /* 0x000000ff02027812 */ /* 0x000fe400078ec0ff */
[----:B------:R-:W-:Y:S01]  /*6c80*/  LOP3.LUT R0, R0, 0xffff, RZ, 0xc0, !PT ;  /* 0x0000ffff00007812 */ /* 0x000fe200078ec0ff */
[----:B------:R-:W-:Y:S01]  /*6c90*/  @!P6 FADD.FTZ R193, -R193, -RZ ;  /* 0x800000ffc1c1e221 */ /* 0x000fe20000010100 */
[----:B------:R-:W-:Y:S01]  /*6ca0*/  ISETP.LE.U32.AND P4, PT, R2, UR4, PT ;  /* 0x0000000402007c0c */ /* 0x000fe2000bf83070 */
[----:B------:R-:W-:Y:S01]  /*6cb0*/  @!P3 FADD.FTZ R192, -R192, -RZ ;  /* 0x800000ffc0c0b221 */ /* 0x000fe20000010100 */
[----:B------:R-:W-:Y:S02]  /*6cc0*/  SHF.R.U32.HI R2, RZ, 0x8, R165 ;  /* 0x00000008ff027819 */ /* 0x000fe400000116a5 */
[----:B------:R-:W-:Y:S02]  /*6cd0*/  ISETP.LE.U32.AND P0, PT, R0, UR4, PT ;  /* 0x0000000400007c0c */ /* 0x000fe4000bf03070 */
[----:B------:R-:W-:Y:S01]  /*6ce0*/  LOP3.LUT R0, R177, 0xff, RZ, 0xc0, !PT ;  /* 0x000000ffb1007812 */ /* 0x000fe200078ec0ff */
[----:B------:R-:W-:Y:S01]  /*6cf0*/  @!P2 FADD.FTZ R194, -R194, -RZ ;  /* 0x800000ffc2c2a221 */ /* 0x000fe20000010100 */
[----:B------:R-:W-:Y:S02]  /*6d00*/  SHF.R.U32.HI R5, RZ, 0x18, R5 ;  /* 0x00000018ff057819 */ /* 0x000fe40000011605 */
[----:B------:R-:W-:Y:S02]  /*6d10*/  ISETP.LE.U32.AND P6, PT, R0, UR4, PT ;  /* 0x0000000400007c0c */ /* 0x000fe4000bfc3070 */
[----:B------:R-:W-:Y:S01]  /*6d20*/  LOP3.LUT R0, R2, 0xffff, RZ, 0xc0, !PT ;  /* 0x0000ffff02007812 */ /* 0x000fe200078ec0ff */
[----:B------:R-:W-:Y:S01]  /*6d30*/  @!P4 FADD.FTZ R197, -R197, -RZ ;  /* 0x800000ffc5c5c221 */ /* 0x000fe20000010100 */
[----:B------:R-:W-:Y:S02]  /*6d40*/  SHF.R.U32.HI R2, RZ, 0x8, R173 ;  /* 0x00000008ff027819 */ /* 0x000fe400000116ad */
[----:B------:R-:W-:Y:S01]  /*6d50*/  ISETP.LE.U32.AND P2, PT, R0, UR4, PT ;  /* 0x0000000400007c0c */ /* 0x000fe2000bf43070 */
[----:B------:R-:W-:Y:S01]  /*6d60*/  @!P0 FADD.FTZ R191, -R191, -RZ ;  /* 0x800000ffbfbf8221 */ /* 0x000fe20000010100 */
[----:B------:R-:W-:Y:S02]  /*6d70*/  F2FP.RELU.BF16.PACK_AB R0, R203, R204 ;  /* 0x000000cccb00723e */ /* 0x000fe400000018ff */
[----:B------:R-:W-:Y:S02]  /*6d80*/  LOP3.LUT R2, R2, 0xffff, RZ, 0xc0, !PT ;  /* 0x0000ffff02027812 */ /* 0x000fe400078ec0ff */
[----:B------:R-:W-:Y:S01]  /*6d90*/  ISETP.LE.U32.AND P4, PT, R5, UR4, PT ;  /* 0x0000000405007c0c */ /* 0x000fe2000bf83070 */
[----:B------:R2:W-:Y:S01]  /*6da0*/  STS [R234+0x20000], R0 ;  /* 0x02000000ea007388 */ /* 0x0005e20000000800 */
[----:B------:R-:W-:Y:S01]  /*6db0*/  F2FP.RELU.BF16.PACK_AB R5, R226, R202 ;  /* 0x000000cae205723e */ /* 0x000fe200000018ff */
[----:B------:R-:W-:Y:S01]  /*6dc0*/  @!P6 FADD.FTZ R182, -R182, -RZ ;  /* 0x800000ffb6b6e221 */ /* 0x000fe20000010100 */
[----:B------:R-:W-:Y:S02]  /*6dd0*/  LOP3.LUT R4, R176, 0xff, RZ, 0xc0, !PT ;  /* 0x000000ffb0047812 */ /* 0x000fe400078ec0ff */
[----:B------:R-:W-:Y:S01]  /*6de0*/  F2FP.RELU.BF16.PACK_AB R3, R229, R231 ;  /* 0x000000e7e503723e */ /* 0x000fe200000018ff */
[----:B------:R-:W-:Y:S01]  /*6df0*/  @!P2 FADD.FTZ R181, -R181, -RZ ;  /* 0x800000ffb5b5a221 */ /* 0x000fe20000010100 */
[----:B------:R-:W-:Y:S01]  /*6e00*/  ISETP.LE.U32.AND P2, PT, R2, UR4, PT ;  /* 0x0000000402007c0c */ /* 0x000fe2000bf43070 */
[----:B------:R3:W-:Y:S01]  /*6e10*/  STS [R234+0x20400], R5 ;  /* 0x02040005ea007388 */ /* 0x0007e20000000800 */
[----:B------:R-:W-:Y:S02]  /*6e20*/  F2FP.RELU.BF16.PACK_AB R2, R200, R201 ;  /* 0x000000c9c802723e */ /* 0x000fe400000018ff */
[----:B------:R-:W-:Y:S01]  /*6e30*/  ISETP.LE.U32.AND P1, PT, R4, UR4, PT ;  /* 0x0000000404007c0c */ /* 0x000fe2000bf23070 */
[----:B------:R-:W-:Y:S01]  /*6e40*/  @!P4 FADD.FTZ R196, -R196, -RZ ;  /* 0x800000ffc4c4c221 */ /* 0x000fe20000010100 */
[----:B------:R-:W-:Y:S01]  /*6e50*/  F2FP.RELU.BF16.PACK_AB R4, R228, R230 ;  /* 0x000000e6e404723e */ /* 0x000fe200000018ff */
[----:B------:R4:W-:Y:S01]  /*6e60*/  STS [R235+0x20000], R2 ;  /* 0x02000002eb007388 */ /* 0x0009e20000000800 */
[----:B------:R-:W-:Y:S02]  /*6e70*/  ISETP.LE.U32.AND P3, PT, R18, UR4, PT ;  /* 0x0000000412007c0c */ /* 0x000fe4000bf63070 */
[----:B------:R-:W-:Y:S01]  /*6e80*/  ISETP.LE.U32.AND P0, PT, R175, UR4, PT ;  /* 0x00000004af007c0c */ /* 0x000fe2000bf03070 */
[----:B------:R-:W-:Y:S01]  /*6e90*/  ULDC UR4, c[0x0][0x22c] ;  /* 0x00008b0000047ab9 */ /* 0x000fe20000000800 */
[----:B------:R-:W-:Y:S01]  /*6ea0*/  FSETP.GE.FTZ.AND P5, PT, R201, RZ, PT ;  /* 0x000000ffc900720b */ /* 0x000fe20003fb6000 */
[----:B------:R-:W-:Y:S01]  /*6eb0*/  @!P2 FADD.FTZ R187, -R187, -RZ ;  /* 0x800000ffbbbba221 */ /* 0x000fe20000010100 */
[----:B------:R-:W-:Y:S01]  /*6ec0*/  UIMAD UR5, UR4, UR5, URZ ;  /* 0x00000005040572a4 */ /* 0x000fe2000f8e023f */
[----:B------:R-:W-:Y:S02]  /*6ed0*/  FSETP.GE.FTZ.AND P2, PT, R204, RZ, PT ;  /* 0x000000ffcc00720b */ /* 0x000fe40003f56000 */
[----:B------:R-:W-:Y:S01]  /*6ee0*/  @!P1 FADD.FTZ R186, -R186, -RZ ;  /* 0x800000ffbaba9221 */ /* 0x000fe20000010100 */
[----:B--2---:R-:W-:Y:S01]  /*6ef0*/  F2FP.RELU.BF16.PACK_AB R0, R198, R199 ;  /* 0x000000c7c600723e */ /* 0x004fe200000018ff */
[----:B------:R-:W-:Y:S01]  /*6f00*/  ULEA UR4, -UR5, URZ, 0x6 ;  /* 0x0000003f05047291 */ /* 0x000fe2000f8e313f */
[----:B------:R-:W-:Y:S01]  /*6f10*/  FSETP.GE.FTZ.AND P1, PT, R203, RZ, PT ;  /* 0x000000ffcb00720b */ /* 0x000fe20003f36000 */
[----:B------:R-:W-:Y:S01]  /*6f20*/  @!P3 FADD.FTZ R189, -R189, -RZ ;  /* 0x800000ffbdbdb221 */ /* 0x000fe20000010100 */
[----:B------:R-:W-:Y:S01]  /*6f30*/  FSETP.GE.FTZ.AND P3, PT, R195, RZ, PT ;  /* 0x000000ffc300720b */ /* 0x000fe20003f76000 */
[----:B------:R2:W-:Y:S01]  /*6f40*/  STS [R235+0x20400], R0 ;  /* 0x02040000eb007388 */ /* 0x0005e20000000800 */
[----:B------:R-:W-:Y:S01]  /*6f50*/  @!P0 FADD.FTZ R185, -R185, -RZ ;  /* 0x800000ffb9b98221 */ /* 0x000fe20000010100 */
[----:B------:R-:W-:Y:S02]  /*6f60*/  FSETP.GE.FTZ.AND P4, PT, R200, RZ, PT ;  /* 0x000000ffc800720b */ /* 0x000fe40003f96000 */
[----:B------:R1:W-:Y:S01]  /*6f70*/  STS [R234+0x21000], R4 ;  /* 0x02100004ea007388 */ /* 0x0003e20000000800 */
[----:B---3--:R-:W-:Y:S03]  /*6f80*/  F2FP.RELU.BF16.PACK_AB R5, R207, R205 ;  /* 0x000000cdcf05723e */ /* 0x008fe600000018ff */
[----:B------:R3:W-:Y:S01]  /*6f90*/  STS [R234+0x21400], R3 ;  /* 0x02140003ea007388 */ /* 0x0007e20000000800 */
[----:B----4-:R-:W-:Y:S03]  /*6fa0*/  F2FP.RELU.BF16.PACK_AB R2, R192, R193 ;  /* 0x000000c1c002723e */ /* 0x010fe600000018ff */
[----:B------:R4:W-:Y:S01]  /*6fb0*/  STS [R235+0x21000], R5 ;  /* 0x02100005eb007388 */ /* 0x0009e20000000800 */
[----:B--2---:R-:W-:Y:S02]  /*6fc0*/  F2FP.RELU.BF16.PACK_AB R0, R181, R183 ;  /* 0x000000b7b500723e */ /* 0x004fe400000018ff */
[----:B-1----:R-:W-:Y:S02]  /*6fd0*/  F2FP.RELU.BF16.PACK_AB R4, R227, R206 ;  /* 0x000000cee304723e */ /* 0x002fe400000018ff */
        /* <DEDUP_REMOVED lines=52> */
[----:B------:R-:W-:Y:S01]  /*7320*/  LEA.HI.X.SX32 R179, R222, R177, 0x2, P0 ;  /* 0x000000b1deb37211 */ /* 0x000fe200000f16ff */
[----:B------:R-:W-:Y:S01]  /*7330*/  IMAD.MOV.U32 R222, RZ, RZ, 0x20 ;  /* 0x00000020ffde7424 */ /* 0x000fe200078e00ff */
        /* <DEDUP_REMOVED lines=141> */
[C---:B------:R-:W-:Y:S01]  /*7c10*/  FADD.FTZ R13, -R2.reuse, R13 ;  /* 0x0000000d020d7221 */ /* 0x040fe20000010100 */
        /* <DEDUP_REMOVED lines=105> */
.L_x_946:
[----:B------:R-:W-:Y:S01]  /*82b0*/  F2FP.BF16.PACK_AB R15, R203, R204 ;  /* 0x000000cccb0f723e */ /* 0x000fe200000010ff */
[----:B------:R-:W2:Y:S01]  /*82c0*/  S2R R189, SR_TID.X ;  /* 0x0000000000bd7919 */ /* 0x000ea20000002100 */
        /* <DEDUP_REMOVED lines=22> */
[----:B--2---:R-:W-:Y:S02]  /*8430*/  SHF.R.S32.HI R189, RZ, 0x1f, R189 ;  /* 0x0000001fffbd7819 */ /* 0x004fe400000114bd */
        /* <DEDUP_REMOVED lines=17> */
[----:B------:R-:W3:Y:S05]  /*8550*/  LDSM.16.MT88.4 R24, [R2+0xa000] ;  /* 0x00a000000218783b */ /* 0x000eea0000004200 */
[----:B------:R-:W-:Y:S05]  /*8560*/  LDSM.16.MT88.4 R28, [R0+0x8800] ;  /* 0x00880000001c783b */ /* 0x000fea0000004200 */
[----:B------:R-:W-:Y:S05]  /*8570*/  LDSM.16.MT88.4 R32, [R209+0x22800] ;  /* 0x02280000d120783b */ /* 0x000fea0000004200 */
[----:B------:R-:W-:Y:S01]  /*8580*/  LDSM.16.MT88.4 R164, [R2+0x8800] ;  /* 0x0088000002a4783b */ /* 0x000fe20000004200 */
[-C--:B-1----:R-:W-:Y:S04]  /*8590*/  HMMA.16816.F32.BF16 R36, R4, R8.reuse, R36 ;  /* 0x000000080424723c */ /* 0x082fe80000041824 */
[----:B------:R-:W-:Y:S05]  /*85a0*/  LDSM.16.MT88.4 R168, [R0+0xa800] ;  /* 0x00a8000000a8783b */ /* 0x000fea0000004200 */
[----:B------:R-:W-:Y:S01]  /*85b0*/  LDSM.16.MT88.4 R172, [R2+0xa800] ;  /* 0x00a8000002ac783b */ /* 0x000fe20000004200 */
[C---:B--2---:R-:W-:Y:S04]  /*85c0*/  HMMA.16816.F32.BF16 R40, R12.reuse, R8, R40 ;  /* 0x000000080c28723c */ /* 0x044fe80000041828 */
[----:B------:R-:W1:Y:S04]  /*85d0*/  S2R R194, SR_TID.X ;  /* 0x0000000000c27919 */ /* 0x000e680000002100 */
[-C--:B------:R-:W-:Y:S01]  /*85e0*/  HMMA.16816.F32.BF16 R44, R12, R10.reuse, R44 ;  /* 0x0000000a0c2c723c */ /* 0x080fe2000004182c */
[----:B------:R-:W2:Y:S05]  /*85f0*/  S2R R191, SR_TID.X ;  /* 0x0000000000bf7919 */ /* 0x000eaa0000002100 */
[----:B------:R-:W4:Y:S02]  /*8600*/  S2R R196, SR_TID.X ;  /* 0x0000000000c47919 */ /* 0x000f240000002100 */
[C---:B------:R-:W-:Y:S03]  /*8610*/  HMMA.16816.F32.BF16 R48, R4.reuse, R10, R48 ;  /* 0x0000000a0430723c */ /* 0x040fe60000041830 */
[----:B------:R-:W4:Y:S05]  /*8620*/  LDSM.16.MT88.4 R8, [R209+0x20800] ;  /* 0x02080000d108783b */ /* 0x000f2a0000004200 */
[-C--:B---3--:R-:W-:Y:S04]  /*8630*/  HMMA.16816.F32.BF16 R52, R4, R16.reuse, R52 ;  /* 0x000000100434723c */ /* 0x088fe80000041834 */
[----:B-1----:R-:W-:Y:S04]  /*8640*/  SHF.R.S32.HI R194, RZ, 0x1f, R194 ;  /* 0x0000001fffc27819 */ /* 0x002fe800000114c2 */
[C---:B------:R-:W-:Y:S04]  /*8650*/  HMMA.16816.F32.BF16 R56, R12.reuse, R16, R56 ;  /* 0x000000100c38723c */ /* 0x040fe80000041838 */
[----:B--2---:R-:W-:Y:S02]  /*8660*/  LEA.HI R189, R189, R191, RZ, 0x3 ;  /* 0x000000bfbdbd7211 */ /* 0x004fe400078f18ff */
[----:B----4-:R-:W-:Y:S02]  /*8670*/  LEA.HI R194, R194, R196, RZ, 0x6 ;  /* 0x000000c4c2c27211 */ /* 0x010fe400078f30ff */
[-C--:B------:R-:W-:Y:S04]  /*8680*/  HMMA.16816.F32.BF16 R60, R12, R18.reuse, R60 ;  /* 0x000000120c3c723c */ /* 0x080fe8000004183c */
[----:B------:R-:W-:Y:S02]  /*8690*/  SHF.R.S32.HI R189, RZ, 0x3, R189 ;  /* 0x00000003ffbd7819 */ /* 0x000fe400000114bd */
[----:B------:R-:W-:Y:S02]  /*86a0*/  SHF.R.S32.HI R194, RZ, 0x6, R194 ;  /* 0x00000006ffc27819 */ /* 0x000fe400000114c2 */
        /* <DEDUP_REMOVED lines=13> */
[----:B------:R-:W2:Y:S02]  /*8780*/  LDSM.16.MT88.4 R24, [R0+0xb000] ;  /* 0x00b000000018783b */ /* 0x000ea40000004200 */
[-C--:B------:R-:W-:Y:S08]  /*8790*/  HMMA.16816.F32.BF16 R36, R8, R28.reuse, R36 ;  /* 0x0000001c0824723c */ /* 0x080ff00000041824 */
[C---:B------:R-:W-:Y:S08]  /*87a0*/  HMMA.16816.F32.BF16 R40, R32.reuse, R28, R40 ;  /* 0x0000001c2028723c */ /* 0x040ff00000041828 */
[-C--:B------:R-:W-:Y:S08]  /*87b0*/  HMMA.16816.F32.BF16 R44, R32, R30.reuse, R44 ;  /* 0x0000001e202c723c */ /* 0x080ff0000004182c */
[C---:B------:R-:W-:Y:S01]  /*87c0*/  HMMA.16816.F32.BF16 R48, R8.reuse, R30, R48 ;  /* 0x0000001e0830723c */ /* 0x040fe20000041830 */
[----:B------:R-:W3:Y:S07]  /*87d0*/  LDSM.16.MT88.4 R28, [R2+0xb000] ;  /* 0x00b00000021c783b */ /* 0x000eee0000004200 */
        /* <DEDUP_REMOVED lines=52> */
[----:B-----5:R-:W-:Y:S01]  /*8b20*/  ISETP.GE.AND P2, PT, R211, c[0x0][0x220], PT ;  /* 0x00008800d3007a0c */ /* 0x020fe20003f46270 */
        /* <DEDUP_REMOVED lines=44> */
.L_x_947:
[----:B------:R-:W-:Y:S01]  /*8df0*/  LDSM.16.M88.4 R32, [R212+0x1c000] ;  /* 0x01c00000d420783b */ /* 0x000fe20000000200 */
[----:B------:R-:W-:Y:S01]  /*8e00*/  IMAD.MOV.U32 R193, RZ, RZ, 0x4 ;  /* 0x00000004ffc17424 */ /* 0x000fe200078e00ff */
[----:B------:R-:W-:Y:S02]  /*8e10*/  USHF.L.U32 UR4, UR5, 0x5, URZ ;  /* 0x0000000505047899 */ /* 0x000fe4000800063f */
[----:B------:R-:W-:Y:S01]  /*8e20*/  USHF.L.U32 UR6, UR5, 0x3, URZ ;  /* 0x0000000305067899 */ /* 0x000fe2000800063f */
[----:B------:R-:W2:Y:S01]  /*8e30*/  LDSM.16.MT88.4 R16, [R208] ;  /* 0x00000000d010783b */ /* 0x000ea20000004200 */
[----:B------:R-:W-:Y:S02]  /*8e40*/  USHF.L.U32 UR9, UR5, 0x4, URZ ;  /* 0x0000000405097899 */ /* 0x000fe4000800063f */
[----:B------:R-:W-:Y:S02]  /*8e50*/  UIMAD UR8, UR5, 0x18, URZ ;  /* 0x00000018050878a4 */ /* 0x000fe4000f8e023f */
[----:B------:R-:W3:Y:S01]  /*8e60*/  LDSM.16.M88.4 R28, [R212+0x1d000] ;  /* 0x01d00000d41c783b */ /* 0x000ee20000000200 */
[----:B------:R-:W-:Y:S04]  /*8e70*/  UISETP.GT.AND UP2, UPT, UR10, UR20, UPT ;  /* 0x000000140a00728c */ /* 0x000fe8000bf44270 */
[----:B------:R-:W3:Y:S05]  /*8e80*/  LDSM.16.MT88.4 R164, [R208+0x4000] ;  /* 0x00400000d0a4783b */ /* 0x000eea0000004200 */
[----:B------:R-:W4:Y:S05]  /*8e90*/  LDL R2, [R1+0x1c] ;  /* 0x00001c0001027983 */ /* 0x000f2a0000100800 */
[----:B------:R-:W-:Y:S05]  /*8ea0*/  LDSM.16.M88.4 R168, [R184+0x1c000] ;  /* 0x01c00000b8a8783b */ /* 0x000fea0000000200 */
[----:B-1----:R1:W4:Y:S05]  /*8eb0*/  LDL R0, [R1+0x30] ;  /* 0x0000300001007983 */ /* 0x00232a0000100800 */
[----:B------:R-:W1:Y:S05]  /*8ec0*/  LDSM.16.MT88.4 R172, [R208+0x800] ;  /* 0x00080000d0ac783b */ /* 0x000e6a0000004200 */
[----:B------:R1:W4:Y:S01]  /*8ed0*/  LDL R190, [R1+0x20] ;  /* 0x0000200001be7983 */ /* 0x0003220000100800 */
[-C--:B--2---:R-:W-:Y:S04]  /*8ee0*/  HMMA.16816.F32.BF16 R4, R32, R16.reuse, RZ ;  /* 0x000000102004723c */ /* 0x084fe800000418ff */
[----:B------:R-:W2:Y:S05]  /*8ef0*/  LDSM.16.M88.4 R176, [R184+0x1d000] ;  /* 0x01d00000b8b0783b */ /* 0x000eaa0000000200 */
[----:B------:R1:W4:Y:S01]  /*8f00*/  LDL R191, [R1+0x38] ;  /* 0x0000380001bf7983 */ /* 0x0003220000100800 */
[C---:B---3--:R-:W-:Y:S04]  /*8f10*/  HMMA.16816.F32.BF16 R8, R28.reuse, R16, RZ ;  /* 0x000000101c08723c */ /* 0x048fe800000418ff */
[----:B------:R-:W3:Y:S04]  /*8f20*/  LDSM.16.MT88.4 R180, [R208+0x4800] ;  /* 0x00480000d0b4783b */ /* 0x000ee80000004200 */
[-C--:B------:R-:W-:Y:S01]  /*8f30*/  HMMA.16816.F32.BF16 R12, R28, R18.reuse, RZ ;  /* 0x000000121c0c723c */ /* 0x080fe200000418ff */
[----:B------:R1:W4:Y:S07]  /*8f40*/  LDL R192, [R1+0x34] ;  /* 0x0000340001c07983 */ /* 0x00032e0000100800 */
[C---:B------:R-:W-:Y:S08]  /*8f50*/  HMMA.16816.F32.BF16 R16, R32.reuse, R18, RZ ;  /* 0x000000122010723c */ /* 0x040ff000000418ff */
[-C--:B------:R-:W-:Y:S08]  /*8f60*/  HMMA.16816.F32.BF16 R20, R32, R164.reuse, RZ ;  /* 0x000000a42014723c */ /* 0x080ff000000418ff */
[C---:B------:R-:W-:Y:S08]  /*8f70*/  HMMA.16816.F32.BF16 R24, R28.reuse, R164, RZ ;  /* 0x000000a41c18723c */ /* 0x040ff000000418ff */
[-C--:B------:R-:W-:Y:S08]  /*8f80*/  HMMA.16816.F32.BF16 R28, R28, R166.reuse, RZ ;  /* 0x000000a61c1c723c */ /* 0x080ff000000418ff */
[----:B------:R-:W-:Y:S01]  /*8f90*/  HMMA.16816.F32.BF16 R32, R32, R166, RZ ;  /* 0x000000a62020723c */ /* 0x000fe200000418ff */
[----:B------:R-:W-:Y:S07]  /*8fa0*/  LDSM.16.M88.4 R164, [R188+0x1c000] ;  /* 0x01c00000bca4783b */ /* 0x000fee0000000200 */
        /* <DEDUP_REMOVED lines=30> */
[C---:B------:R-:W-:Y:S04]  /*9190*/  HMMA.16816.F32.BF16 R24, R180.reuse, R164, R24 ;  /* 0x000000a4b418723c */ /* 0x040fe80000041818 */
[----:B----4-:R-:W-:Y:S04]  /*91a0*/  @P1 IADD3 R2, R2, -0x40, RZ ;  /* 0xffffffc002021810 */ /* 0x010fe80007ffe0ff */
[-C--:B------:R-:W-:Y:S01]  /*91b0*/  HMMA.16816.F32.BF16 R28, R180, R166.reuse, R28 ;  /* 0x000000a6b41c723c */ /* 0x080fe2000004181c */
[----:B------:R-:W2:Y:S07]  /*91c0*/  LDSM.16.M88.4 R180, [R212+0x1f000] ;  /* 0x01f00000d4b4783b */ /* 0x000eae0000000200 */
[----:B------:R-:W-:Y:S01]  /*91d0*/  HMMA.16816.F32.BF16 R32, R172, R166, R32 ;  /* 0x000000a6ac20723c */ /* 0x000fe20000041820 */
[----:B------:R-:W3:Y:S05]  /*91e0*/  LDSM.16.MT88.4 R164, [R208+0x6000] ;  /* 0x00600000d0a4783b */ /* 0x000eea0000004200 */
[----:B------:R-:W-:Y:S02]  /*91f0*/  LDSM.16.M88.4 R172, [R184+0x1e000] ;  /* 0x01e00000b8ac783b */ /* 0x000fe40000000200 */
[-C--:B-1----:R-:W-:Y:S03]  /*9200*/  HMMA.16816.F32.BF16 R4, R168, R176.reuse, R4 ;  /* 0x000000b0a804723c */ /* 0x082fe60000041804 */
[----:B------:R-:W-:Y:S05]  /*9210*/  LDSM.16.M88.4 R184, [R184+0x1f000] ;  /* 0x01f00000b8b8783b */ /* 0x000fea0000000200 */
        /* <DEDUP_REMOVED lines=22> */
[----:B------:R-:W-:Y:S02]  /*9380*/  LDSM.16.MT88.4 R172, [R208+0x3800] ;  /* 0x00380000d0ac783b */ /* 0x000fe40000004200 */
[-C--:B---3--:R-:W-:Y:S08]  /*9390*/  HMMA.16816.F32.BF16 R4, R164, R168.reuse, R4 ;  /* 0x000000a8a404723c */ /* 0x088ff00000041804 */
[C---:B-1----:R-:W-:Y:S08]  /*93a0*/  HMMA.16816.F32.BF16 R8, R176.reuse, R168, R8 ;  /* 0x000000a8b008723c */ /* 0x042ff00000041808 */
[-C--:B------:R-:W-:Y:S08]  /*93b0*/  HMMA.16816.F32.BF16 R12, R176, R170.reuse, R12 ;  /* 0x000000aab00c723c */ /* 0x080ff0000004180c */
[C---:B------:R-:W-:Y:S01]  /*93c0*/  HMMA.16816.F32.BF16 R16, R164.reuse, R170, R16 ;  /* 0x000000aaa410723c */ /* 0x040fe20000041810 */
[----:B------:R1:W3:Y:S07]  /*93d0*/  LDSM.16.M88.4 R168, [R3+0x1e000] ;  /* 0x01e0000003a8783b */ /* 0x0002ee0000000200 */
[-C--:B--2---:R-:W-:Y:S08]  /*93e0*/  HMMA.16816.F32.BF16 R20, R164, R184.reuse, R20 ;  /* 0x000000b8a414723c */ /* 0x084ff00000041814 */
[C---:B------:R-:W-:Y:S08]  /*93f0*/  HMMA.16816.F32.BF16 R24, R176.reuse, R184, R24 ;  /* 0x000000b8b018723c */ /* 0x040ff00000041818 */
[-C--:B------:R-:W-:Y:S01]  /*9400*/  HMMA.16816.F32.BF16 R28, R176, R186.reuse, R28 ;  /* 0x000000bab01c723c */ /* 0x080fe2000004181c */
[----:B------:R-:W2:Y:S03]  /*9410*/  LDSM.16.MT88.4 R176, [R208+0x7800] ;  /* 0x00780000d0b0783b */ /* 0x000ea60000004200 */
[----:B-1----:R-:W-:Y:S04]  /*9420*/  @P1 IMAD.WIDE R2, R2, R193, UR16 ;  /* 0x0000001002021e25 */ /* 0x002fe8000f8e02c1 */
[----:B------:R-:W-:Y:S01]  /*9430*/  HMMA.16816.F32.BF16 R32, R164, R186, R32 ;  /* 0x000000baa420723c */ /* 0x000fe20000041820 */
[----:B------:R1:W4:Y:S05]  /*9440*/  @P1 LDG.E R0, [R2.64+0xa0] ;  /* 0x0000a00e02001981 */ /* 0x00032a000c1e1900 */
[----:B------:R1:W4:Y:S01]  /*9450*/  @P1 LDG.E R190, [R2.64+0x80] ;  /* 0x0000800e02be1981 */ /* 0x000322000c1e1900 */
[----:B------:R-:W-:Y:S01]  /*9460*/  IMAD.U32 R166, RZ, RZ, UR9 ;  /* 0x00000009ffa67e24 */ /* 0x000fe2000f8e00ff */
[-C--:B---3--:R-:W-:Y:S03]  /*9470*/  HMMA.16816.F32.BF16 R4, R168, R172.reuse, R4 ;  /* 0x000000aca804723c */ /* 0x088fe60000041804 */
[----:B------:R1:W3:Y:S01]  /*9480*/  @P1 LDG.E R191, [R2.64+0x20] ;  /* 0x0000200e02bf1981 */ /* 0x0002e2000c1e1900 */
[----:B------:R-:W-:Y:S01]  /*9490*/  IMAD.U32 R164, RZ, RZ, UR8 ;  /* 0x00000008ffa47e24 */ /* 0x000fe2000f8e00ff */
[-C--:B------:R-:W-:Y:S01]  /*94a0*/  LEA R166, P2, R166, R224.reuse, 0x2 ;  /* 0x000000e0a6a67211 */ /* 0x080fe200078410ff */
[----:B------:R-:W-:Y:S02]  /*94b0*/  IMAD.U32 R165, RZ, RZ, UR8 ;  /* 0x00000008ffa57e24 */ /* 0x000fe4000f8e00ff */
[----:B------:R1:W3:Y:S01]  /*94c0*/  @P1 LDG.E R192, [R2.64] ;  /* 0x0000000e02c01981 */ /* 0x0002e2000c1e1900 */
[C---:B------:R-:W-:Y:S01]  /*94d0*/  HMMA.16816.F32.BF16 R8, R180.reuse, R172, R8 ;  /* 0x000000acb408723c */ /* 0x040fe20000041808 */
[----:B------:R-:W-:Y:S07]  /*94e0*/  UIMAD UR8, UR5, 0x30, URZ ;  /* 0x00000030050878a4 */ /* 0x000fee000f8e023f */
[-C--:B------:R-:W-:Y:S06]  /*94f0*/  HMMA.16816.F32.BF16 R12, R180, R174.reuse, R12 ;  /* 0x000000aeb40c723c */ /* 0x080fec000004180c */
[----:B------:R1:W-:Y:S02]  /*9500*/  RED.E.ADD.F32.FTZ.RN.STRONG.GPU [R224.64], R4 ;  /* 0x00000004e000798e */ /* 0x0003e4000c10e78e */
[C---:B------:R-:W-:Y:S08]  /*9510*/  HMMA.16816.F32.BF16 R16, R168.reuse, R174, R16 ;  /* 0x000000aea810723c */ /* 0x040ff00000041810 */
[-C--:B--2---:R-:W-:Y:S01]  /*9520*/  HMMA.16816.F32.BF16 R20, R168, R176.reuse, R20 ;  /* 0x000000b0a814723c */ /* 0x084fe20000041814 */
[----:B-1----:R-:W-:Y:S05]  /*9530*/  IMAD.U32 R2, RZ, RZ, UR6 ;  /* 0x00000006ff027e24 */ /* 0x002fea000f8e00ff */
[-C--:B------:R-:W-:Y:S02]  /*9540*/  LEA R2, P0, R2, R224.reuse, 0x2 ;  /* 0x000000e002027211 */ /* 0x080fe400078010ff */
[C---:B------:R-:W-:Y:S08]  /*9550*/  HMMA.16816.F32.BF16 R24, R180.reuse, R176, R24 ;  /* 0x000000b0b418723c */ /* 0x040ff00000041818 */
[-C--:B------:R-:W-:Y:S01]  /*9560*/  HMMA.16816.F32.BF16 R28, R180, R178.reuse, R28 ;  /* 0x000000b2b41c723c */ /* 0x080fe2000004181c */
[----:B------:R-:W-:Y:S07]  /*9570*/  IMAD.U32 R4, RZ, RZ, UR4 ;  /* 0x00000004ff047e24 */ /* 0x000fee000f8e00ff */
[----:B------:R-:W-:Y:S07]  /*9580*/  HMMA.16816.F32.BF16 R32, R168, R178, R32 ;  /* 0x000000b2a820723c */ /* 0x000fee0000041820 */
[----:B------:R-:W-:Y:S01]  /*9590*/  IMAD.U32 R168, RZ, RZ, UR4 ;  /* 0x00000004ffa87e24 */ /* 0x000fe2000f8e00ff */
[----:B------:R-:W-:Y:S06]  /*95a0*/  UIMAD UR4, UR5, 0x28, URZ ;  /* 0x00000028050478a4 */ /* 0x000fec000f8e023f */
[----:B------:R-:W-:Y:S01]  /*95b0*/  IMAD.U32 R169, RZ, RZ, UR4 ;  /* 0x00000004ffa97e24 */ /* 0x000fe2000f8e00ff */
[----:B----4-:R1:W-:Y:S05]  /*95c0*/  @P1 STL [R1+0x30], R0 ;  /* 0x0000300001001387 */ /* 0x0103ea0000100800 */
[----:B------:R-:W-:Y:S05]  /*95d0*/  @P1 STL [R1+0x20], R190 ;  /* 0x000020be01001387 */ /* 0x000fea0000100800 */
[----:B---3--:R-:W-:Y:S05]  /*95e0*/  @P1 STL [R1+0x38], R191 ;  /* 0x000038bf01001387 */ /* 0x008fea0000100800 */
[----:B------:R-:W-:Y:S01]  /*95f0*/  @P1 STL [R1+0x34], R192 ;  /* 0x000034c001001387 */ /* 0x000fe20000100800 */
[-C--:B------:R-:W-:Y:S04]  /*9600*/  LEA R164, P1, R164, R224.reuse, 0x2 ;  /* 0x000000e0a4a47211 */ /* 0x080fe800078210ff */
[-C--:B------:R-:W-:Y:S01]  /*9610*/  LEA.HI.X.SX32 R165, R165, R225.reuse, 0x2, P1 ;  /* 0x000000e1a5a57211 */ /* 0x080fe200008f16ff */
[----:B-1----:R-:W-:Y:S05]  /*9620*/  IMAD.U32 R0, RZ, RZ, UR6 ;  /* 0x00000006ff007e24 */ /* 0x002fea000f8e00ff */
[-C--:B------:R-:W-:Y:S01]  /*9630*/  LEA.HI.X.SX32 R3, R0, R225.reuse, 0x2, P0 ;  /* 0x000000e100037211 */ /* 0x080fe200000f16ff */
[----:B------:R-:W-:Y:S01]  /*9640*/  IMAD.U32 R0, RZ, RZ, UR4 ;  /* 0x00000004ff007e24 */ /* 0x000fe2000f8e00ff */
[-C--:B------:R-:W-:Y:S01]  /*9650*/  LEA R4, P0, R4, R224.reuse, 0x2 ;  /* 0x000000e004047211 */ /* 0x080fe200078010ff */
[----:B------:R-:W-:Y:S02]  /*9660*/  UIMAD UR4, UR5, 0x38, URZ ;  /* 0x00000038050478a4 */ /* 0x000fe4000f8e023f */
[----:B------:R1:W-:Y:S02]  /*9670*/  RED.E.ADD.F32.FTZ.RN.STRONG.GPU [R2.64], R5 ;  /* 0x000000050200798e */ /* 0x0003e4000c10e78e */
[----:B-1----:R-:W-:Y:S05]  /*9680*/  IMAD.U32 R5, RZ, RZ, UR9 ;  /* 0x00000009ff057e24 */ /* 0x002fea000f8e00ff */
[-C--:B------:R-:W-:Y:S02]  /*9690*/  LEA.HI.X.SX32 R167, R5, R225.reuse, 0x2, P2 ;  /* 0x000000e105a77211 */ /* 0x080fe400010f16ff */
[-C--:B------:R-:W-:Y:S03]  /*96a0*/  LEA.HI.X.SX32 R5, R168, R225.reuse, 0x2, P0 ;  /* 0x000000e1a8057211 */ /* 0x080fe600000f16ff */
[----:B------:R1:W-:Y:S05]  /*96b0*/  RED.E.ADD.F32.FTZ.RN.STRONG.GPU [R166.64], R6 ;  /* 0x00000006a600798e */ /* 0x0003ea000c10e78e */
[----:B------:R2:W-:Y:S05]  /*96c0*/  RED.E.ADD.F32.FTZ.RN.STRONG.GPU [R164.64], R7 ;  /* 0x00000007a400798e */ /* 0x0005ea000c10e78e */
[----:B------:R3:W-:Y:S01]  /*96d0*/  RED.E.ADD.F32.FTZ.RN.STRONG.GPU [R4.64], R8 ;  /* 0x000000080400798e */ /* 0x0007e2000c10e78e */
[----:B-1----:R-:W-:Y:S01]  /*96e0*/  IMAD.U32 R6, RZ, RZ, UR8 ;  /* 0x00000008ff067e24 */ /* 0x002fe2000f8e00ff */
[-C--:B--2---:R-:W-:Y:S01]  /*96f0*/  LEA R164, P0, R0, R224.reuse, 0x2 ;  /* 0x000000e000a47211 */ /* 0x084fe200078010ff */
[----:B------:R-:W-:Y:S03]  /*9700*/  IMAD.U32 R0, RZ, RZ, UR4 ;  /* 0x00000004ff007e24 */ /* 0x000fe6000f8e00ff */
        /* <DEDUP_REMOVED lines=61> */
[----:B------:R-:W-:Y:S01]  /*9ae0*/  IMAD.U32 R0, RZ, RZ, UR5 ;  /* 0x00000005ff007e24 */ /* 0x000fe2000f8e00ff */
[-C--:B------:R-:W-:Y:S01]  /*9af0*/  LEA R4, P0, R4, R224.reuse, 0x2 ;  /* 0x000000e004047211 */ /* 0x080fe200078010ff */
[----:B------:R-:W-:Y:S02]  /*9b00*/  UIADD3 UR5, UR6, UR4, URZ ;  /* 0x0000000406057290 */ /* 0x000fe4000fffe03f */
        /* <DEDUP_REMOVED lines=11> */
[----:B-1----:R-:W-:Y:S05]  /*9bc0*/  IMAD.U32 R6, RZ, RZ, UR4 ;  /* 0x00000004ff067e24 */ /* 0x002fea000f8e00ff */
[-C--:B------:R-:W-:Y:S01]  /*9bd0*/  LEA R6, P0, R6, R224.reuse, 0x2 ;  /* 0x000000e006067211 */ /* 0x080fe200078010ff */
[----:B--2---:R-:W-:Y:S01]  /*9be0*/  IMAD.U32 R5, RZ, RZ, UR5 ;  /* 0x00000005ff057e24 */ /* 0x004fe2000f8e00ff */
[----:B------:R-:W-:Y:S01]  /*9bf0*/  UIADD3 UR5, UR6, UR4, URZ ;  /* 0x0000000406057290 */ /* 0x000fe2000fffe03f */
[----:B------:R-:W-:Y:S03]  /*9c00*/  IMAD.U32 R4, RZ, RZ, UR4 ;  /* 0x00000004ff047e24 */ /* 0x000fe6000f8e00ff */
[-C--:B------:R-:W-:Y:S02]  /*9c10*/  LEA.HI.X.SX32 R9, R5, R225.reuse, 0x2, P1 ;  /* 0x000000e105097211 */ /* 0x080fe400008f16ff */
[----:B------:R-:W-:Y:S01]  /*9c20*/  IMAD.U32 R0, RZ, RZ, UR5 ;  /* 0x00000005ff007e24 */ /* 0x000fe2000f8e00ff */
[-C--:B------:R-:W-:Y:S01]  /*9c30*/  LEA.HI.X.SX32 R7, R4, R225.reuse, 0x2, P0 ;  /* 0x000000e104077211 */ /* 0x080fe200000f16ff */
[----:B------:R-:W-:Y:S01]  /*9c40*/  UIADD3 UR5, UR9, 0x60, URZ ;  /* 0x0000006009057890 */ /* 0x000fe2000fffe03f */
[----:B------:R-:W-:Y:S02]  /*9c50*/  RED.E.ADD.F32.FTZ.RN.STRONG.GPU [R8.64], R25 ;  /* 0x000000190800798e */ /* 0x000fe4000c10e78e */
[CC--:B------:R-:W-:Y:S01]  /*9c60*/  LEA R4, P0, R0.reuse, R224.reuse, 0x2 ;  /* 0x000000e000047211 */ /* 0x0c0fe200078010ff */
[----:B------:R-:W-:Y:S02]  /*9c70*/  UIADD3 UR4, UR6, UR5, URZ ;  /* 0x0000000506047290 */ /* 0x000fe4000fffe03f */
[----:B------:R1:W-:Y:S01]  /*9c80*/  RED.E.ADD.F32.FTZ.RN.STRONG.GPU [R6.64], R26 ;  /* 0x0000001a0600798e */ /* 0x0003e2000c10e78e */
[-C--:B------:R-:W-:Y:S01]  /*9c90*/  LEA.HI.X.SX32 R5, R0, R225.reuse, 0x2, P0 ;  /* 0x000000e100057211 */ /* 0x080fe200000f16ff */
[----:B------:R-:W-:Y:S01]  /*9ca0*/  IMAD.U32 R0, RZ, RZ, UR5 ;  /* 0x00000005ff007e24 */ /* 0x000fe2000f8e00ff */
[----:B------:R-:W-:Y:S03]  /*9cb0*/  UIADD3 UR8, UR6, UR4, URZ ;  /* 0x0000000406087290 */ /* 0x000fe6000fffe03f */
[----:B------:R2:W-:Y:S01]  /*9cc0*/  RED.E.ADD.F32.FTZ.RN.STRONG.GPU [R4.64], R27 ;  /* 0x0000001b0400798e */ /* 0x0005e2000c10e78e */
[----:B------:R-:W-:Y:S04]  /*9cd0*/  UIADD3 UR5, UR6, UR8, URZ ;  /* 0x0000000806057290 */ /* 0x000fe8000fffe03f */
[----:B------:R-:W-:Y:S05]  /*9ce0*/  RED.E.ADD.F32.FTZ.RN.STRONG.GPU [R224.64+0x180], R32 ;  /* 0x00018020e000798e */ /* 0x000fea000c10e78e */
[----:B------:R3:W-:Y:S01]  /*9cf0*/  RED.E.ADD.F32.FTZ.RN.STRONG.GPU [R2.64+0x180], R33 ;  /* 0x000180210200798e */ /* 0x0007e2000c10e78e */
[----:B-1----:R-:W-:Y:S01]  /*9d00*/  IMAD.U32 R6, RZ, RZ, UR4 ;  /* 0x00000004ff067e24 */ /* 0x002fe2000f8e00ff */
[----:B------:R-:W-:Y:S01]  /*9d10*/  UIADD3 UR4, UR6, UR5, URZ ;  /* 0x0000000506047290 */ /* 0x000fe2000fffe03f */
[----:B------:R-:W-:Y:S01]  /*9d20*/  IMAD.U32 R7, RZ, RZ, UR5 ;  /* 0x00000005ff077e24 */ /* 0x000fe2000f8e00ff */
[----:B------:R-:W-:Y:S02]  /*9d30*/  @UP3 UIADD3 UR5, UP1, UR16, -0x100, URZ ;  /* 0xffffff0010053890 */ /* 0x000fe4000ff3e03f */
[----:B------:R-:W-:Y:S01]  /*9d40*/  UIADD3 UR6, UR6, UR4, URZ ;  /* 0x0000000406067290 */ /* 0x000fe2000fffe03f */
[CC--:B--2---:R-:W-:Y:S04]  /*9d50*/  LEA R4, P0, R0.reuse, R224.reuse, 0x2 ;  /* 0x000000e000047211 */ /* 0x0c4fe800078010ff */
[-C--:B------:R-:W-:Y:S01]  /*9d60*/  LEA.HI.X.SX32 R5, R0, R225.reuse, 0x2, P0 ;  /* 0x000000e100057211 */ /* 0x080fe200000f16ff */
[----:B------:R-:W-:Y:S01]  /*9d70*/  IMAD.U32 R0, RZ, RZ, UR8 ;  /* 0x00000008ff007e24 */ /* 0x000fe2000f8e00ff */
[CC--:B------:R-:W-:Y:S01]  /*9d80*/  LEA R10, P0, R6.reuse, R224.reuse, 0x2 ;  /* 0x000000e0060a7211 */ /* 0x0c0fe200078010ff */
[----:B------:R-:W-:Y:S02]  /*9d90*/  @UP3 UMOV UR16, UR5 ;  /* 0x0000000500103c82 */ /* 0x000fe40008000000 */
[----:B------:R1:W-:Y:S01]  /*9da0*/  RED.E.ADD.F32.FTZ.RN.STRONG.GPU [R4.64], R34 ;  /* 0x000000220400798e */ /* 0x0003e2000c10e78e */
[-C--:B------:R-:W-:Y:S01]  /*9db0*/  LEA.HI.X.SX32 R11, R6, R225.reuse, 0x2, P0 ;  /* 0x000000e1060b7211 */ /* 0x080fe200000f16ff */
[----:B---3--:R-:W-:Y:S01]  /*9dc0*/  IMAD.U32 R3, RZ, RZ, UR6 ;  /* 0x00000006ff037e24 */ /* 0x008fe2000f8e00ff */
[CC--:B------:R-:W-:Y:S01]  /*9dd0*/  LEA R8, P0, R0.reuse, R224.reuse, 0x2 ;  /* 0x000000e000087211 */ /* 0x0c0fe200078010ff */
[----:B------:R-:W-:Y:S01]  /*9de0*/  UIADD3 UR6, UR10, -0x1, URZ ;  /* 0xffffffff0a067890 */ /* 0x000fe2000fffe03f */
[-C--:B------:R-:W-:Y:S01]  /*9df0*/  LEA R6, P2, R7, R224.reuse, 0x2 ;  /* 0x000000e007067211 */ /* 0x080fe200078410ff */
        /* <DEDUP_REMOVED lines=394> */
.L_x_949:
        /* <DEDUP_REMOVED lines=18> */
.L_x_950:
        /* <DEDUP_REMOVED lines=49> */
[----:B-----5:R-:W-:-:S03]  /*bad0*/  ISETP.GE.AND P0, PT, R211, c[0x0][0x220], PT ;  /* 0x00008800d3007a0c */ /* 0x020fc60003f06270 */
        /* <DEDUP_REMOVED lines=9> */
.L_x_952:
[----:B--234-:R-:W-:Y:S05]  /*bb70*/  BSYNC B0 ;  /* 0x0000000000007941 */ /* 0x01cfea0003800000 */
.L_x_951:
        /* <DEDUP_REMOVED lines=18> */
.L_x_954:
[----:B------:R-:W-:Y:S05]  /*bca0*/  BSYNC B0 ;  /* 0x0000000000007941 */ /* 0x000fea0003800000 */
.L_x_953:
        /* <DEDUP_REMOVED lines=18> */
.L_x_956:
[----:B------:R-:W-:Y:S05]  /*bdd0*/  BSYNC B0 ;  /* 0x0000000000007941 */ /* 0x000fea0003800000 */
.L_x_955:
        /* <DEDUP_REMOVED lines=17> */
.L_x_958:
[----:B------:R-:W-:Y:S05]  /*bef0*/  BSYNC B0 ;  /* 0x0000000000007941 */ /* 0x000fea0003800000 */
.L_x_957:
        /* <DEDUP_REMOVED lines=25> */
[----:B------:R1:W-:Y:S04]  /*c090*/  @!P1 STG.E.128 [R4.64], R52 ;  /* 0x0000003404009986 */ /* 0x0003e8000c101d0e */
[----:B------:R1:W-:Y:S02]  /*c0a0*/  @!P0 STG.E.128 [R4.64+0x80], R48 ;  /* 0x0000803004008986 */ /* 0x0003e4000c101d0e */
.L_x_960:
[----:B------:R-:W-:Y:S05]  /*c0b0*/  BSYNC B0 ;  /* 0x0000000000007941 */ /* 0x000fea0003800000 */
.L_x_959:
        /* <DEDUP_REMOVED lines=16> */
.L_x_962:
[----:B------:R-:W-:Y:S05]  /*c1c0*/  BSYNC B0 ;  /* 0x0000000000007941 */ /* 0x000fea0003800000 */
.L_x_961:
        /* <DEDUP_REMOVED lines=16> */
.L_x_964:
[----:B------:R-:W-:Y:S05]  /*c2d0*/  BSYNC B0 ;  /* 0x0000000000007941 */ /* 0x000fea0003800000 */
.L_x_963:
        /* <DEDUP_REMOVED lines=14> */
.L_x_919:
[----:B------:R-:W-:Y:S05]  /*c3c0*/  BSYNC B1 ;  /* 0x0000000000017941 */ /* 0x000fea0003800000 */
.L_x_897:
        /* <DEDUP_REMOVED lines=11> */
.L_x_965:
[----:B------:R-:W-:Y:S05]  /*c480*/  EXIT ;  /* 0x000000000000794d */ /* 0x000fea0003800000 */
.L_x_967:
        /* <DEDUP_REMOVED lines=15> */
.L_x_1088:


//--------------------- .text._ZN5flash44flash_bwd_dq_dk_dv_loop_seqk_parallel_kernelI23Flash_bwd_kernel_traitsILi128ELi64ELi128ELi8ELi2ELi4ELi2ELb0ELb0EN7cutlass10bfloat16_tE19Flash_kernel_traitsILi128ELi64ELi128ELi8ES3_EELb0ELb1ELb0ELb1ELb0ELb0ELb1EEEvNS_16Flash_bwd_paramsE --------------------------
	.section	.text._ZN5flash44flash_bwd_dq_dk_dv_loop_seqk_parallel_kernelI23Flash_bwd_kernel_traitsILi128ELi64ELi128ELi8ELi2ELi4ELi2ELb0ELb0EN7cutlass10bfloat16_tE19Flash_kernel_traitsILi128ELi64ELi128ELi8ES3_EELb0ELb1ELb0ELb1ELb0ELb0ELb1EEEvNS_16Flash_bwd_paramsE,"ax",@progbits
	.sectioninfo	@"SHI_REGISTERS=255"
	.align	128
        .global         _ZN5flash44flash_bwd_dq_dk_dv_loop_seqk_parallel_kernelI23Flash_bwd_kernel_traitsILi128ELi64ELi128ELi8ELi2ELi4ELi2ELb0ELb0EN7cutlass10bfloat16_tE19Flash_kernel_traitsILi128ELi64ELi128ELi8ES3_EELb0ELb1ELb0ELb1ELb0ELb0ELb1EEEvNS_16Flash_bwd_paramsE
        .type           _ZN5flash44flash_bwd_dq_dk_dv_loop_seqk_parallel_kernelI23Flash_bwd_kernel_traitsILi128ELi64ELi128ELi8ELi2ELi4ELi2ELb0ELb0EN7cutlass10bfloat16_tE19Flash_kernel_traitsILi128ELi64ELi128ELi8ES3_EELb0ELb1ELb0ELb1ELb0ELb0ELb1EEEvNS_16Flash_bwd_paramsE,@function
        .size           _ZN5flash44flash_bwd_dq_dk_dv_loop_seqk_parallel_kernelI23Flash_bwd_kernel_traitsILi128ELi64ELi128ELi8ELi2ELi4ELi2ELb0ELb0EN7cutlass10bfloat16_tE19Flash_kernel_traitsILi128ELi64ELi128ELi8ES3_EELb0ELb1ELb0ELb1ELb0ELb0ELb1EEEvNS_16Flash_bwd_paramsE,(.L_x_1089 - _ZN5flash44flash_bwd_dq_dk_dv_loop_seqk_parallel_kernelI23Flash_bwd_kernel_traitsILi128ELi64ELi128ELi8ELi2ELi4ELi2ELb0ELb0EN7cutlass10bfloat16_tE19Flash_kernel_traitsILi128ELi64ELi128ELi8ES3_EELb0ELb1ELb0ELb1ELb0ELb0ELb1EEEvNS_16Flash_bwd_paramsE)
        .other          _ZN5flash44flash_bwd_dq_dk_dv_loop_seqk_parallel_kernelI23Flash_bwd_kernel_traitsILi128ELi64ELi128ELi8ELi2ELi4ELi2ELb0ELb0EN7cutlass10bfloat16_tE19Flash_kernel_traitsILi128ELi64ELi128ELi8ES3_EELb0ELb1ELb0ELb1ELb0ELb0ELb1EEEvNS_16Flash_bwd_paramsE,@"STO_CUDA_ENTRY STV_DEFAULT"
_ZN5flash44flash_bwd_dq_dk_dv_loop_seqk_parallel_kernelI23Flash_bwd_kernel_traitsILi128ELi64ELi128ELi8ELi2ELi4ELi2ELb0ELb0EN7cutlass10bfloat16_tE19Flash_kernel_traitsILi128ELi64ELi128ELi8ES3_EELb0ELb1ELb0ELb1ELb0ELb0ELb1EEEvNS_16Flash_bwd_paramsE:
.text._ZN5flash44flash_bwd_dq_dk_dv_loop_seqk_parallel_kernelI23Flash_bwd_kernel_traitsILi128ELi64ELi128ELi8ELi2ELi4ELi2ELb0ELb0EN7cutlass10bfloat16_tE19Flash_kernel_traitsILi128ELi64ELi128ELi8ES3_EELb0ELb1ELb0ELb1ELb0ELb0ELb1EEEvNS_16Flash_bwd_paramsE:
        /* <DEDUP_REMOVED lines=46> */
[--C-:B------:R-:W-:Y:S01]  /*02e0*/  SHF.R.S32.HI R5, RZ, 0x2, R17.reuse ;  /* 0x00000002ff057819 */ /* 0x100fe20000011411 */
        /* <DEDUP_REMOVED lines=23> */
[----:B------:R-:W-:Y:S01]  /*0460*/  UMOV UR61, 0x4 ;  /* 0x00000004003d7882 */ /* 0x000fe20000000000 */
[----:B------:R-:W-:Y:S01]  /*0470*/  IMAD.IADD R0, R14, 0x1, -R4 ;  /* 0x000000010e007824 */ /* 0x000fe200078e0a04 */
[----:B------:R-:W-:Y:S01]  /*0480*/  LOP3.LUT R4, R6, 0xfffffff0, RZ, 0xc0, !PT ;  /* 0xfffffff006047812 */ /* 0x000fe200078ec0ff */
[----:B------:R-:W-:Y:S01]  /*0490*/  IMAD.SHL.U32 R3, R3, 0x40, RZ ;  /* 0x0000004003037824 */ /* 0x000fe200078e00ff */
[----:B------:R-:W-:Y:S01]  /*04a0*/  SHF.R.S32.HI R5, RZ, 0x1f, R2 ;  /* 0x0000001fff057819 */ /* 0x000fe20000011402 */
[C---:B------:R-:W-:Y:S01]  /*04b0*/  IMAD.SHL.U32 R232, R0.reuse, 0x8, RZ ;  /* 0x0000000800e87824 */ /* 0x040fe200078e00ff */
[----:B------:R-:W-:Y:S01]  /*04c0*/  LOP3.LUT P4, RZ, R0, 0x2, RZ, 0xc0, !PT ;  /* 0x0000000200ff7812 */ /* 0x000fe2000788c0ff */
[----:B------:R-:W-:Y:S01]  /*04d0*/  ULOP3.LUT UR56, UR35, UR56, URZ, 0x3c, !UPT ;  /* 0x0000003823387292 */ /* 0x000fe2000f8e3c3f */
[----:B------:R-:W-:Y:S01]  /*04e0*/  LEA.HI R16, R5, R2, RZ, 0x2 ;  /* 0x0000000205107211 */ /* 0x000fe200078f10ff */
[----:B------:R-:W-:Y:S01]  /*04f0*/  IMAD.IADD R2, R14, 0x1, -R4 ;  /* 0x000000010e027824 */ /* 0x000fe200078e0a04 */
[----:B------:R-:W-:Y:S01]  /*0500*/  LOP3.LUT R3, R3, 0x1c0, RZ, 0xc0, !PT ;  /* 0x000001c003037812 */ /* 0x000fe200078ec0ff */
[----:B------:R-:W-:Y:S01]  /*0510*/  USHF.R.S32.HI UR57, URZ, 0x1f, UR35 ;  /* 0x0000001f3f397899 */ /* 0x000fe20008011423 */
[C---:B------:R-:W-:Y:S01]  /*0520*/  LOP3.LUT P3, RZ, R0.reuse, 0x4, RZ, 0xc0, !PT ;  /* 0x0000000400ff7812 */ /* 0x040fe2000786c0ff */
[----:B------:R-:W-:Y:S01]  /*0530*/  IMAD.SHL.U32 R0, R0, 0x40, RZ ;  /* 0x0000004000007824 */ /* 0x000fe200078e00ff */
[----:B------:R-:W-:Y:S01]  /*0540*/  SHF.R.S32.HI R5, RZ, 0x1f, R2 ;  /* 0x0000001fff057819 */ /* 0x000fe20000011402 */
[----:B------:R-:W-:Y:S01]  /*0550*/  UISETP.NE.AND UP6, UPT, UR10, URZ, UPT ;  /* 0x0000003f0a00728c */ /* 0x000fe2000bfc5270 */
[----:B------:R-:W-:Y:S01]  /*0560*/  LOP3.LUT R4, R3, 0x38, R232, 0xf8, !PT ;  /* 0x0000003803047812 */ /* 0x000fe200078ef8e8 */
[----:B------:R-:W-:Y:S01]  /*0570*/  USHF.R.S32.HI UR59, URZ, 0x1f, UR32 ;  /* 0x0000001f3f3b7899 */ /* 0x000fe20008011420 */
[----:B------:R-:W-:Y:S01]  /*0580*/  SHF.R.U32.HI R3, RZ, 0x3, R3 ;  /* 0x00000003ff037819 */ /* 0x000fe20000011603 */
[----:B------:R-:W-:Y:S01]  /*0590*/  USHF.R.S32.HI UR58, URZ, 0x1f, UR35 ;  /* 0x0000001f3f3a7899 */ /* 0x000fe20008011423 */
[----:B------:R-:W-:Y:S01]  /*05a0*/  LEA.HI R10, R5, R2, RZ, 0x3 ;  /* 0x00000002050a7211 */ /* 0x000fe200078f18ff */
[----:B------:R-:W-:Y:S01]  /*05b0*/  IMAD.SHL.U32 R5, R9, 0x200, RZ ;  /* 0x0000020009057824 */ /* 0x000fe200078e00ff */
[----:B------:R-:W-:Y:S01]  /*05c0*/  LOP3.LUT R11, R4, R3, RZ, 0x3c, !PT ;  /* 0x00000003040b7212 */ /* 0x000fe200078e3cff */
[----:B------:R-:W-:Y:S01]  /*05d0*/  UIMAD.WIDE.U32 UR42, UR36, UR44, URZ ;  /* 0x0000002c242a72a5 */ /* 0x000fe2000f8e003f */
[----:B------:R-:W-:Y:S01]  /*05e0*/  LOP3.LUT R3, R10, 0xfffffff8, RZ, 0xc0, !PT ;  /* 0xfffffff80a037812 */ /* 0x000fe200078ec0ff */
[----:B------:R-:W-:Y:S01]  /*05f0*/  UIMAD UR51, UR37, UR44, URZ ;  /* 0x0000002c253372a4 */ /* 0x000fe2000f8e023f */
[----:B------:R-:W-:Y:S01]  /*0600*/  LOP3.LUT R0, R0, 0x1c0, RZ, 0xc0, !PT ;  /* 0x000001c000007812 */ /* 0x000fe200078ec0ff */
[----:B------:R-:W-:Y:S01]  /*0610*/  USHF.R.S32.HI UR53, URZ, 0x1f, UR47 ;  /* 0x0000001f3f357899 */ /* 0x000fe2000801142f */
[----:B------:R-:W-:Y:S01]  /*0620*/  LOP3.LUT R4, R7, 0x1, RZ, 0xc0, !PT ;  /* 0x0000000107047812 */ /* 0x000fe200078ec0ff */
[----:B------:R-:W-:Y:S01]  /*0630*/  IMAD.IADD R18, R2, 0x1, -R3 ;  /* 0x0000000102127824 */ /* 0x000fe200078e0a03 */
[----:B------:R-:W-:Y:S01]  /*0640*/  LEA.HI R2, R13, R14, RZ, 0x6 ;  /* 0x0000000e0d027211 */ /* 0x000fe200078f30ff */
[----:B------:R-:W-:Y:S01]  /*0650*/  IMAD.SHL.U32 R3, R8, 0x10, RZ ;  /* 0x0000001008037824 */ /* 0x000fe200078e00ff */
[C---:B------:R-:W-:Y:S01]  /*0660*/  LOP3.LUT R212, R0.reuse, 0x8, R15, 0xf8, !PT ;  /* 0x0000000800d47812 */ /* 0x040fe200078ef80f */
[----:B------:R-:W-:Y:S01]  /*0670*/  UIMAD UR50, UR4, UR50, URZ ;  /* 0x00000032043272a4 */ /* 0x000fe2000f8e023f */
[----:B------:R-:W-:Y:S01]  /*0680*/  SHF.R.S32.HI R2, RZ, 0x6, R2 ;  /* 0x00000006ff027819 */ /* 0x000fe20000011402 */
[----:B------:R-:W-:Y:S01]  /*0690*/  STL [R1+0x64], R18 ;  /* 0x0000641201007387 */ /* 0x000fe20000100800 */
[----:B------:R-:W-:Y:S01]  /*06a0*/  LOP3.LUT R3, R0, 0x30, R3, 0xf8, !PT ;  /* 0x0000003000037812 */ /* 0x000fe200078ef803 */
[----:B------:R-:W-:Y:S01]  /*06b0*/  @!UP5 UIMAD UR49, UR5, UR49, URZ ;  /* 0x000000310531d2a4 */ /* 0x000fe2000f8e023f */
[----:B------:R-:W-:Y:S01]  /*06c0*/  SHF.R.U32.HI R205, RZ, 0x3, R0 ;  /* 0x00000003ffcd7819 */ /* 0x000fe20000011600 */
[----:B------:R-:W-:Y:S01]  /*06d0*/  IMAD R0, R2, 0x800, R5 ;  /* 0x0000080002007824 */ /* 0x000fe200078e0205 */
[----:B------:R-:W-:Y:S01]  /*06e0*/  ISETP.NE.U32.AND P0, PT, R4, 0x1, PT ;  /* 0x000000010400780c */ /* 0x000fe20003f05070 */
[----:B------:R-:W-:Y:S01]  /*06f0*/  IMAD.SHL.U32 R6, R2, 0x8, RZ ;  /* 0x0000000802067824 */ /* 0x000fe200078e00ff */
[----:B------:R-:W-:Y:S01]  /*0700*/  LOP3.LUT R212, R212, R205, RZ, 0x3c, !PT ;  /* 0x000000cdd4d47212 */ /* 0x000fe200078e3cff */
[----:B------:R-:W-:Y:S01]  /*0710*/  USHF.R.S32.HI UR48, URZ, 0x1f, UR41 ;  /* 0x0000001f3f307899 */ /* 0x000fe20008011429 */
[----:B------:R-:W-:Y:S01]  /*0720*/  LOP3.LUT R4, R3, 0x8, R15, 0xf8, !PT ;  /* 0x0000000803047812 */ /* 0x000fe200078ef80f */
[----:B------:R-:W-:Y:S01]  /*0730*/  IMAD.SHL.U32 R3, R9, 0x20, RZ ;  /* 0x0000002009037824 */ /* 0x000fe200078e00ff */
[----:B------:R-:W-:Y:S01]  /*0740*/  R2P PR, R7, 0x6 ;  /* 0x0000000607007804 */ /* 0x000fe20000000000 */
[----:B------:R-:W-:Y:S01]  /*0750*/  IMAD.IADD R212, R0, 0x1, R212 ;  /* 0x0000000100d47824 */ /* 0x000fe200078e02d4 */
[----:B------:R-:W-:Y:S01]  /*0760*/  LOP3.LUT R205, R5, R4, R205, 0xf6, !PT ;  /* 0x0000000405cd7212 */ /* 0x000fe200078ef6cd */
[----:B------:R-:W-:Y:S01]  /*0770*/  IMAD.SHL.U32 R4, R7, 0x40, RZ ;  /* 0x0000004007047824 */ /* 0x000fe200078e00ff */
[----:B------:R-:W-:Y:S01]  /*0780*/  LOP3.LUT R0, R3, 0x20, RZ, 0xc0, !PT ;  /* 0x0000002003007812 */ /* 0x000fe200078ec0ff */
[C---:B------:R-:W-:Y:S01]  /*0790*/  IMAD R5, R2.reuse, 0x200, R11 ;  /* 0x0000020002057824 */ /* 0x040fe200078e020b */
        /* <DEDUP_REMOVED lines=11> */
[----:B------:R-:W-:Y:S01]  /*0850*/  IMAD.SHL.U32 R212, R212, 0x2, RZ ;  /* 0x00000002d4d47824 */ /* 0x000fe200078e00ff */
[----:B------:R-:W-:Y:S01]  /*0860*/  UMOV UR40, 0xffffc000 ;  /* 0xffffc00000287882 */ /* 0x000fe20000000000 */
[----:B------:R-:W-:-:S02]  /*0870*/  IMAD R8, R8, 0x400, R3 ;  /* 0x0000040008087824 */ /* 0x000fc400078e0203 */
        /* <DEDUP_REMOVED lines=68> */
.L_x_1038:
        /* <DEDUP_REMOVED lines=53> */
.L_x_968:
        /* <DEDUP_REMOVED lines=40> */
[----:B------:R-:W-:Y:S02]  /*1290*/  @UP0 UIMAD UR28, UR14, UR21, UR5 ;  /* 0x000000150e1c02a4 */ /* 0x000fe4000f8e0205 */
        /* <DEDUP_REMOVED lines=18> */
.L_x_970:
        /* <DEDUP_REMOVED lines=18> */
.L_x_971:
        /* <DEDUP_REMOVED lines=11> */
[----:B------:R-:W-:Y:S02]  /*1590*/  @!UP2 UIMAD UR9, UR39, UR4, URZ ;  /* 0x000000042709a2a4 */ /* 0x000fe4000f8e023f */
[----:B------:R-:W-:Y:S02]  /*15a0*/  ULDC.64 UR10, c[0x0][0x3d8] ;  /* 0x0000f600000a7ab9 */ /* 0x000fe40000000a00 */
        /* <DEDUP_REMOVED lines=16> */
[----:B------:R-:W-:Y:S01]  /*16b0*/  UIMAD.WIDE.U32 UR4, UR60, UR10, URZ ;  /* 0x0000000a3c0472a5 */ /* 0x000fe2000f8e003f */
[----:B-1----:R-:W-:-:S03]  /*16c0*/  IMAD.MOV R0, RZ, RZ, -R3 ;  /* 0x000000ffff007224 */ /* 0x002fc600078e0a03 */
[----:B------:R-:W-:Y:S01]  /*16d0*/  USEL UR14, UR4, URZ, UP6 ;  /* 0x0000003f040e7287 */ /* 0x000fe2000b000000 */
[----:B------:R-:W-:Y:S01]  /*16e0*/  IMAD.MOV.U32 R2, RZ, RZ, RZ ;  /* 0x000000ffff027224 */ /* 0x000fe200078e00ff */
[----:B------:R-:W-:Y:S01]  /*16f0*/  USHF.L.U64.HI UR4, UR32, 0x7, UR39 ;  /* 0x0000000720047899 */ /* 0x000fe20008010227 */
[----:B------:R-:W-:Y:S01]  /*1700*/  IMAD R0, R0, R5, RZ ;  /* 0x0000000500007224 */ /* 0x000fe200078e02ff */
[----:B------:R-:W-:Y:S02]  /*1710*/  UIMAD UR11, UR60, UR11, UR5 ;  /* 0x0000000b3c0b72a4 */ /* 0x000fe4000f8e0205 */
[----:B------:R-:W-:Y:S01]  /*1720*/  USEL UR5, UR4, URZ, UP1 ;  /* 0x0000003f04057287 */ /* 0x000fe20008800000 */
[----:B------:R-:W-:Y:S01]  /*1730*/  IMAD.HI.U32 R0, R3, R0, R2 ;  /* 0x0000000003007227 */ /* 0x000fe200078e0002 */
[----:B------:R-:W-:Y:S02]  /*1740*/  USEL UR4, UR12, URZ, UP1 ;  /* 0x0000003f0c047287 */ /* 0x000fe40008800000 */
[----:B------:R-:W-:Y:S01]  /*1750*/  USEL UR11, UR11, URZ, UP6 ;  /* 0x0000003f0b0b7287 */ /* 0x000fe2000b000000 */
[----:B------:R-:W-:Y:S01]  /*1760*/  IMAD.MOV.U32 R2, RZ, RZ, R4 ;  /* 0x000000ffff027224 */ /* 0x000fe200078e0004 */
[----:B------:R-:W-:-:S02]  /*1770*/  UIADD3 UR4, UP1, UR16, UR4, URZ ;  /* 0x0000000410047290 */ /* 0x000fc4000ff3e03f */
[----:B------:R-:W-:Y:S01]  /*1780*/  ULDC UR12, c[0x0][0x234] ;  /* 0x00008d00000c7ab9 */ /* 0x000fe20000000800 */
[----:B------:R-:W-:Y:S01]  /*1790*/  IMAD.HI.U32 R0, R0, R2, RZ ;  /* 0x0000000200007227 */ /* 0x000fe200078e00ff */
[----:B------:R-:W-:Y:S02]  /*17a0*/  UIADD3.X UR9, UR31, UR5, URZ, UP1, !UPT ;  /* 0x000000051f097290 */ /* 0x000fe40008ffe43f */
[----:B------:R-:W-:Y:S01]  /*17b0*/  UIMAD UR5, UR37, UR4, URZ ;  /* 0x00000004250572a4 */ /* 0x000fe2000f8e023f */
[----:B------:R-:W-:-:S03]  /*17c0*/  IMAD.MOV R3, RZ, RZ, -R0 ;  /* 0x000000ffff037224 */ /* 0x000fc600078e0a00 */
[----:B------:R-:W-:Y:S01]  /*17d0*/  UIMAD UR9, UR36, UR9, UR5 ;  /* 0x00000009240972a4 */ /* 0x000fe2000f8e0205 */
[----:B------:R-:W-:Y:S01]  /*17e0*/  IMAD R2, R5, R3, R2 ;  /* 0x0000000305027224 */ /* 0x000fe200078e0202 */
[----:B------:R-:W-:-:S04]  /*17f0*/  @UP5 USEL UR5, UR54, UR15, !UP2 ;  /* 0x0000000f36055287 */ /* 0x000fc8000d000000 */
[----:B------:R-:W-:Y:S01]  /*1800*/  ISETP.GT.U32.AND P0, PT, R5, R2, PT ;  /* 0x000000020500720c */ /* 0x000fe20003f04070 */
[----:B------:R-:W-:Y:S02]  /*1810*/  @UP5 UIMAD UR12, UR35, UR12, UR5 ;  /* 0x0000000c230c52a4 */ /* 0x000fe4000f8e0205 */
[----:B------:R-:W-:-:S04]  /*1820*/  UIMAD.WIDE.U32 UR4, UR36, UR4, URZ ;  /* 0x00000004240472a5 */ /* 0x000fc8000f8e003f */
[----:B------:R-:W-:Y:S02]  /*1830*/  UIADD3 UR10, UR5, UR9, URZ ;  /* 0x00000009050a7290 */ /* 0x000fe4000fffe03f */
[----:B------:R-:W-:-:S04]  /*1840*/  @!UP5 UMOV UR12, UR49 ;  /* 0x00000031000cdc82 */ /* 0x000fc80008000000 */
        /* <DEDUP_REMOVED lines=16> */
.L_x_972:
[----:B------:R-:W-:Y:S02]  /*1950*/  UMOV UR9, UR50 ;  /* 0x0000003200097c82 */ /* 0x000fe40008000000 */
.L_x_973:
[----:B------:R-:W1:Y:S01]  /*1960*/  S2R R10, SR_TID.X ;  /* 0x00000000000a7919 */ /* 0x000e620000002100 */
[----:B------:R-:W-:Y:S01]  /*1970*/  UIADD3 UR4, UP4, UP3, UR4, UR41, UR47 ;  /* 0x0000002904047290 */ /* 0x000fe2000fb9e02f */
[----:B------:R-:W-:Y:S01]  /*1980*/  SHF.R.S32.HI R233, RZ, 0x1f, R232 ;  /* 0x0000001fffe97819 */ /* 0x000fe200000114e8 */
[----:B------:R-:W-:Y:S01]  /*1990*/  IMAD.U32 R9, RZ, RZ, UR7 ;  /* 0x00000007ff097e24 */ /* 0x000fe2000f8e00ff */
[----:B------:R-:W-:Y:S01]  /*19a0*/  BSSY B1, `(.L_x_969) ;  /* 0x0000a2a000017945 */ /* 0x000fe20003800000 */
[----:B------:R-:W-:Y:S01]  /*19b0*/  UIADD3 UR15, UP2, UP1, UR14, UR4, UR18 ;  /* 0x000000040e0f7290 */ /* 0x000fe2000f95e012 */
[----:B------:R-:W-:Y:S01]  /*19c0*/  IMAD.U32 R8, RZ, RZ, UR6 ;  /* 0x00000006ff087e24 */ /* 0x000fe2000f8e00ff */
[----:B------:R-:W-:Y:S02]  /*19d0*/  UIADD3.X UR4, UR10, UR48, UR53, UP4, UP3 ;  /* 0x000000300a047290 */ /* 0x000fe4000a7e6435 */
[----:B------:R-:W-:-:S02]  /*19e0*/  ULDC.64 UR6, c[0x0][0x200] ;  /* 0x0000800000067ab9 */ /* 0x000fc40000000a00 */
[----:B------:R-:W-:Y:S02]  /*19f0*/  UIADD3.X UR29, UR11, UR4, UR13, UP2, UP1 ;  /* 0x000000040b1d7290 */ /* 0x000fe400097e240d */
[----:B------:R-:W-:Y:S02]  /*1a00*/  UIADD3 UR14, UR16, UR9, URZ ;  /* 0x00000009100e7290 */ /* 0x000fe4000fffe03f */
        /* <DEDUP_REMOVED lines=17> */
[----:B------:R-:W-:Y:S02]  /*1b20*/  ULDC UR31, c[0x0][0x2e8] ;  /* 0x0000ba00001f7ab9 */ /* 0x000fe40000000800 */
[----:B------:R-:W-:Y:S01]  /*1b30*/  UIMAD.WIDE UR4, UR4, UR61, UR6 ;  /* 0x0000003d040472a5 */ /* 0x000fe2000f8e0206 */
[----:B------:R-:W-:Y:S01]  /*1b40*/  IMAD R3, R3, c[0x0][0x190], RZ ;  /* 0x0000640003037a24 */ /* 0x000fe200078e02ff */
[----:B------:R-:W-:Y:S01]  /*1b50*/  IADD3 R6, P0, R4, UR38, RZ ;  /* 0x0000002604067c10 */ /* 0x000fe2000ff1e0ff */
[----:B------:R1:W2:Y:S02]  /*1b60*/  R2UR UR6, R8 ;  /* 0x00000000080673c2 */ /* 0x0002a400000e0000 */
[----:B------:R-:W-:-:S02]  /*1b70*/  IMAD R0, R0, c[0x0][0x194], R3 ;  /* 0x0000650000007a24 */ /* 0x000fc400078e0203 */
[----:B------:R-:W-:Y:S02]  /*1b80*/  UMOV UR12, UR4 ;  /* 0x00000004000c7c82 */ /* 0x000fe40008000000 */
[----:B------:R-:W-:Y:S01]  /*1b90*/  UIADD3 UR4, -UR8, UR17, UR25 ;  /* 0x0000001108047290 */ /* 0x000fe2000fffe119 */
[----:B------:R-:W-:Y:S01]  /*1ba0*/  IADD3.X R7, R5, UR33, R0, P0, !PT ;  /* 0x0000002105077c10 */ /* 0x000fe200087fe400 */
[----:B------:R-:W-:Y:S01]  /*1bb0*/  IMAD.U32 R0, RZ, RZ, UR16 ;  /* 0x00000010ff007e24 */ /* 0x000fe2000f8e00ff */
[----:B------:R-:W-:Y:S01]  /*1bc0*/  IADD3 R4, P0, R232, UR19, RZ ;  /* 0x00000013e8047c10 */ /* 0x000fe2000ff1e0ff */
[----:B------:R-:W-:Y:S01]  /*1bd0*/  UIADD3 UR4, UR4, -UR31, URZ ;  /* 0x8000001f04047290 */ /* 0x000fe2000fffe03f */
[----:B------:R3:W4:Y:S01]  /*1be0*/  R2UR UR7, R9 ;  /* 0x00000000090773c2 */ /* 0x00072200000e0000 */
[----:B------:R-:W-:Y:S01]  /*1bf0*/  UMOV UR11, UR5 ;  /* 0x00000005000b7c82 */ /* 0x000fe20008000000 */
[----:B------:R-:W-:Y:S01]  /*1c00*/  IADD3.X R5, R233, UR30, RZ, P0, !PT ;  /* 0x0000001ee9057c10 */ /* 0x000fe200087fe4ff */
[----:B------:R-:W-:-:S02]  /*1c10*/  USHF.R.S32.HI UR16, URZ, 0x1f, UR4 ;  /* 0x0000001f3f107899 */ /* 0x000fc40008011404 */
[----:B------:R-:W-:Y:S02]  /*1c20*/  ULDC.64 UR30, c[0x0][0x3c8] ;  /* 0x0000f200001e7ab9 */ /* 0x000fe40000000a00 */
[----:B------:R-:W-:Y:S01]  /*1c30*/  IMAD.WIDE.U32 R4, R0, c[0x0][0x370], R4 ;  /* 0x0000dc0000047a25 */ /* 0x000fe200078e0004 */
[----:B------:R-:W-:Y:S02]  /*1c40*/  ULEA.HI UR16, UR16, UR4, URZ, 0x6 ;  /* 0x0000000410107291 */ /* 0x000fe4000f8f303f */
[----:B------:R-:W-:Y:S01]  /*1c50*/  UIADD3 UR5, UR34, -0x1, URZ ;  /* 0xffffffff22057890 */ /* 0x000fe2000fffe03f */
[----:B------:R-:W-:Y:S01]  /*1c60*/  IMAD.U32 R0, RZ, RZ, UR35 ;  /* 0x00000023ff007e24 */ /* 0x000fe2000f8e00ff */
[----:B------:R-:W-:Y:S01]  /*1c70*/  IADD3 R5, R5, UR10, RZ ;  /* 0x0000000a05057c10 */ /* 0x000fe2000fffe0ff */
[----:B------:R-:W-:-:S04]  /*1c80*/  USHF.R.S32.HI UR16, URZ, 0x6, UR16 ;  /* 0x000000063f107899 */ /* 0x000fc80008011410 */
[----:B------:R-:W-:Y:S01]  /*1c90*/  IMAD.WIDE.U32 R4, R0, c[0x0][0x378], R4 ;  /* 0x0000de0000047a25 */ /* 0x000fe200078e0004 */
[----:B------:R-:W-:Y:S01]  /*1ca0*/  LEA.HI R0, R11, R10, RZ, 0x5 ;  /* 0x0000000a0b007211 */ /* 0x000fe200078f28ff */
[----:B------:R-:W-:-:S03]  /*1cb0*/  UISETP.LT.AND UP1, UPT, URZ, UR16, UPT ;  /* 0x000000103f00728c */ /* 0x000fc6000bf21270 */
[----:B------:R-:W-:Y:S01]  /*1cc0*/  LOP3.LUT R3, R0, 0xffffffe0, RZ, 0xc0, !PT ;  /* 0xffffffe000037812 */ /* 0x000fe200078ec0ff */
[----:B------:R-:W-:Y:S01]  /*1cd0*/  USEL UR16, URZ, UR16, !UP1 ;  /* 0x000000103f107287 */ /* 0x000fe2000c800000 */
[----:B-1----:R-:W-:Y:S01]  /*1ce0*/  SHF.R.S32.HI R8, RZ, 0x5, R0 ;  /* 0x00000005ff087819 */ /* 0x002fe20000011400 */
[----:B------:R-:W-:Y:S01]  /*1cf0*/  IMAD R0, R16, c[0x0][0x370], RZ ;  /* 0x0000dc0010007a24 */ /* 0x000fe200078e02ff */
[----:B------:R-:W-:Y:S01]  /*1d00*/  IADD3 R5, R5, UR13, RZ ;  /* 0x0000000d05057c10 */ /* 0x000fe2000fffe0ff */
[----:B------:R-:W-:Y:S01]  /*1d10*/  UISETP.GT.AND UP1, UPT, UR34, UR16, UPT ;  /* 0x000000102200728c */ /* 0x000fe2000bf24270 */
[----:B------:R-:W-:Y:S02]  /*1d20*/  IMAD.IADD R3, R10, 0x1, -R3 ;  /* 0x000000010a037824 */ /* 0x000fe400078e0a03 */
[----:B---3--:R-:W-:Y:S02]  /*1d30*/  IMAD.U32 R9, RZ, RZ, UR35 ;  /* 0x00000023ff097e24 */ /* 0x008fe4000f8e00ff */
[----:B------:R-:W-:Y:S01]  /*1d40*/  IMAD R8, R8, UR46, R3 ;  /* 0x0000002e08087c24 */ /* 0x000fe2000f8e0203 */
[----:B------:R-:W-:Y:S01]  /*1d50*/  PLOP3.LUT P0, PT, PT, PT, UP1, 0x80, 0x0 ;  /* 0x000000000000781c */ /* 0x000fe20003f0f018 */
[----:B------:R-:W-:-:S02]  /*1d60*/  IMAD R3, R2, c[0x0][0x374], R0 ;  /* 0x0000dd0002037a24 */ /* 0x000fc400078e0200 */
[----:B------:R-:W-:Y:S01]  /*1d70*/  IMAD.WIDE.U32 R4, R2, c[0x0][0x370], R4 ;  /* 0x0000dc0002047a25 */ /* 0x000fe200078e0004 */
[----:B------:R-:W-:Y:S01]  /*1d80*/  IADD3 R0, P3, R8, UR15, RZ ;  /* 0x0000000f08007c10 */ /* 0x000fe2000ff7e0ff */
[----:B------:R-:W-:Y:S02]  /*1d90*/  UIMAD.WIDE UR14, UR14, UR61, UR30 ;  /* 0x0000003d0e0e72a5 */ /* 0x000fe4000f8e021e */
[----:B------:R-:W-:Y:S01]  /*1da0*/  IMAD.WIDE.U32 R6, R9, c[0x0][0x1a8], R6 ;  /* 0x00006a0009067a25 */ /* 0x000fe200078e0006 */
[----:B------:R-:W-:Y:S02]  /*1db0*/  LEA R226, P2, R0, c[0x0][0x350], 0x2 ;  /* 0x0000d40000e27a11 */ /* 0x000fe400078410ff */
[----:B------:R-:W-:Y:S01]  /*1dc0*/  LEA R228, P4, R4, c[0x0][0x330], 0x1 ;  /* 0x0000cc0004e47a11 */ /* 0x000fe200078808ff */
[----:B------:R-:W-:Y:S01]  /*1dd0*/  IMAD.IADD R3, R5, 0x1, R3 ;  /* 0x0000000105037824 */ /* 0x000fe200078e0203 */
[----:B------:R-:W-:Y:S01]  /*1de0*/  IADD3 R10, R7, UR18, RZ ;  /* 0x00000012070a7c10 */ /* 0x000fe2000fffe0ff */
[----:B------:R-:W-:Y:S01]  /*1df0*/  UMOV UR13, UR15 ;  /* 0x0000000f000d7c82 */ /* 0x000fe20008000000 */
[----:B------:R-:W-:-:S02]  /*1e00*/  LEA R230, P5, R6, c[0x0][0x160], 0x1 ;  /* 0x0000580006e67a11 */ /* 0x000fc400078a08ff */
[----:B------:R-:W-:Y:S02]  /*1e10*/  LEA.HI.X.SX32 R8, R8, UR29, 0x1, P3 ;  /* 0x0000001d08087c11 */ /* 0x000fe400098f0eff */
[----:B------:R-:W-:Y:S02]  /*1e20*/  LEA.HI.X R229, R4, c[0x0][0x334], R3, 0x1, P4 ;  /* 0x0000cd0004e57a11 */ /* 0x000fe400020f0c03 */
[----:B------:R-:W-:Y:S02]  /*1e30*/  LEA.HI.X R231, R6, c[0x0][0x164], R10, 0x1, P5 ;  /* 0x0000590006e77a11 */ /* 0x000fe400028f0c0a */
[----:B------:R-:W-:Y:S01]  /*1e40*/  LEA.HI.X R225, R0, c[0x0][0x354], R8, 0x2, P2 ;  /* 0x0000d50000e17a11 */ /* 0x000fe200010f1408 */
[----:B--2-4-:R-:W-:Y:S05]  /*1e50*/  @P0 BRA `(.L_x_974) ;  /* 0x00000ca000000947 */ /* 0x014fea0003800000 */
        /* <DEDUP_REMOVED lines=11> */
[----:B------:R-:W-:-:S02]  /*1f10*/  ULDC.64 UR12, c[0x0][0x388] ;  /* 0x0000e200000c7ab9 */ /* 0x000fc40000000a00 */
[----:B------:R-:W-:Y:S02]  /*1f20*/  UIADD3 UR5, UR5, UR11, URZ ;  /* 0x0000000b05057290 */ /* 0x000fe4000fffe03f */
[----:B------:R-:W-:Y:S02]  /*1f30*/  UIMAD UR9, UR39, UR12, URZ ;  /* 0x0000000c270972a4 */ /* 0x000fe4000f8e023f */
[----:B------:R-:W-:Y:S02]  /*1f40*/  UIMAD.WIDE.U32 UR4, UR32, UR12, UR4 ;  /* 0x0000000c200472a5 */ /* 0x000fe4000f8e0004 */
[----:B------:R-:W-:-:S04]  /*1f50*/  UIMAD UR9, UR32, UR13, UR9 ;  /* 0x0000000d200972a4 */ /* 0x000fc8000f8e0209 */
[----:B------:R-:W-:Y:S02]  /*1f60*/  UIADD3 UR15, UR5, UR9, URZ ;  /* 0x00000009050f7290 */ /* 0x000fe4000fffe03f */
[----:B------:R-:W-:Y:S02]  /*1f70*/  UMOV UR14, UR4 ;  /* 0x00000004000e7c82 */ /* 0x000fe40008000000 */
.L_x_975:
        /* <DEDUP_REMOVED lines=16> */
[----:B------:R-:W-:-:S03]  /*2080*/  UIADD3 UR11, UR5, UR9, URZ ;  /* 0x00000009050b7290 */ /* 0x000fc6000fffe03f */
[----:B------:R-:W-:Y:S02]  /*2090*/  UMOV UR9, UR4 ;  /* 0x0000000400097c82 */ /* 0x000fe40008000000 */
.L_x_976:
[----:B------:R1:W5:Y:S01]  /*20a0*/  LDL R12, [R1] ;  /* 0x00000000010c7983 */ /* 0x0003620000100800 */
[----:B------:R-:W-:Y:S01]  /*20b0*/  ULDC.64 UR4, c[0x0][0x3a0] ;  /* 0x0000e80000047ab9 */ /* 0x000fe20000000a00 */
[----:B------:R-:W-:Y:S01]  /*20c0*/  IMAD.U32 R11, RZ, RZ, UR25 ;  /* 0x00000019ff0b7e24 */ /* 0x000fe2000f8e00ff */
[----:B------:R-:W-:Y:S01]  /*20d0*/  UIMAD UR4, UR20, UR4, URZ ;  /* 0x00000004140472a4 */ /* 0x000fe2000f8e023f */
[----:B------:R-:W-:Y:S01]  /*20e0*/  BSSY B0, `(.L_x_977) ;  /* 0x000001b000007945 */ /* 0x000fe20003800000 */
[----:B------:R-:W-:Y:S01]  /*20f0*/  UIMAD UR8, UR22, -0x80, UR8 ;  /* 0xffffff80160878a4 */ /* 0x000fe2000f8e0208 */
[----:B------:R-:W-:Y:S01]  /*2100*/  IMAD.WIDE.U32 R4, R11, c[0x0][0x3a0], R232 ;  /* 0x0000e8000b047a25 */ /* 0x000fe200078e00e8 */
[----:B------:R-:W-:-:S04]  /*2110*/  UIMAD UR4, UR25, UR5, UR4 ;  /* 0x00000005190472a4 */ /* 0x000fc8000f8e0204 */
[----:B------:R-:W-:Y:S02]  /*2120*/  IADD3 R4, P0, R4, UR14, RZ ;  /* 0x0000000e04047c10 */ /* 0x000fe4000ff1e0ff */
[----:B------:R-:W-:Y:S01]  /*2130*/  MOV R0, UR4 ;  /* 0x0000000400007c02 */ /* 0x000fe20008000f00 */
[----:B------:R-:W-:Y:S01]  /*2140*/  ULDC.64 UR4, c[0x0][0x3b8] ;  /* 0x0000ee0000047ab9 */ /* 0x000fe20000000a00 */
[----:B------:R-:W-:Y:S01]  /*2150*/  ISETP.GE.AND P5, PT, R2, UR8, PT ;  /* 0x0000000802007c0c */ /* 0x000fe2000bfa6270 */
[----:B------:R-:W-:Y:S01]  /*2160*/  UIMAD UR4, UR57, UR4, URZ ;  /* 0x00000004390472a4 */ /* 0x000fe2000f8e023f */
[----:B------:R-:W-:Y:S01]  /*2170*/  IADD3.X R5, R5, UR15, R0, P0, !PT ;  /* 0x0000000f05057c10 */ /* 0x000fe200087fe400 */
[----:B------:R-:W-:Y:S02]  /*2180*/  IMAD.U32 R0, RZ, RZ, UR35 ;  /* 0x00000023ff007e24 */ /* 0x000fe4000f8e00ff */
[----:B------:R-:W-:Y:S02]  /*2190*/  UIMAD UR4, UR35, UR5, UR4 ;  /* 0x00000005230472a4 */ /* 0x000fe4000f8e0204 */
        /* <DEDUP_REMOVED lines=15> */
.L_x_978:
[----:B-1----:R-:W-:Y:S05]  /*2290*/  BSYNC B0 ;  /* 0x0000000000007941 */ /* 0x002fea0003800000 */
.L_x_977:
        /* <DEDUP_REMOVED lines=18> */
.L_x_980:
[----:B------:R-:W-:Y:S05]  /*23c0*/  BSYNC B0 ;  /* 0x0000000000007941 */ /* 0x000fea0003800000 */
.L_x_979:
        /* <DEDUP_REMOVED lines=18> */
.L_x_982:
[----:B------:R-:W-:Y:S05]  /*24f0*/  BSYNC B0 ;  /* 0x0000000000007941 */ /* 0x000fea0003800000 */
.L_x_981:
        /* <DEDUP_REMOVED lines=17> */
.L_x_984:
[----:B------:R-:W-:Y:S05]  /*2610*/  BSYNC B0 ;  /* 0x0000000000007941 */ /* 0x000fea0003800000 */
.L_x_983:
        /* <DEDUP_REMOVED lines=27> */
.L_x_986:
[----:B------:R-:W-:Y:S05]  /*27d0*/  BSYNC B0 ;  /* 0x0000000000007941 */ /* 0x000fea0003800000 */
.L_x_985:
        /* <DEDUP_REMOVED lines=16> */
.L_x_988:
[----:B------:R-:W-:Y:S05]  /*28e0*/  BSYNC B0 ;  /* 0x0000000000007941 */ /* 0x000fea0003800000 */
.L_x_987:
        /* <DEDUP_REMOVED lines=16> */
.L_x_990:
[----:B------:R-:W-:Y:S05]  /*29f0*/  BSYNC B0 ;  /* 0x0000000000007941 */ /* 0x000fea0003800000 */
.L_x_989:
        /* <DEDUP_REMOVED lines=16> */
.L_x_974:
        /* <DEDUP_REMOVED lines=28> */
.L_x_993:
[----:B------:R-:W-:Y:S05]  /*2cc0*/  BSYNC B0 ;  /* 0x0000000000007941 */ /* 0x000fea0003800000 */
.L_x_992:
        /* <DEDUP_REMOVED lines=30> */
.L_x_995:
[----:B------:R-:W-:Y:S05]  /*2eb0*/  BSYNC B0 ;  /* 0x0000000000007941 */ /* 0x000fea0003800000 */
.L_x_994:
        /* <DEDUP_REMOVED lines=15> */
.L_x_997:
        /* <DEDUP_REMOVED lines=20> */
.L_x_998:
[----:B------:R-:W-:Y:S05]  /*30f0*/  BSYNC B0 ;  /* 0x0000000000007941 */ /* 0x000fea0003800000 */
.L_x_996:
        /* <DEDUP_REMOVED lines=14> */
.L_x_1000:
        /* <DEDUP_REMOVED lines=28> */
.L_x_1001:
[----:B------:R-:W-:Y:S05]  /*33a0*/  BSYNC B0 ;  /* 0x0000000000007941 */ /* 0x000fea0003800000 */
.L_x_999:
        /* <DEDUP_REMOVED lines=25> */
[----:B------:R-:W-:-:S04]  /*3540*/  UIMAD UR4, UR20, UR18, URZ ;  /* 0x00000012140472a4 */ /* 0x000fc8000f8e023f */
[----:B------:R-:W-:Y:S02]  /*3550*/  UIMAD UR9, UR25, UR19, UR4 ;  /* 0x00000013190972a4 */ /* 0x000fe4000f8e0204 */
[----:B------:R-:W-:-:S06]  /*3560*/  UIMAD UR4, UR22, -0x80, UR8 ;  /* 0xffffff80160478a4 */ /* 0x000fcc000f8e0208 */
[----:B------:R-:W-:Y:S01]  /*3570*/  ISETP.GE.AND P6, PT, R2, UR4, PT ;  /* 0x0000000402007c0c */ /* 0x000fe2000bfc6270 */
[----:B------:R-:W-:-:S12]  /*3580*/  IMAD.U32 R3, RZ, RZ, UR9 ;  /* 0x00000009ff037e24 */ /* 0x000fd8000f8e00ff */
[----:B------:R-:W-:Y:S04]  /*3590*/  @P6 STS.128 [R0+0xc000], RZ ;  /* 0x00c000ff00006388 */ /* 0x000fe80000000c00 */
[----:B------:R-:W-:Y:S01]  /*35a0*/  @P6 STS.128 [R0+0x10000], RZ ;  /* 0x010000ff00006388 */ /* 0x000fe20000000c00 */
[----:B------:R-:W-:Y:S03]  /*35b0*/  BSSY B0, `(.L_x_1002) ;  /* 0x0000026000007945 */ /* 0x000fe60003800000 */
        /* <DEDUP_REMOVED lines=37> */
.L_x_1003:
[----:B---3--:R-:W-:Y:S05]  /*3810*/  BSYNC B0 ;  /* 0x0000000000007941 */ /* 0x008fea0003800000 */
.L_x_1002:
        /* <DEDUP_REMOVED lines=31> */
.L_x_1005:
[----:B------:R-:W-:Y:S05]  /*3a10*/  BSYNC B0 ;  /* 0x0000000000007941 */ /* 0x000fea0003800000 */
.L_x_1004:
        /* <DEDUP_REMOVED lines=32> */
.L_x_1007:
[----:B------:R-:W-:Y:S05]  /*3c20*/  BSYNC B0 ;  /* 0x0000000000007941 */ /* 0x000fea0003800000 */
.L_x_1006:
        /* <DEDUP_REMOVED lines=31> */
.L_x_1009:
[----:B------:R-:W-:Y:S05]  /*3e20*/  BSYNC B0 ;  /* 0x0000000000007941 */ /* 0x000fea0003800000 */
.L_x_1008:
        /* <DEDUP_REMOVED lines=39> */
.L_x_1011:
[----:B-1----:R-:W-:Y:S05]  /*40a0*/  BSYNC B0 ;  /* 0x0000000000007941 */ /* 0x002fea0003800000 */
.L_x_1010:
        /* <DEDUP_REMOVED lines=30> */
.L_x_1013:
[----:B------:R-:W-:Y:S05]  /*4290*/  BSYNC B0 ;  /* 0x0000000000007941 */ /* 0x000fea0003800000 */
.L_x_1012:
        /* <DEDUP_REMOVED lines=30> */
.L_x_1015:
[----:B------:R-:W-:Y:S05]  /*4480*/  BSYNC B0 ;  /* 0x0000000000007941 */ /* 0x000fea0003800000 */
.L_x_1014:
        /* <DEDUP_REMOVED lines=29> */
.L_x_1017:
[----:B------:R-:W-:Y:S05]  /*4660*/  BSYNC B0 ;  /* 0x0000000000007941 */ /* 0x000fea0003800000 */
.L_x_1016:
        /* <DEDUP_REMOVED lines=17> */
[----:B------:R-:W-:Y:S02]  /*4780*/  IADD3 R4, R17, 0x1, RZ ;  /* 0x0000000111047810 */ /* 0x000fe40007ffe0ff */
[----:B------:R-:W-:Y:S01]  /*4790*/  MOV R218, 0x20 ;  /* 0x0000002000da7802 */ /* 0x000fe20000000f00 */
[----:B------:R-:W-:Y:S01]  /*47a0*/  IMAD.MOV.U32 R216, RZ, RZ, 0x40 ;  /* 0x00000040ffd87424 */ /* 0x000fe200078e00ff */
[C---:B------:R-:W-:Y:S01]  /*47b0*/  SHF.L.U32 R208, R219.reuse, 0x1, RZ ;  /* 0x00000001dbd07819 */ /* 0x040fe200000006ff */
        /* <DEDUP_REMOVED lines=19> */
[----:B-1----:R-:W3:Y:S01]  /*48f0*/  LDL R3, [R1+0x64] ;  /* 0x0000640001037983 */ /* 0x002ee20000100800 */
[----:B------:R-:W2:Y:S01]  /*4900*/  @P1 MUFU.RCP R2, c[0x0][0x238] ;  /* 0x00008e0000021b08 */ /* 0x000ea20000001000 */
        /* <DEDUP_REMOVED lines=47> */
[----:B------:R-:W-:Y:S01]  /*4c00*/  UMOV UR4, URZ ;  /* 0x0000003f00047c82 */ /* 0x000fe20008000000 */
[----:B--2---:R-:W-:Y:S01]  /*4c10*/  @P1 FMUL.FTZ R0, R0, R2 ;  /* 0x0000000200001220 */ /* 0x004fe20000410000 */
[----:B------:R-:W-:-:S03]  /*4c20*/  IADD3 R2, R219, 0x2000, RZ ;  /* 0x00002000db027810 */ /* 0x000fc60007ffe0ff */
[----:B------:R2:W4:Y:S01]  /*4c30*/  @P1 R2UR UR9, R0 ;  /* 0x00000000000913c2 */ /* 0x00052200000e0000 */
[----:B------:R-:W-:-:S05]  /*4c40*/  SEL R2, R2, R219, !P0 ;  /* 0x000000db02027207 */ /* 0x000fca0004000000 */
[----:B------:R-:W-:Y:S01]  /*4c50*/  IMAD.SHL.U32 R207, R2, 0x2, RZ ;  /* 0x0000000202cf7824 */ /* 0x000fe200078e00ff */
[----:B------:R-:W-:Y:S02]  /*4c60*/  SHF.L.U64.HI R2, R17, 0x2, R15 ;  /* 0x0000000211027819 */ /* 0x000fe4000001020f */
[----:B--2---:R-:W-:-:S04]  /*4c70*/  IADD3 R0, R217, 0x2000, RZ ;  /* 0x00002000d9007810 */ /* 0x004fc80007ffe0ff */
[----:B------:R-:W-:-:S04]  /*4c80*/  SEL R0, R0, R217, !P0 ;  /* 0x000000d900007207 */ /* 0x000fc80004000000 */
[----:B------:R-:W-:Y:S01]  /*4c90*/  SHF.L.U32 R206, R0, 0x1, RZ ;  /* 0x0000000100ce7819 */ /* 0x000fe200000006ff */
[----:B------:R-:W-:-:S04]  /*4ca0*/  IMAD.MOV.U32 R0, RZ, RZ, c[0x0][0x22c] ;  /* 0x00008b00ff007624 */ /* 0x000fc800078e00ff */
[----:B------:R-:W-:Y:S01]  /*4cb0*/  IMAD R0, R0, c[0x0][0x1c0], RZ ;  /* 0x0000700000007a24 */ /* 0x000fe200078e02ff */
[----:B------:R2:W-:Y:S03]  /*4cc0*/  STL [R1+0x34], R2 ;  /* 0x0000340201007387 */ /* 0x0005e60000100800 */
[C---:B-1----:R-:W-:Y:S01]  /*4cd0*/  IMAD.SHL.U32 R4, R0.reuse, 0x10, RZ ;  /* 0x0000001000047824 */ /* 0x042fe200078e00ff */
[C---:B---3--:R-:W-:Y:S01]  /*4ce0*/  LOP3.LUT P1, RZ, R3.reuse, 0x2, RZ, 0xc0, !PT ;  /* 0x0000000203ff7812 */ /* 0x048fe2000782c0ff */
[----:B------:R-:W-:Y:S01]  /*4cf0*/  IMAD.SHL.U32 R234, R0, 0x8, RZ ;  /* 0x0000000800ea7824 */ /* 0x000fe200078e00ff */
[----:B------:R-:W-:Y:S02]  /*4d00*/  LOP3.LUT P0, RZ, R3, 0x4, RZ, 0xc0, !PT ;  /* 0x0000000403ff7812 */ /* 0x000fe4000780c0ff */
[----:B------:R-:W-:-:S04]  /*4d10*/  IADD3 R3, R4, 0x20, RZ ;  /* 0x0000002004037810 */ /* 0x000fc80007ffe0ff */
[----:B------:R-:W-:Y:S01]  /*4d20*/  IADD3 R3, R234, R3, RZ ;  /* 0x00000003ea037210 */ /* 0x000fe20007ffe0ff */
[----:B--2---:R-:W-:-:S05]  /*4d30*/  IMAD.SHL.U32 R2, R17, 0x4, RZ ;  /* 0x0000000411027824 */ /* 0x004fca00078e00ff */
[----:B------:R1:W-:Y:S01]  /*4d40*/  STL [R1+0x30], R2 ;  /* 0x0000300201007387 */ /* 0x0003e20000100800 */
[----:B------:R-:W-:-:S05]  /*4d50*/  IADD3 R3, R234, R3, RZ ;  /* 0x00000003ea037210 */ /* 0x000fca0007ffe0ff */
[----:B------:R-:W-:-:S04]  /*4d60*/  IMAD.IADD R3, R234, 0x1, R3 ;  /* 0x00000001ea037824 */ /* 0x000fc800078e0203 */
[----:B------:R-:W-:Y:S01]  /*4d70*/  IMAD.IADD R3, R234, 0x1, R3 ;  /* 0x00000001ea037824 */ /* 0x000fe200078e0203 */
[C---:B-1----:R-:W-:Y:S02]  /*4d80*/  IADD3 R2, R4.reuse, 0x40, RZ ;  /* 0x0000004004027810 */ /* 0x042fe40007ffe0ff */
[----:B------:R-:W-:-:S03]  /*4d90*/  IADD3 R4, R4, 0x60, RZ ;  /* 0x0000006004047810 */ /* 0x000fc60007ffe0ff */
[C---:B------:R-:W-:Y:S02]  /*4da0*/  IMAD.IADD R2, R234.reuse, 0x1, R2 ;  /* 0x00000001ea027824 */ /* 0x040fe400078e0202 */
[C---:B------:R-:W-:Y:S02]  /*4db0*/  IMAD.IADD R4, R234.reuse, 0x1, R4 ;  /* 0x00000001ea047824 */ /* 0x040fe400078e0204 */
[C---:B------:R-:W-:Y:S02]  /*4dc0*/  IMAD.IADD R2, R234.reuse, 0x1, R2 ;  /* 0x00000001ea027824 */ /* 0x040fe400078e0202 */
[C---:B------:R-:W-:Y:S02]  /*4dd0*/  IMAD.IADD R0, R234.reuse, 0x1, R4 ;  /* 0x00000001ea007824 */ /* 0x040fe400078e0204 */
[----:B------:R-:W-:-:S03]  /*4de0*/  IMAD.IADD R2, R234, 0x1, R2 ;  /* 0x00000001ea027824 */ /* 0x000fc600078e0202 */
[C---:B------:R-:W-:Y:S01]  /*4df0*/  IADD3 R0, R234.reuse, R0, RZ ;  /* 0x00000000ea007210 */ /* 0x040fe20007ffe0ff */
[----:B------:R1:W-:Y:S01]  /*4e00*/  STL [R1+0x1c], R3 ;  /* 0x00001c0301007387 */ /* 0x0003e20000100800 */
[----:B------:R-:W-:-:S03]  /*4e10*/  IADD3 R2, R234, R2, RZ ;  /* 0x00000002ea027210 */ /* 0x000fc60007ffe0ff */
[C---:B------:R-:W-:Y:S02]  /*4e20*/  IMAD.IADD R0, R234.reuse, 0x1, R0 ;  /* 0x00000001ea007824 */ /* 0x040fe400078e0200 */
[----:B------:R2:W-:Y:S01]  /*4e30*/  STL [R1+0x18], R2 ;  /* 0x0000180201007387 */ /* 0x0005e20000100800 */
[----:B-1----:R-:W-:-:S05]  /*4e40*/  IADD3 R3, R234, R3, RZ ;  /* 0x00000003ea037210 */ /* 0x002fca0007ffe0ff */
[----:B------:R-:W-:Y:S01]  /*4e50*/  STL [R1+0x28], R3 ;  /* 0x0000280301007387 */ /* 0x000fe20000100800 */
[----:B--2---:R-:W-:-:S03]  /*4e60*/  IMAD.IADD R2, R234, 0x1, R2 ;  /* 0x00000001ea027824 */ /* 0x004fc600078e0202 */
[----:B------:R1:W-:Y:S04]  /*4e70*/  STL [R1+0x14], R0 ;  /* 0x0000140001007387 */ /* 0x0003e80000100800 */
[----:B------:R2:W-:Y:S01]  /*4e80*/  STL [R1+0x24], R2 ;  /* 0x0000240201007387 */ /* 0x0005e20000100800 */
[----:B------:R-:W-:Y:S02]  /*4e90*/  SEL R218, R218, 0xffffffe0, !P1 ;  /* 0xffffffe0dada7807 */ /* 0x000fe40004800000 */
[----:B-1----:R-:W-:-:S05]  /*4ea0*/  IADD3 R0, R234, R0, RZ ;  /* 0x00000000ea007210 */ /* 0x002fca0007ffe0ff */
[----:B------:R2:W-:Y:S01]  /*4eb0*/  STL [R1+0x20], R0 ;  /* 0x0000200001007387 */ /* 0x0005e20000100800 */
[----:B------:R-:W-:Y:S02]  /*4ec0*/  SEL R216, R216, 0xffffffc0, !P0 ;  /* 0xffffffc0d8d87807 */ /* 0x000fe40004000000 */
[----:B------:R-:W-:-:S03]  /*4ed0*/  IADD3 R209, R218, R208, RZ ;  /* 0x000000d0dad17210 */ /* 0x000fc60007ffe0ff */
[C---:B------:R-:W-:Y:S02]  /*4ee0*/  IMAD.IADD R211, R216.reuse, 0x1, R208 ;  /* 0x00000001d8d37824 */ /* 0x040fe400078e02d0 */
[----:B------:R-:W-:Y:S01]  /*4ef0*/  IMAD.IADD R210, R216, 0x1, R209 ;  /* 0x00000001d8d27824 */ /* 0x000fe200078e02d1 */
[----:B----4-:R-:W-:Y:S02]  /*4f00*/  @UP1 UMOV UR4, UR9 ;  /* 0x0000000900041c82 */ /* 0x010fe40008000000 */
.L_x_1020:
[----:B------:R-:W0:Y:S01]  /*4f10*/  LDGDEPBAR ;  /* 0x00000000000079af */ /* 0x000e220000000000 */
[C---:B--2---:R-:W-:Y:S01]  /*4f20*/  IADD3 R0, R207.reuse, R218, RZ ;  /* 0x000000dacf007210 */ /* 0x044fe20007ffe0ff */
[----:B------:R-:W-:Y:S01]  /*4f30*/  USHF.L.U32 UR9, UR22, 0x7, URZ ;  /* 0x0000000716097899 */ /* 0x000fe2000800063f */
[-C--:B------:R-:W-:Y:S01]  /*4f40*/  IADD3 R2, R207, R216.reuse, RZ ;  /* 0x000000d8cf027210 */ /* 0x080fe20007ffe0ff */
[----:B------:R-:W-:Y:S01]  /*4f50*/  USHF.L.U32 UR10, UR5, 0x6, URZ ;  /* 0x00000006050a7899 */ /* 0x000fe2000800063f */
[----:B------:R-:W-:Y:S01]  /*4f60*/  IADD3 R3, R0, R216, RZ ;  /* 0x000000d800037210 */ /* 0x000fe20007ffe0ff */
[----:B------:R-:W-:Y:S02]  /*4f70*/  UIADD3 UR15, UR17, 0x80, UR9 ;  /* 0x00000080110f7890 */ /* 0x000fe4000fffe009 */
[----:B------:R-:W2:Y:S01]  /*4f80*/  LDL R234, [R1+0x4c] ;  /* 0x00004c0001ea7983 */ /* 0x000ea20000100800 */
[----:B------:R-:W-:Y:S02]  /*4f90*/  UIADD3 UR9, UR9, 0x80, URZ ;  /* 0x0000008009097890 */ /* 0x000fe4000fffe03f */
[----:B------:R-:W-:Y:S01]  /*4fa0*/  UIADD3 UR15, UR15, -UR8, URZ ;  /* 0x800000080f0f7290 */ /* 0x000fe2000fffe03f */
[----:B------:R-:W-:Y:S03]  /*4fb0*/  STL [R1+0xac], R53 ;  /* 0x0000ac3501007387 */ /* 0x000fe60000100800 */
[----:B------:R-:W-:Y:S01]  /*4fc0*/  UISETP.GE.AND UP0, UPT, UR10, UR15, UPT ;  /* 0x0000000f0a00728c */ /* 0x000fe2000bf06270 */
[----:B------:R-:W-:Y:S03]  /*4fd0*/  STL [R1+0xa8], R52 ;  /* 0x0000a83401007387 */ /* 0x000fe60000100800 */
[----:B------:R-:W-:Y:S01]  /*4fe0*/  UISETP.LT.AND UP0, UPT, UR9, UR8, UP0 ;  /* 0x000000080900728c */ /* 0x000fe20008701270 */
[----:B------:R-:W-:Y:S04]  /*4ff0*/  STL [R1+0xa4], R51 ;  /* 0x0000a43301007387 */ /* 0x000fe80000100800 */
[----:B------:R-:W-:Y:S01]  /*5000*/  STL [R1+0xa0], R50 ;  /* 0x0000a03201007387 */ /* 0x000fe20000100800 */
[----:B------:R-:W-:Y:S01]  /*5010*/  PLOP3.LUT P1, PT, PT, PT, UP0, 0x80, 0x0 ;  /* 0x000000000000781c */ /* 0x000fe20003f2f008 */
[----:B------:R-:W-:Y:S02]  /*5020*/  UISETP.GT.AND UP0, UPT, UR5, UR16, UPT ;  /* 0x000000100500728c */ /* 0x000fe4000bf04270 */
        /* <DEDUP_REMOVED lines=11> */
[----:B------:R1:W-:Y:S04]  /*50e0*/  STL [R1+0x70], R38 ;  /* 0x0000702601007387 */ /* 0x0003e80000100800 */
[----:B------:R3:W-:Y:S04]  /*50f0*/  STL [R1+0x6c], R37 ;  /* 0x00006c2501007387 */ /* 0x0007e80000100800 */
[----:B------:R4:W-:Y:S04]  /*5100*/  STL [R1+0x68], R36 ;  /* 0x0000682401007387 */ /* 0x0009e80000100800 */
[----:B-1----:R-:W2:Y:S04]  /*5110*/  LDL R38, [R1+0x38] ;  /* 0x0000380001267983 */ /* 0x002ea80000100800 */
[----:B---3--:R-:W3:Y:S04]  /*5120*/  LDL R37, [R1+0xc] ;  /* 0x00000c0001257983 */ /* 0x008ee80000100800 */
[----:B----4-:R-:W4:Y:S01]  /*5130*/  LDL R36, [R1+0x10] ;  /* 0x0000100001247983 */ /* 0x010f220000100800 */
        /* <DEDUP_REMOVED lines=19> */
[----:B------:R-:W-:Y:S02]  /*5270*/  LDSM.16.M88.4 R196, [R214+0xc000] ;  /* 0x00c00000d6c4783b */ /* 0x000fe40000000200 */
[-C--:B------:R-:W-:Y:S06]  /*5280*/  HMMA.16816.F32.BF16 R28, R28, R166.reuse, RZ ;  /* 0x000000a61c1c723c */ /* 0x080fec00000418ff */
[----:B------:R-:W-:Y:S02]  /*5290*/  LDSM.16.M88.4 R200, [R3+0x1000] ;  /* 0x0010000003c8783b */ /* 0x000fe40000000200 */
[----:B------:R-:W-:Y:S06]  /*52a0*/  HMMA.16816.F32.BF16 R32, R32, R166, RZ ;  /* 0x000000a62020723c */ /* 0x000fec00000418ff */
[----:B------:R-:W1:Y:S02]  /*52b0*/  LDSM.16.M88.4 R164, [R215+0xc800] ;  /* 0x00c80000d7a4783b */ /* 0x000e640000000200 */
[-C--:B------:R-:W-:Y:S08]  /*52c0*/  HMMA.16816.F32.BF16 R4, R168, R172.reuse, R4 ;  /* 0x000000aca804723c */ /* 0x080ff00000041804 */
[C---:B-1----:R-:W-:Y:S08]  /*52d0*/  HMMA.16816.F32.BF16 R8, R176.reuse, R172, R8 ;  /* 0x000000acb008723c */ /* 0x042ff00000041808 */
        /* <DEDUP_REMOVED lines=20> */
[----:B------:R-:W2:Y:S07]  /*5420*/  LDSM.16.M88.4 R164, [R212+0x10800] ;  /* 0x01080000d4a4783b */ /* 0x000eae0000000200 */
[-C--:B-1----:R-:W-:Y:S01]  /*5430*/  HMMA.16816.F32.BF16 R4, R172, R196.reuse, R4 ;  /* 0x000000c4ac04723c */ /* 0x082fe20000041804 */
[----:B------:R-:W1:Y:S07]  /*5440*/  LDSM.16.M88.4 R184, [R0+0x2000] ;  /* 0x0020000000b8783b */ /* 0x000e6e0000000200 */
[C---:B------:R-:W-:Y:S08]  /*5450*/  HMMA.16816.F32.BF16 R8, R200.reuse, R196, R8 ;  /* 0x000000c4c808723c */ /* 0x040ff00000041808 */
[-C--:B------:R-:W-:Y:S08]  /*5460*/  HMMA.16816.F32.BF16 R12, R200, R198.reuse, R12 ;  /* 0x000000c6c80c723c */ /* 0x080ff0000004180c */
[C---:B------:R-:W-:Y:S01]  /*5470*/  HMMA.16816.F32.BF16 R16, R172.reuse, R198, R16 ;  /* 0x000000c6ac10723c */ /* 0x040fe20000041810 */
[----:B------:R1:W4:Y:S03]  /*5480*/  LDSM.16.M88.4 R196, [R0+0x3000] ;  /* 0x0030000000c4783b */ /* 0x0003260000000200 */
[----:B---3--:R-:W-:Y:S04]  /*5490*/  FSETP.NEU.FTZ.AND P2, PT, R37, -INF , PT ;  /* 0xff8000002500780b */ /* 0x008fe80003f5d000 */
[-C--:B------:R-:W-:Y:S08]  /*54a0*/  HMMA.16816.F32.BF16 R20, R172, R168.reuse, R20 ;  /* 0x000000a8ac14723c */ /* 0x080ff00000041814 */
[C---:B------:R-:W-:Y:S08]  /*54b0*/  HMMA.16816.F32.BF16 R24, R200.reuse, R168, R24 ;  /* 0x000000a8c818723c */ /* 0x040ff00000041818 */
[-C--:B------:R-:W-:Y:S01]  /*54c0*/  HMMA.16816.F32.BF16 R28, R200, R170.reuse, R28 ;  /* 0x000000aac81c723c */ /* 0x080fe2000004181c */
[----:B------:R-:W-:Y:S03]  /*54d0*/  LDSM.16.M88.4 R200, [R2+0x3000] ;  /* 0x0030000002c8783b */ /* 0x000fe60000000200 */
[----:B-1----:R-:W-:Y:S04]  /*54e0*/  MOV R0, UR22 ;  /* 0x0000001600007c02 */ /* 0x002fe80008000f00 */
[----:B------:R-:W-:Y:S01]  /*54f0*/  HMMA.16816.F32.BF16 R32, R172, R170, R32 ;  /* 0x000000aaac20723c */ /* 0x000fe20000041820 */
[----:B------:R-:W1:Y:S03]  /*5500*/  LDSM.16.M88.4 R168, [R213+0x10800] ;  /* 0x01080000d5a8783b */ /* 0x000e660000000200 */
[----:B--2---:R-:W-:Y:S04]  /*5510*/  LEA R0, R0, R234, 0x7 ;  /* 0x000000ea00007211 */ /* 0x004fe800078e38ff */
[-C--:B------:R-:W-:Y:S01]  /*5520*/  HMMA.16816.F32.BF16 R4, R176, R180.reuse, R4 ;  /* 0x000000b4b004723c */ /* 0x080fe20000041804 */
[----:B------:R2:W-:Y:S07]  /*5530*/  LDSM.16.M88.4 R172, [R2+0x2000] ;  /* 0x0020000002ac783b */ /* 0x0005ee0000000200 */
[C---:B------:R-:W-:Y:S08]  /*5540*/  HMMA.16816.F32.BF16 R8, R188.reuse, R180, R8 ;  /* 0x000000b4bc08723c */ /* 0x040ff00000041808 */
[-C--:B------:R-:W-:Y:S08]  /*5550*/  HMMA.16816.F32.BF16 R12, R188, R182.reuse, R12 ;  /* 0x000000b6bc0c723c */ /* 0x080ff0000004180c */
[C---:B------:R-:W-:Y:S01]  /*5560*/  HMMA.16816.F32.BF16 R16, R176.reuse, R182, R16 ;  /* 0x000000b6b010723c */ /* 0x040fe20000041810 */
[----:B------:R-:W3:Y:S03]  /*5570*/  LDSM.16.M88.4 R180, [R215+0x10000] ;  /* 0x01000000d7b4783b */ /* 0x000ee60000000200 */
[----:B--2---:R-:W-:Y:S04]  /*5580*/  MOV R2, UR8 ;  /* 0x0000000800027c02 */ /* 0x004fe80008000f00 */
[-C--:B------:R-:W-:Y:S04]  /*5590*/  HMMA.16816.F32.BF16 R20, R176, R164.reuse, R20 ;  /* 0x000000a4b014723c */ /* 0x080fe80000041814 */
[----:B------:R-:W-:Y:S04]  /*55a0*/  IADD3 R2, R2, -UR17, R38 ;  /* 0x8000001102027c10 */ /* 0x000fe8000fffe026 */
        /* <DEDUP_REMOVED lines=17> */
[----:B------:R-:W-:Y:S02]  /*56c0*/  I2F R189, R185 ;  /* 0x000000b900bd7306 */ /* 0x000fe40000201400 */
[C---:B------:R-:W-:Y:S02]  /*56d0*/  IADD3 R186, R0.reuse, 0x8, RZ ;  /* 0x0000000800ba7810 */ /* 0x040fe40007ffe0ff */
[C---:B------:R-:W-:Y:S01]  /*56e0*/  IADD3 R184, R0.reuse, 0x9, RZ ;  /* 0x0000000900b87810 */ /* 0x040fe20007ffe0ff */
[C---:B------:R-:W-:Y:S05]  /*56f0*/  HMMA.16816.F32.BF16 R8, R200.reuse, R180, R8 ;  /* 0x000000b4c808723c */ /* 0x040fea0000041808 */
[----:B------:R-:W-:Y:S03]  /*5700*/  I2F R187, R184 ;  /* 0x000000b800bb7306 */ /* 0x000fe60000201400 */
[-C--:B------:R-:W-:Y:S07]  /*5710*/  HMMA.16816.F32.BF16 R12, R200, R182.reuse, R12 ;  /* 0x000000b6c80c723c */ /* 0x080fee000004180c */
[----:B------:R-:W-:Y:S01]  /*5720*/  I2F R190, R186 ;  /* 0x000000ba00be7306 */ /* 0x000fe20000201400 */
[C---:B------:R-:W-:Y:S01]  /*5730*/  HMMA.16816.F32.BF16 R16, R172.reuse, R182, R16 ;  /* 0x000000b6ac10723c */ /* 0x040fe20000041810 */
[----:B------:R3:W4:Y:S07]  /*5740*/  LDSM.16.M88.4 R180, [R3+0x3000] ;  /* 0x0030000003b4783b */ /* 0x00072e0000000200 */
[-C--:B--2---:R-:W-:Y:S08]  /*5750*/  HMMA.16816.F32.BF16 R20, R172, R164.reuse, R20 ;  /* 0x000000a4ac14723c */ /* 0x084ff00000041814 */
[C---:B------:R-:W-:Y:S07]  /*5760*/  HMMA.16816.F32.BF16 R24, R200.reuse, R164, R24 ;  /* 0x000000a4c818723c */ /* 0x040fee0000041818 */
[----:B------:R-:W-:Y:S01]  /*5770*/  IADD3 R165, R0, 0x10, RZ ;  /* 0x0000001000a57810 */ /* 0x000fe20007ffe0ff */
[-C--:B------:R-:W-:Y:S04]  /*5780*/  HMMA.16816.F32.BF16 R28, R200, R166.reuse, R28 ;  /* 0x000000a6c81c723c */ /* 0x080fe8000004181c */
[----:B---3--:R-:W-:Y:S02]  /*5790*/  @!P1 IADD3 R3, R2, UR10, RZ ;  /* 0x0000000a02039c10 */ /* 0x008fe4000fffe0ff */
[C---:B------:R-:W-:Y:S02]  /*57a0*/  IADD3 R164, R0.reuse, 0x11, RZ ;  /* 0x0000001100a47810 */ /* 0x040fe40007ffe0ff */
[----:B------:R-:W-:Y:S01]  /*57b0*/  HMMA.16816.F32.BF16 R32, R172, R166, R32 ;  /* 0x000000a6ac20723c */ /* 0x000fe20000041820 */
[----:B------:R-:W-:Y:S06]  /*57c0*/  I2F R173, R165 ;  /* 0x000000a500ad7306 */ /* 0x000fec0000201400 */
[C---:B------:R-:W-:Y:S01]  /*57d0*/  IADD3 R166, R0.reuse, 0x18, RZ ;  /* 0x0000001800a67810 */ /* 0x040fe20007ffe0ff */
[-C--:B-1----:R-:W-:Y:S03]  /*57e0*/  HMMA.16816.F32.BF16 R4, R168, R176.reuse, R4 ;  /* 0x000000b0a804723c */ /* 0x082fe60000041804 */
[----:B------:R-:W-:Y:S02]  /*57f0*/  I2F R172, R164 ;  /* 0x000000a400ac7306 */ /* 0x000fe40000201400 */
[----:B------:R-:W-:Y:S03]  /*5800*/  IADD3 R167, R0, 0x19, RZ ;  /* 0x0000001900a77810 */ /* 0x000fe60007ffe0ff */
[C---:B----4-:R-:W-:Y:S01]  /*5810*/  HMMA.16816.F32.BF16 R8, R180.reuse, R176, R8 ;  /* 0x000000b0b408723c */ /* 0x050fe20000041808 */
[----:B------:R-:W2:Y:S04]  /*5820*/  LDL R176, [R1+0x30] ;  /* 0x0000300001b07983 */ /* 0x000ea80000100800 */
[----:B------:R-:W-:Y:S03]  /*5830*/  I2F R174, R166 ;  /* 0x000000a600ae7306 */ /* 0x000fe60000201400 */
[-C--:B------:R-:W-:Y:S07]  /*5840*/  HMMA.16816.F32.BF16 R12, R180, R178.reuse, R12 ;  /* 0x000000b2b40c723c */ /* 0x080fee000004180c */
[----:B------:R-:W-:Y:S01]  /*5850*/  I2F R175, R167 ;  /* 0x000000a700af7306 */ /* 0x000fe20000201400 */
[C---:B------:R-:W-:Y:S04]  /*5860*/  HMMA.16816.F32.BF16 R16, R168.reuse, R178, R16 ;  /* 0x000000b2a810723c */ /* 0x040fe80000041810 */
[----:B------:R-:W-:Y:S02]  /*5870*/  FMUL.FTZ R4, R4, c[0x0][0x2ec] ;  /* 0x0000bb0004047a20 */ /* 0x000fe40000410000 */
[----:B------:R-:W-:Y:S02]  /*5880*/  FMUL.FTZ R5, R5, c[0x0][0x2ec] ;  /* 0x0000bb0005057a20 */ /* 0x000fe40000410000 */
[----:B------:R-:W-:Y:S01]  /*5890*/  FMUL.FTZ R6, R6, c[0x0][0x2ec] ;  /* 0x0000bb0006067a20 */ /* 0x000fe20000410000 */
[----:B------:R-:W1:Y:S03]  /*58a0*/  MUFU.TANH R199, R4 ;  /* 0x0000000400c77308 */ /* 0x000e660000002400 */
[----:B------:R-:W-:Y:S02]  /*58b0*/  FMUL.FTZ R7, R7, c[0x0][0x2ec] ;  /* 0x0000bb0007077a20 */ /* 0x000fe40000410000 */
[----:B------:R-:W-:Y:S02]  /*58c0*/  FMUL.FTZ R10, R10, c[0x0][0x2ec] ;  /* 0x0000bb000a0a7a20 */ /* 0x000fe40000410000 */
[----:B------:R-:W-:Y:S02]  /*58d0*/  FMUL.FTZ R12, R12, c[0x0][0x2ec] ;  /* 0x0000bb000c0c7a20 */ /* 0x000fe40000410000 */
[----:B------:R-:W-:Y:S01]  /*58e0*/  FMUL.FTZ R8, R8, c[0x0][0x2ec] ;  /* 0x0000bb0008087a20 */ /* 0x000fe20000410000 */
[----:B------:R3:W-:Y:S01]  /*58f0*/  MUFU.TANH R43, R10 ;  /* 0x0000000a002b7308 */ /* 0x0007e20000002400 */
[----:B------:R-:W-:Y:S02]  /*5900*/  FMUL.FTZ R9, R9, c[0x0][0x2ec] ;  /* 0x0000bb0009097a20 */ /* 0x000fe40000410000 */
[----:B------:R-:W-:Y:S02]  /*5910*/  FMUL.FTZ R13, R13, c[0x0][0x2ec] ;  /* 0x0000bb000d0d7a20 */ /* 0x000fe40000410000 */
[----:B------:R-:W-:Y:S02]  /*5920*/  FMUL.FTZ R16, R16, c[0x0][0x2ec] ;  /* 0x0000bb0010107a20 */ /* 0x000fe40000410000 */
[----:B------:R-:W-:Y:S02]  /*5930*/  FMUL.FTZ R17, R17, c[0x0][0x2ec] ;  /* 0x0000bb0011117a20 */ /* 0x000fe40000410000 */
[----:B------:R-:W-:Y:S01]  /*5940*/  FMUL.FTZ R18, R18, c[0x0][0x2ec] ;  /* 0x0000bb0012127a20 */ /* 0x000fe20000410000 */
[----:B------:R4:W-:Y:S01]  /*5950*/  MUFU.TANH R202, R16 ;  /* 0x0000001000ca7308 */ /* 0x0009e20000002400 */
[----:B------:R-:W-:Y:S02]  /*5960*/  FMUL.FTZ R19, R19, c[0x0][0x2ec] ;  /* 0x0000bb0013137a20 */ /* 0x000fe40000410000 */
[----:B------:R-:W-:Y:S02]  /*5970*/  FMUL.FTZ R15, R15, c[0x0][0x2ec] ;  /* 0x0000bb000f0f7a20 */ /* 0x000fe40000410000 */
[----:B-1----:R-:W-:Y:S02]  /*5980*/  FFMA.FTZ R2, R188, UR4, R199 ;  /* 0x00000004bc027c23 */ /* 0x002fe400080100c7 */
[----:B------:R-:W-:Y:S02]  /*5990*/  FMUL.FTZ R14, R14, c[0x0][0x2ec] ;  /* 0x0000bb000e0e7a20 */ /* 0x000fe40000410000 */
[----:B------:R-:W-:Y:S01]  /*59a0*/  FMUL.FTZ R11, R11, c[0x0][0x2ec] ;  /* 0x0000bb000b0b7a20 */ /* 0x000fe20000410000 */
[----:B------:R1:W-:Y:S01]  /*59b0*/  MUFU.TANH R49, R12 ;  /* 0x0000000c00317308 */ /* 0x0003e20000002400 */
[C---:B---3--:R-:W-:Y:S04]  /*59c0*/  @!P1 IMNMX R10, R3.reuse, UR8, PT ;  /* 0x00000008030a9c17 */ /* 0x048fe8000b800200 */
[----:B------:R-:W-:Y:S05]  /*59d0*/  @!P1 ISETP.GE.AND P3, PT, R0, R10, PT ;  /* 0x0000000a0000920c */ /* 0x000fea0003f66270 */
[----:B------:R-:W3:Y:S01]  /*59e0*/  MUFU.TANH R236, R5 ;  /* 0x0000000500ec7308 */ /* 0x000ee20000002400 */
[----:B------:R-:W-:Y:S01]  /*59f0*/  @!P1 FSEL R2, R2, -INF , !P3 ;  /* 0xff80000002029808 */ /* 0x000fe20005800000 */
[----:B----4-:R-:W4:Y:S08]  /*5a00*/  LDL R16, [R1+0x8] ;  /* 0x0000080001107983 */ /* 0x010f300000100800 */
[----:B------:R3:W-:Y:S01]  /*5a10*/  MUFU.TANH R51, R8 ;  /* 0x0000000800337308 */ /* 0x0007e20000002400 */
[----:B-1----:R-:W2:Y:S09]  /*5a20*/  LDL R12, [R1+0x4] ;  /* 0x00000400010c7983 */ /* 0x002eb20000100800 */
[----:B------:R-:W1:Y:S10]  /*5a30*/  MUFU.TANH R249, R6 ;  /* 0x0000000600f97308 */ /* 0x000e740000002400 */
[----:B------:R-:W-:Y:S01]  /*5a40*/  MUFU.TANH R48, R13 ;  /* 0x0000000d00307308 */ /* 0x000fe20000002400 */
[----:B---3--:R-:W-:Y:S04]  /*5a50*/  @!P1 IADD3 R8, R3, 0x8, RZ ;  /* 0x0000000803089810 */ /* 0x008fe80007ffe0ff */
[----:B------:R-:W-:Y:S05]  /*5a60*/  @!P1 IMNMX R8, R8, UR8, PT ;  /* 0x0000000808089c17 */ /* 0x000fea000b800200 */
[----:B------:R3:W1:Y:S01]  /*5a70*/  MUFU.TANH R248, R7 ;  /* 0x0000000700f87308 */ /* 0x0006620000002400 */
[----:B------:R-:W-:Y:S09]  /*5a80*/  @!P1 ISETP.GE.AND P3, PT, R0, R8, PT ;  /* 0x000000080000920c */ /* 0x000ff20003f66270 */
[----:B------:R-:W-:Y:S10]  /*5a90*/  MUFU.TANH R40, R15 ;  /* 0x0000000f00287308 */ /* 0x000ff40000002400 */
[----:B------:R1:W-:Y:S01]  /*5aa0*/  MUFU.TANH R50, R9 ;  /* 0x0000000900327308 */ /* 0x0003e20000002400 */
[----:B---3--:R-:W3:Y:S09]  /*5ab0*/  LDSM.16.M88.4 R4, [R214+0x10800] ;  /* 0x01080000d604783b */ /* 0x008ef20000000200 */
[----:B------:R3:W-:Y:S10]  /*5ac0*/  MUFU.TANH R42, R11 ;  /* 0x0000000b002a7308 */ /* 0x0007f40000002400 */
[----:B------:R-:W3:Y:S01]  /*5ad0*/  MUFU.TANH R41, R14 ;  /* 0x0000000e00297308 */ /* 0x000ee20000002400 */
[----:B-1----:R-:W-:Y:S05]  /*5ae0*/  FMUL.FTZ R9, R37, 1.4426950216293334961 ;  /* 0x3fb8aa3b25097820 */ /* 0x002fea0000410000 */
[----:B------:R-:W-:Y:S04]  /*5af0*/  FSEL R9, R9, RZ, P2 ;  /* 0x000000ff09097208 */ /* 0x000fe80001000000 */
[----:B------:R-:W-:Y:S01]  /*5b00*/  MUFU.TANH R198, R17 ;  /* 0x0000001100c67308 */ /* 0x000fe20000002400 */
[----:B------:R-:W-:Y:S01]  /*5b10*/  @!P1 ISETP.GE.AND P2, PT, R185, R10, PT ;  /* 0x0000000ab900920c */ /* 0x000fe20003f46270 */
[--C-:B------:R-:W-:Y:S02]  /*5b20*/  FFMA.FTZ R2, R2, c[0x0][0x23c], -R9.reuse ;  /* 0x00008f0002027a23 */ /* 0x100fe40000010809 */
[----:B---3--:R-:W-:Y:S06]  /*5b30*/  FFMA.FTZ R11, R189, UR4, R236 ;  /* 0x00000004bd0b7c23 */ /* 0x008fec00080100ec */
[----:B------:R1:W-:Y:S01]  /*5b40*/  MUFU.EX2 R193, R2 ;  /* 0x0000000200c17308 */ /* 0x0003e20000000800 */
[----:B------:R-:W-:Y:S02]  /*5b50*/  @!P1 FSEL R11, R11, -INF , !P2 ;  /* 0xff8000000b0b9808 */ /* 0x000fe40005000000 */
[C---:B------:R-:W-:Y:S01]  /*5b60*/  FSETP.NEU.FTZ.AND P2, PT, R36.reuse, -INF , PT ;  /* 0xff8000002400780b */ /* 0x040fe20003f5d000 */
[-C--:B------:R-:W-:Y:S03]  /*5b70*/  HMMA.16816.F32.BF16 R20, R168, R4.reuse, R20 ;  /* 0x00000004a814723c */ /* 0x080fe60000041814 */
[----:B------:R-:W-:Y:S03]  /*5b80*/  FFMA.FTZ R11, R11, c[0x0][0x23c], -R9 ;  /* 0x00008f000b0b7a23 */ /* 0x000fe60000010809 */
[----:B------:R-:W-:Y:S02]  /*5b90*/  MUFU.TANH R241, R18 ;  /* 0x0000001200f17308 */ /* 0x000fe40000002400 */
[C---:B------:R-:W-:Y:S07]  /*5ba0*/  HMMA.16816.F32.BF16 R24, R180.reuse, R4, R24 ;  /* 0x00000004b418723c */ /* 0x040fee0000041818 */
[----:B------:R-:W-:Y:S01]  /*5bb0*/  FMUL.FTZ R5, R36, 1.4426950216293334961 ;  /* 0x3fb8aa3b24057820 */ /* 0x000fe20000410000 */
[-C--:B------:R-:W-:Y:S01]  /*5bc0*/  HMMA.16816.F32.BF16 R28, R180, R6.reuse, R28 ;  /* 0x00000006b41c723c */ /* 0x080fe2000004181c */
[----:B------:R3:W-:Y:S03]  /*5bd0*/  MUFU.EX2 R177, R11 ;  /* 0x0000000b00b17308 */ /* 0x0007e60000000800 */
[----:B------:R-:W-:Y:S01]  /*5be0*/  FFMA.FTZ R4, R188, UR4, R249 ;  /* 0x00000004bc047c23 */ /* 0x000fe200080100f9 */
[----:B------:R-:W-:Y:S01]  /*5bf0*/  FSEL R5, R5, RZ, P2 ;  /* 0x000000ff05057208 */ /* 0x000fe20001000000 */
[----:B-1----:R-:W-:Y:S01]  /*5c00*/  FFMA.FTZ R2, R189, UR4, R248 ;  /* 0x00000004bd027c23 */ /* 0x002fe200080100f8 */
[----:B------:R-:W-:Y:S01]  /*5c10*/  @!P1 ISETP.GE.AND P2, PT, R185, R8, PT ;  /* 0x00000008b900920c */ /* 0x000fe20003f46270 */
[----:B------:R-:W-:Y:S03]  /*5c20*/  HMMA.16816.F32.BF16 R32, R168, R6, R32 ;  /* 0x00000006a820723c */ /* 0x000fe60000041820 */
[----:B------:R-:W-:Y:S01]  /*5c30*/  MUFU.TANH R239, R19 ;  /* 0x0000001300ef7308 */ /* 0x000fe20000002400 */
[----:B------:R-:W-:Y:S01]  /*5c40*/  @!P1 FSEL R4, R4, -INF , !P3 ;  /* 0xff80000004049808 */ /* 0x000fe20005800000 */
[----:B------:R-:W-:Y:S01]  /*5c50*/  FMUL.FTZ R20, R20, c[0x0][0x2ec] ;  /* 0x0000bb0014147a20 */ /* 0x000fe20000410000 */
[----:B------:R-:W-:Y:S01]  /*5c60*/  @!P1 FSEL R2, R2, -INF , !P2 ;  /* 0xff80000002029808 */ /* 0x000fe20005000000 */
[----:B------:R-:W-:Y:S02]  /*5c70*/  FFMA.FTZ R7, R190, UR4, R41 ;  /* 0x00000004be077c23 */ /* 0x000fe40008010029 */
[--C-:B------:R-:W-:Y:S03]  /*5c80*/  FFMA.FTZ R4, R4, c[0x0][0x23c], -R5.reuse ;  /* 0x00008f0004047a23 */ /* 0x100fe60000010805 */
[----:B------:R-:W-:Y:S01]  /*5c90*/  FFMA.FTZ R2, R2, c[0x0][0x23c], -R5 ;  /* 0x00008f0002027a23 */ /* 0x000fe20000010805 */
[----:B------:R1:W-:Y:S01]  /*5ca0*/  MUFU.EX2 R13, R4 ;  /* 0x00000004000d7308 */ /* 0x0003e20000000800 */
[----:B------:R-:W-:Y:S02]  /*5cb0*/  FFMA.FTZ R6, R187, UR4, R40 ;  /* 0x00000004bb067c23 */ /* 0x000fe40008010028 */
[----:B------:R-:W-:Y:S02]  /*5cc0*/  FMUL.FTZ R21, R21, c[0x0][0x2ec] ;  /* 0x0000bb0015157a20 */ /* 0x000fe40000410000 */
[----:B---3--:R-:W-:Y:S02]  /*5cd0*/  FFMA.FTZ R11, R189, UR4, R50 ;  /* 0x00000004bd0b7c23 */ /* 0x008fe40008010032 */
[----:B------:R-:W-:Y:S02]  /*5ce0*/  FMUL.FTZ R22, R22, c[0x0][0x2ec] ;  /* 0x0000bb0016167a20 */ /* 0x000fe40000410000 */
[----:B------:R-:W-:Y:S01]  /*5cf0*/  FMUL.FTZ R23, R23, c[0x0][0x2ec] ;  /* 0x0000bb0017177a20 */ /* 0x000fe20000410000 */
[----:B------:R-:W3:Y:S01]  /*5d00*/  MUFU.EX2 R15, R2 ;  /* 0x00000002000f7308 */ /* 0x000ee20000000800 */
[----:B------:R-:W-:Y:S02]  /*5d10*/  FMUL.FTZ R24, R24, c[0x0][0x2ec] ;  /* 0x0000bb0018187a20 */ /* 0x000fe40000410000 */
[----:B------:R-:W-:Y:S02]  /*5d20*/  FMUL.FTZ R25, R25, c[0x0][0x2ec] ;  /* 0x0000bb0019197a20 */ /* 0x000fe40000410000 */
[----:B------:R-:W-:Y:S02]  /*5d30*/  FMUL.FTZ R26, R26, c[0x0][0x2ec] ;  /* 0x0000bb001a1a7a20 */ /* 0x000fe40000410000 */
[----:B------:R-:W-:Y:S02]  /*5d40*/  FMUL.FTZ R27, R27, c[0x0][0x2ec] ;  /* 0x0000bb001b1b7a20 */ /* 0x000fe40000410000 */
[----:B------:R-:W-:Y:S01]  /*5d50*/  FMUL.FTZ R28, R28, c[0x0][0x2ec] ;  /* 0x0000bb001c1c7a20 */ /* 0x000fe20000410000 */
[----:B------:R-:W2:Y:S01]  /*5d60*/  MUFU.TANH R201, R20 ;  /* 0x0000001400c97308 */ /* 0x000ea20000002400 */
[----:B------:R-:W-:Y:S02]  /*5d70*/  FMUL.FTZ R29, R29, c[0x0][0x2ec] ;  /* 0x0000bb001d1d7a20 */ /* 0x000fe40000410000 */
[----:B------:R-:W-:Y:S01]  /*5d80*/  FMUL.FTZ R30, R30, c[0x0][0x2ec] ;  /* 0x0000bb001e1e7a20 */ /* 0x000fe20000410000 */
[C---:B-1----:R-:W-:Y:S01]  /*5d90*/  @!P1 IADD3 R4, R3.reuse, 0x20, RZ ;  /* 0x0000002003049810 */ /* 0x042fe20007ffe0ff */
[----:B------:R-:W-:Y:S01]  /*5da0*/  FMUL.FTZ R32, R32, c[0x0][0x2ec] ;  /* 0x0000bb0020207a20 */ /* 0x000fe20000410000 */
[----:B------:R-:W-:Y:S01]  /*5db0*/  @!P1 IADD3 R3, R3, 0x28, RZ ;  /* 0x0000002803039810 */ /* 0x000fe20007ffe0ff */
[----:B------:R-:W-:Y:S01]  /*5dc0*/  FMUL.FTZ R33, R33, c[0x0][0x2ec] ;  /* 0x0000bb0021217a20 */ /* 0x000fe20000410000 */
[----:B------:R-:W-:Y:S01]  /*5dd0*/  @!P1 IMNMX R4, R4, UR8, PT ;  /* 0x0000000804049c17 */ /* 0x000fe2000b800200 */
[----:B------:R-:W-:Y:S01]  /*5de0*/  FMUL.FTZ R34, R34, c[0x0][0x2ec] ;  /* 0x0000bb0022227a20 */ /* 0x000fe20000410000 */
[----:B------:R-:W-:Y:S01]  /*5df0*/  @!P1 IMNMX R3, R3, UR8, PT ;  /* 0x0000000803039c17 */ /* 0x000fe2000b800200 */
[----:B------:R-:W1:Y:S01]  /*5e00*/  MUFU.TANH R200, R21 ;  /* 0x0000001500c87308 */ /* 0x000e620000002400 */
[-C--:B------:R-:W-:Y:S01]  /*5e10*/  @!P1 ISETP.GE.AND P3, PT, R0, R4.reuse, PT ;  /* 0x000000040000920c */ /* 0x080fe20003f66270 */
[----:B------:R-:W-:Y:S01]  /*5e20*/  FMUL.FTZ R35, R35, c[0x0][0x2ec] ;  /* 0x0000bb0023237a20 */ /* 0x000fe20000410000 */
[----:B---3--:R-:W-:Y:S01]  /*5e30*/  MOV R180, R15 ;  /* 0x0000000f00b47202 */ /* 0x008fe20000000f00 */
[----:B------:R-:W-:Y:S06]  /*5e40*/  FMUL.FTZ R31, R31, c[0x0][0x2ec] ;  /* 0x0000bb001f1f7a20 */ /* 0x000fec0000410000 */
[----:B------:R-:W3:Y:S10]  /*5e50*/  MUFU.TANH R242, R22 ;  /* 0x0000001600f27308 */ /* 0x000ef40000002400 */
        /* <DEDUP_REMOVED lines=10> */
[----:B------:R-:W-:Y:S01]  /*5f00*/  MUFU.TANH R250, R31 ;  /* 0x0000001f00fa7308 */ /* 0x000fe20000002400 */
[C---:B--2---:R-:W-:Y:S01]  /*5f10*/  FMUL.FTZ R2, R12.reuse, 1.4426950216293334961 ;  /* 0x3fb8aa3b0c027820 */ /* 0x044fe20000410000 */
[----:B------:R-:W-:Y:S01]  /*5f20*/  FSETP.NEU.FTZ.AND P2, PT, R12, -INF , PT ;  /* 0xff8000000c00780b */ /* 0x000fe20003f5d000 */
[----:B------:R-:W-:Y:S03]  /*5f30*/  FFMA.FTZ R12, R188, UR4, R51 ;  /* 0x00000004bc0c7c23 */ /* 0x000fe60008010033 */
[----:B------:R-:W-:Y:S02]  /*5f40*/  FSEL R2, R2, RZ, P2 ;  /* 0x000000ff02027208 */ /* 0x000fe40001000000 */
[-C--:B------:R-:W-:Y:S02]  /*5f50*/  @!P1 ISETP.GE.AND P2, PT, R185, R4.reuse, PT ;  /* 0x00000004b900920c */ /* 0x080fe40003f46270 */
[----:B------:R-:W-:Y:S02]  /*5f60*/  @!P1 FSEL R12, R12, -INF , !P3 ;  /* 0xff8000000c0c9808 */ /* 0x000fe40005800000 */
[----:B------:R-:W-:Y:S02]  /*5f70*/  @!P1 FSEL R11, R11, -INF , !P2 ;  /* 0xff8000000b0b9808 */ /* 0x000fe40005000000 */
[-C--:B------:R-:W-:Y:S01]  /*5f80*/  @!P1 ISETP.GE.AND P3, PT, R0, R3.reuse, PT ;  /* 0x000000030000920c */ /* 0x080fe20003f66270 */
[--C-:B------:R-:W-:Y:S01]  /*5f90*/  FFMA.FTZ R12, R12, c[0x0][0x23c], -R2.reuse ;  /* 0x00008f000c0c7a23 */ /* 0x100fe20000010802 */
[C---:B----4-:R-:W-:Y:S01]  /*5fa0*/  FSETP.NEU.FTZ.AND P2, PT, R16.reuse, -INF , PT ;  /* 0xff8000001000780b */ /* 0x050fe20003f5d000 */
[----:B------:R-:W-:Y:S02]  /*5fb0*/  FFMA.FTZ R11, R11, c[0x0][0x23c], -R2 ;  /* 0x00008f000b0b7a23 */ /* 0x000fe40000010802 */
[----:B------:R2:W-:Y:S01]  /*5fc0*/  MUFU.EX2 R14, R12 ;  /* 0x0000000c000e7308 */ /* 0x0005e20000000800 */
[----:B------:R-:W-:Y:S05]  /*5fd0*/  FMUL.FTZ R0, R16, 1.4426950216293334961 ;  /* 0x3fb8aa3b10007820 */ /* 0x000fea0000410000 */
[----:B------:R-:W-:Y:S02]  /*5fe0*/  FSEL R0, R0, RZ, P2 ;  /* 0x000000ff00007208 */ /* 0x000fe40001000000 */
[-C--:B------:R-:W-:Y:S02]  /*5ff0*/  @!P1 ISETP.GE.AND P2, PT, R185, R3.reuse, PT ;  /* 0x00000003b900920c */ /* 0x080fe40003f46270 */
[----:B------:R4:W-:Y:S01]  /*6000*/  MUFU.EX2 R53, R11 ;  /* 0x0000000b00357308 */ /* 0x0009e20000000800 */
[----:B--2---:R-:W-:Y:S09]  /*6010*/  FFMA.FTZ R12, R188, UR4, R43 ;  /* 0x00000004bc0c7c23 */ /* 0x004ff2000801002b */
[----:B------:R-:W-:Y:S01]  /*6020*/  MUFU.TANH R188, R35 ;  /* 0x0000002300bc7308 */ /* 0x000fe20000002400 */
[----:B------:R-:W-:Y:S02]  /*6030*/  @!P1 FSEL R12, R12, -INF , !P3 ;  /* 0xff8000000c0c9808 */ /* 0x000fe40005800000 */
[-C--:B------:R-:W-:Y:S01]  /*6040*/  @!P1 ISETP.GE.AND P3, PT, R166, R4.reuse, PT ;  /* 0x00000004a600920c */ /* 0x080fe20003f66270 */
[----:B----4-:R-:W-:Y:S02]  /*6050*/  FFMA.FTZ R11, R189, UR4, R42 ;  /* 0x00000004bd0b7c23 */ /* 0x010fe4000801002a */
[--C-:B------:R-:W-:Y:S04]  /*6060*/  FFMA.FTZ R12, R12, c[0x0][0x23c], -R0.reuse ;  /* 0x00008f000c0c7a23 */ /* 0x100fe80000010800 */
[----:B------:R-:W2:Y:S01]  /*6070*/  MUFU.TANH R189, R34 ;  /* 0x0000002200bd7308 */ /* 0x000ea20000002400 */
[----:B------:R-:W-:Y:S02]  /*6080*/  @!P1 FSEL R11, R11, -INF , !P2 ;  /* 0xff8000000b0b9808 */ /* 0x000fe40005000000 */
[-C--:B------:R-:W-:Y:S03]  /*6090*/  @!P1 ISETP.GE.AND P2, PT, R186, R4.reuse, PT ;  /* 0x00000004ba00920c */ /* 0x080fe60003f46270 */
[----:B------:R-:W-:Y:S04]  /*60a0*/  FFMA.FTZ R11, R11, c[0x0][0x23c], -R0 ;  /* 0x00008f000b0b7a23 */ /* 0x000fe80000010800 */
[----:B------:R4:W-:Y:S10]  /*60b0*/  MUFU.EX2 R47, R12 ;  /* 0x0000000c002f7308 */ /* 0x0009f40000000800 */
[----:B------:R1:W-:Y:S01]  /*60c0*/  MUFU.EX2 R46, R11 ;  /* 0x0000000b002e7308 */ /* 0x0003e20000000800 */
[----:B----4-:R-:W-:Y:S02]  /*60d0*/  FFMA.FTZ R12, R187, UR4, R48 ;  /* 0x00000004bb0c7c23 */ /* 0x010fe40008010030 */
[----:B-1----:R-:W-:Y:S05]  /*60e0*/  FFMA.FTZ R11, R190, UR4, R49 ;  /* 0x00000004be0b7c23 */ /* 0x002fea0008010031 */
        /* <DEDUP_REMOVED lines=8> */
[-C--:B------:R-:W-:Y:S03]  /*6170*/  @!P1 ISETP.GE.AND P2, PT, R184, R3.reuse, PT ;  /* 0x00000003b800920c */ /* 0x080fe60003f46270 */
[--C-:B------:R-:W-:Y:S01]  /*6180*/  FFMA.FTZ R7, R7, c[0x0][0x23c], -R0.reuse ;  /* 0x00008f0007077a23 */ /* 0x100fe20000010800 */
[----:B------:R-:W-:Y:S01]  /*6190*/  @!P1 FSEL R6, R6, -INF , !P2 ;  /* 0xff80000006069808 */ /* 0x000fe20005000000 */
[----:B------:R-:W-:Y:S01]  /*61a0*/  MUFU.EX2 R252, R12 ;  /* 0x0000000c00fc7308 */ /* 0x000fe20000000800 */
[-C--:B------:R-:W-:Y:S03]  /*61b0*/  @!P1 ISETP.GE.AND P2, PT, R186, R10.reuse, PT ;  /* 0x0000000aba00920c */ /* 0x080fe60003f46270 */
[----:B------:R-:W-:Y:S06]  /*61c0*/  FFMA.FTZ R6, R6, c[0x0][0x23c], -R0 ;  /* 0x00008f0006067a23 */ /* 0x000fec0000010800 */
[----:B------:R1:W-:Y:S10]  /*61d0*/  MUFU.EX2 R45, R7 ;  /* 0x00000007002d7308 */ /* 0x0003f40000000800 */
[----:B------:R4:W-:Y:S01]  /*61e0*/  MUFU.EX2 R44, R6 ;  /* 0x00000006002c7308 */ /* 0x0009e20000000800 */
[----:B-1----:R-:W-:Y:S05]  /*61f0*/  FFMA.FTZ R7, R190, UR4, R202 ;  /* 0x00000004be077c23 */ /* 0x002fea00080100ca */
[----:B------:R-:W-:Y:S02]  /*6200*/  @!P1 FSEL R7, R7, -INF , !P2 ;  /* 0xff80000007079808 */ /* 0x000fe40005000000 */
[----:B------:R-:W-:Y:S03]  /*6210*/  @!P1 ISETP.GE.AND P2, PT, R184, R10, PT ;  /* 0x0000000ab800920c */ /* 0x000fe60003f46270 */
[--C-:B------:R-:W-:Y:S02]  /*6220*/  FFMA.FTZ R7, R7, c[0x0][0x23c], -R9.reuse ;  /* 0x00008f0007077a23 */ /* 0x100fe40000010809 */
[----:B----4-:R-:W-:Y:S02]  /*6230*/  FFMA.FTZ R6, R187, UR4, R198 ;  /* 0x00000004bb067c23 */ /* 0x010fe400080100c6 */
[----:B------:R1:W-:Y:S03]  /*6240*/  MUFU.EX2 R191, R7 ;  /* 0x0000000700bf7308 */ /* 0x0003e60000000800 */
[----:B------:R-:W-:Y:S02]  /*6250*/  @!P1 FSEL R6, R6, -INF , !P2 ;  /* 0xff80000006069808 */ /* 0x000fe40005000000 */
[-C--:B------:R-:W-:Y:S03]  /*6260*/  @!P1 ISETP.GE.AND P2, PT, R186, R8.reuse, PT ;  /* 0x00000008ba00920c */ /* 0x080fe60003f46270 */
[----:B------:R-:W-:Y:S02]  /*6270*/  FFMA.FTZ R6, R6, c[0x0][0x23c], -R9 ;  /* 0x00008f0006067a23 */ /* 0x000fe40000010809 */
[----:B-1----:R-:W-:Y:S02]  /*6280*/  FFMA.FTZ R7, R190, UR4, R241 ;  /* 0x00000004be077c23 */ /* 0x002fe400080100f1 */
[----:B------:R1:W4:Y:S03]  /*6290*/  MUFU.EX2 R190, R6 ;  /* 0x0000000600be7308 */ /* 0x0003260000000800 */
[----:B------:R-:W-:Y:S02]  /*62a0*/  @!P1 FSEL R7, R7, -INF , !P2 ;  /* 0xff80000007079808 */ /* 0x000fe40005000000 */
[----:B------:R-:W-:Y:S03]  /*62b0*/  @!P1 ISETP.GE.AND P2, PT, R184, R8, PT ;  /* 0x00000008b800920c */ /* 0x000fe60003f46270 */
[----:B------:R-:W-:Y:S04]  /*62c0*/  FFMA.FTZ R7, R7, c[0x0][0x23c], -R5 ;  /* 0x00008f0007077a23 */ /* 0x000fe80000010805 */
[----:B------:R2:W-:Y:S01]  /*62d0*/  MUFU.EX2 R197, R7 ;  /* 0x0000000700c57308 */ /* 0x0005e20000000800 */
[----:B-1----:R-:W-:Y:S05]  /*62e0*/  FFMA.FTZ R6, R187, UR4, R239 ;  /* 0x00000004bb067c23 */ /* 0x002fea00080100ef */
[----:B------:R-:W-:Y:S02]  /*62f0*/  @!P1 FSEL R6, R6, -INF , !P2 ;  /* 0xff80000006069808 */ /* 0x000fe40005000000 */
[-C--:B------:R-:W-:Y:S03]  /*6300*/  @!P1 ISETP.GE.AND P2, PT, R165, R10.reuse, PT ;  /* 0x0000000aa500920c */ /* 0x080fe60003f46270 */
[----:B------:R-:W-:Y:S02]  /*6310*/  FFMA.FTZ R6, R6, c[0x0][0x23c], -R5 ;  /* 0x00008f0006067a23 */ /* 0x000fe40000010805 */
[----:B--2---:R-:W-:Y:S02]  /*6320*/  FFMA.FTZ R7, R173, UR4, R201 ;  /* 0x00000004ad077c23 */ /* 0x004fe400080100c9 */
[----:B------:R1:W2:Y:S03]  /*6330*/  MUFU.EX2 R196, R6 ;  /* 0x0000000600c47308 */ /* 0x0002a60000000800 */
[----:B------:R-:W-:Y:S02]  /*6340*/  @!P1 FSEL R7, R7, -INF , !P2 ;  /* 0xff80000007079808 */ /* 0x000fe40005000000 */
[----:B------:R-:W-:Y:S03]  /*6350*/  @!P1 ISETP.GE.AND P2, PT, R164, R10, PT ;  /* 0x0000000aa400920c */ /* 0x000fe60003f46270 */
[--C-:B------:R-:W-:Y:S04]  /*6360*/  FFMA.FTZ R7, R7, c[0x0][0x23c], -R9.reuse ;  /* 0x00008f0007077a23 */ /* 0x100fe80000010809 */
[----:B------:R3:W-:Y:S01]  /*6370*/  MUFU.EX2 R186, R7 ;  /* 0x0000000700ba7308 */ /* 0x0007e20000000800 */
[----:B-1----:R-:W-:Y:S05]  /*6380*/  FFMA.FTZ R6, R172, UR4, R200 ;  /* 0x00000004ac067c23 */ /* 0x002fea00080100c8 */
[----:B------:R-:W-:Y:S02]  /*6390*/  @!P1 FSEL R6, R6, -INF , !P2 ;  /* 0xff80000006069808 */ /* 0x000fe40005000000 */
[-C--:B------:R-:W-:Y:S03]  /*63a0*/  @!P1 ISETP.GE.AND P2, PT, R165, R8.reuse, PT ;  /* 0x00000008a500920c */ /* 0x080fe60003f46270 */
[----:B------:R-:W-:Y:S02]  /*63b0*/  FFMA.FTZ R6, R6, c[0x0][0x23c], -R9 ;  /* 0x00008f0006067a23 */ /* 0x000fe40000010809 */
[----:B---3--:R-:W-:Y:S02]  /*63c0*/  FFMA.FTZ R7, R173, UR4, R242 ;  /* 0x00000004ad077c23 */ /* 0x008fe400080100f2 */
[----:B------:R1:W-:Y:S03]  /*63d0*/  MUFU.EX2 R185, R6 ;  /* 0x0000000600b97308 */ /* 0x0003e60000000800 */
        /* <DEDUP_REMOVED lines=9> */
[----:B------:R1:W3:Y:S03]  /*6470*/  MUFU.EX2 R194, R6 ;  /* 0x0000000600c27308 */ /* 0x0002e60000000800 */
[----:B------:R-:W-:Y:S02]  /*6480*/  @!P1 FSEL R7, R7, -INF , !P2 ;  /* 0xff80000007079808 */ /* 0x000fe40005000000 */
[-C--:B------:R-:W-:Y:S03]  /*6490*/  @!P1 ISETP.GE.AND P2, PT, R164, R4.reuse, PT ;  /* 0x00000004a400920c */ /* 0x080fe60003f46270 */
[----:B------:R-:W-:Y:S04]  /*64a0*/  FFMA.FTZ R7, R7, c[0x0][0x23c], -R2 ;  /* 0x00008f0007077a23 */ /* 0x000fe80000010802 */
[----:B------:R2:W-:Y:S01]  /*64b0*/  MUFU.EX2 R244, R7 ;  /* 0x0000000700f47308 */ /* 0x0005e20000000800 */
[----:B-1----:R-:W-:Y:S05]  /*64c0*/  FFMA.FTZ R6, R172, UR4, R246 ;  /* 0x00000004ac067c23 */ /* 0x002fea00080100f6 */
[----:B------:R-:W-:Y:S02]  /*64d0*/  @!P1 FSEL R6, R6, -INF , !P2 ;  /* 0xff80000006069808 */ /* 0x000fe40005000000 */
[-C--:B------:R-:W-:Y:S03]  /*64e0*/  @!P1 ISETP.GE.AND P2, PT, R165, R3.reuse, PT ;  /* 0x00000003a500920c */ /* 0x080fe60003f46270 */
[----:B------:R-:W-:Y:S02]  /*64f0*/  FFMA.FTZ R6, R6, c[0x0][0x23c], -R2 ;  /* 0x00008f0006067a23 */ /* 0x000fe40000010802 */
[----:B--2---:R-:W-:Y:S02]  /*6500*/  FFMA.FTZ R7, R173, UR4, R36 ;  /* 0x00000004ad077c23 */ /* 0x004fe40008010024 */
[----:B------:R1:W-:Y:S03]  /*6510*/  MUFU.EX2 R243, R6 ;  /* 0x0000000600f37308 */ /* 0x0003e60000000800 */
[----:B------:R-:W-:Y:S02]  /*6520*/  @!P1 FSEL R7, R7, -INF , !P2 ;  /* 0xff80000007079808 */ /* 0x000fe40005000000 */
[-C--:B------:R-:W-:Y:S03]  /*6530*/  @!P1 ISETP.GE.AND P2, PT, R164, R3.reuse, PT ;  /* 0x00000003a400920c */ /* 0x080fe60003f46270 */
[----:B------:R-:W-:Y:S04]  /*6540*/  FFMA.FTZ R7, R7, c[0x0][0x23c], -R0 ;  /* 0x00008f0007077a23 */ /* 0x000fe80000010800 */
[----:B------:R2:W-:Y:S01]  /*6550*/  MUFU.EX2 R39, R7 ;  /* 0x0000000700277308 */ /* 0x0005e20000000800 */
[----:B-1----:R-:W-:Y:S05]  /*6560*/  FFMA.FTZ R6, R172, UR4, R234 ;  /* 0x00000004ac067c23 */ /* 0x002fea00080100ea */
[----:B------:R-:W-:Y:S02]  /*6570*/  @!P1 FSEL R6, R6, -INF , !P2 ;  /* 0xff80000006069808 */ /* 0x000fe40005000000 */
[----:B------:R-:W-:Y:S01]  /*6580*/  @!P1 ISETP.GE.AND P2, PT, R167, R4, PT ;  /* 0x00000004a700920c */ /* 0x000fe20003f46270 */
[----:B------:R-:W-:Y:S02]  /*6590*/  FFMA.FTZ R4, R175, UR4, R203 ;  /* 0x00000004af047c23 */ /* 0x000fe400080100cb */
[----:B------:R-:W-:Y:S02]  /*65a0*/  FFMA.FTZ R6, R6, c[0x0][0x23c], -R0 ;  /* 0x00008f0006067a23 */ /* 0x000fe40000010800 */
[----:B--2---:R-:W-:Y:S01]  /*65b0*/  FFMA.FTZ R7, R174, UR4, R235 ;  /* 0x00000004ae077c23 */ /* 0x004fe200080100eb */
[----:B------:R-:W-:Y:S01]  /*65c0*/  @!P1 FSEL R4, R4, -INF , !P2 ;  /* 0xff80000004049808 */ /* 0x000fe20005000000 */
[----:B------:R1:W-:Y:S01]  /*65d0*/  MUFU.EX2 R38, R6 ;  /* 0x0000000600267308 */ /* 0x0003e20000000800 */
[CC--:B------:R-:W-:Y:S02]  /*65e0*/  @!P1 ISETP.GE.AND P2, PT, R166.reuse, R3.reuse, PT ;  /* 0x00000003a600920c */ /* 0x0c0fe40003f46270 */
[----:B------:R-:W-:Y:S02]  /*65f0*/  @!P1 FSEL R7, R7, -INF , !P3 ;  /* 0xff80000007079808 */ /* 0x000fe40005800000 */
[-C--:B------:R-:W-:Y:S03]  /*6600*/  @!P1 ISETP.GE.AND P3, PT, R166, R10.reuse, PT ;  /* 0x0000000aa600920c */ /* 0x080fe60003f66270 */
[--C-:B------:R-:W-:Y:S02]  /*6610*/  FFMA.FTZ R7, R7, c[0x0][0x23c], -R2.reuse ;  /* 0x00008f0007077a23 */ /* 0x100fe40000010802 */
[----:B------:R-:W-:Y:S02]  /*6620*/  FFMA.FTZ R2, R4, c[0x0][0x23c], -R2 ;  /* 0x00008f0004027a23 */ /* 0x000fe40000010802 */
[----:B------:R-:W-:Y:S01]  /*6630*/  FFMA.FTZ R4, R174, UR4, R251 ;  /* 0x00000004ae047c23 */ /* 0x000fe200080100fb */
[----:B------:R-:W-:Y:S04]  /*6640*/  MUFU.EX2 R238, R7 ;  /* 0x0000000700ee7308 */ /* 0x000fe80000000800 */
[----:B------:R-:W-:Y:S02]  /*6650*/  @!P1 FSEL R4, R4, -INF , !P2 ;  /* 0xff80000004049808 */ /* 0x000fe40005000000 */
[----:B------:R-:W-:Y:S03]  /*6660*/  @!P1 ISETP.GE.AND P2, PT, R167, R10, PT ;  /* 0x0000000aa700920c */ /* 0x000fe60003f46270 */
[----:B------:R-:W-:Y:S01]  /*6670*/  FFMA.FTZ R4, R4, c[0x0][0x23c], -R0 ;  /* 0x00008f0004047a23 */ /* 0x000fe20000010800 */
[----:B------:R2:W-:Y:S01]  /*6680*/  MUFU.EX2 R237, R2 ;  /* 0x0000000200ed7308 */ /* 0x0005e20000000800 */
[----:B-1----:R-:W-:Y:S05]  /*6690*/  FFMA.FTZ R6, R174, UR4, R182 ;  /* 0x00000004ae067c23 */ /* 0x002fea00080100b6 */
[----:B------:R-:W-:Y:S02]  /*66a0*/  @!P1 FSEL R6, R6, -INF , !P3 ;  /* 0xff80000006069808 */ /* 0x000fe40005800000 */
[-C--:B------:R-:W-:Y:S02]  /*66b0*/  @!P1 ISETP.GE.AND P3, PT, R166, R8.reuse, PT ;  /* 0x00000008a600920c */ /* 0x080fe40003f66270 */
[----:B------:R1:W-:Y:S01]  /*66c0*/  MUFU.EX2 R37, R4 ;  /* 0x0000000400257308 */ /* 0x0003e20000000800 */
[----:B------:R-:W-:Y:S09]  /*66d0*/  FFMA.FTZ R6, R6, c[0x0][0x23c], -R9 ;  /* 0x00008f0006067a23 */ /* 0x000ff20000010809 */
[----:B------:R-:W-:Y:S01]  /*66e0*/  MUFU.EX2 R184, R6 ;  /* 0x0000000600b87308 */ /* 0x000fe20000000800 */
[----:B--2---:R-:W-:Y:S05]  /*66f0*/  FFMA.FTZ R2, R175, UR4, R181 ;  /* 0x00000004af027c23 */ /* 0x004fea00080100b5 */
[----:B------:R-:W-:Y:S02]  /*6700*/  @!P1 FSEL R2, R2, -INF , !P2 ;  /* 0xff80000002029808 */ /* 0x000fe40005000000 */
[----:B------:R-:W-:Y:S01]  /*6710*/  @!P1 ISETP.GE.AND P2, PT, R167, R8, PT ;  /* 0x00000008a700920c */ /* 0x000fe20003f46270 */
[----:B-1----:R-:W-:Y:S02]  /*6720*/  FFMA.FTZ R4, R174, UR4, R189 ;  /* 0x00000004ae047c23 */ /* 0x002fe400080100bd */
[----:B------:R-:W-:Y:S02]  /*6730*/  FFMA.FTZ R9, R2, c[0x0][0x23c], -R9 ;  /* 0x00008f0002097a23 */ /* 0x000fe40000010809 */
[----:B------:R-:W-:Y:S01]  /*6740*/  FFMA.FTZ R2, R175, UR4, R188 ;  /* 0x00000004af027c23 */ /* 0x000fe200080100bc */
[----:B------:R-:W-:Y:S01]  /*6750*/  @!P1 FSEL R4, R4, -INF , !P3 ;  /* 0xff80000004049808 */ /* 0x000fe20005800000 */
[----:B------:R-:W1:Y:S03]  /*6760*/  MUFU.EX2 R183, R9 ;  /* 0x0000000900b77308 */ /* 0x000e660000000800 */
[----:B------:R-:W-:Y:S01]  /*6770*/  @!P1 FSEL R2, R2, -INF , !P2 ;  /* 0xff80000002029808 */ /* 0x000fe20005000000 */
[--C-:B------:R-:W-:Y:S01]  /*6780*/  FFMA.FTZ R4, R4, c[0x0][0x23c], -R5.reuse ;  /* 0x00008f0004047a23 */ /* 0x100fe20000010805 */
[----:B------:R-:W-:Y:S02]  /*6790*/  @!P1 ISETP.GE.AND P2, PT, R167, R3, PT ;  /* 0x00000003a700920c */ /* 0x000fe40003f46270 */
[----:B------:R-:W-:Y:S01]  /*67a0*/  F2FP.BF16.PACK_AB R3, R177, R193 ;  /* 0x000000c1b103723e */ /* 0x000fe200000010ff */
[----:B------:R-:W-:Y:S02]  /*67b0*/  FFMA.FTZ R5, R2, c[0x0][0x23c], -R5 ;  /* 0x00008f0002057a23 */ /* 0x000fe40000010805 */
[----:B------:R-:W-:Y:S01]  /*67c0*/  FFMA.FTZ R2, R175, UR4, R250 ;  /* 0x00000004af027c23 */ /* 0x000fe200080100fa */
[----:B------:R2:W-:Y:S01]  /*67d0*/  MUFU.EX2 R192, R4 ;  /* 0x0000000400c07308 */ /* 0x0005e20000000800 */
[----:B------:R1:W-:Y:S03]  /*67e0*/  STS [R221+0x20000], R3 ;  /* 0x02000003dd007388 */ /* 0x0003e60000000800 */
[----:B------:R-:W-:Y:S02]  /*67f0*/  @!P1 FSEL R2, R2, -INF , !P2 ;  /* 0xff80000002029808 */ /* 0x000fe40005000000 */
[----:B------:R-:W-:Y:S02]  /*6800*/  IADD3 R178, P1, R176, UR14, RZ ;  /* 0x0000000eb0b27c10 */ /* 0x000fe4000ff3e0ff */
[----:B------:R-:W-:Y:S01]  /*6810*/  PLOP3.LUT P2, PT, PT, PT, UP0, 0x80, 0x0 ;  /* 0x000000000000781c */ /* 0x000fe20003f4f008 */
[----:B------:R-:W-:Y:S01]  /*6820*/  FFMA.FTZ R0, R2, c[0x0][0x23c], -R0 ;  /* 0x00008f0002007a23 */ /* 0x000fe20000010800 */
[----:B------:R3:W3:Y:S01]  /*6830*/  MUFU.EX2 R187, R5 ;  /* 0x0000000500bb7308 */ /* 0x0006e20000000800 */
[----:B----4-:R-:W-:Y:S09]  /*6840*/  F2FP.BF16.PACK_AB R2, R190, R191 ;  /* 0x000000bfbe02723e */ /* 0x010ff200000010ff */
[----:B------:R4:W4:Y:S01]  /*6850*/  MUFU.EX2 R245, R0 ;  /* 0x0000000000f57308 */ /* 0x0009220000000800 */
[----:B--2---:R-:W-:Y:S02]  /*6860*/  F2FP.BF16.PACK_AB R4, R53, R14 ;  /* 0x0000000e3504723e */ /* 0x004fe400000010ff */
[----:B-1----:R-:W-:Y:S02]  /*6870*/  F2FP.BF16.PACK_AB R3, R46, R47 ;  /* 0x0000002f2e03723e */ /* 0x002fe400000010ff */
[----:B---3--:R-:W-:Y:S05]  /*6880*/  F2FP.BF16.PACK_AB R5, R180, R13 ;  /* 0x0000000db405723e */ /* 0x008fea00000010ff */
[----:B------:R1:W-:Y:S04]  /*6890*/  STS [R221+0x20400], R5 ;  /* 0x02040005dd007388 */ /* 0x0003e80000000800 */
[----:B------:R2:W-:Y:S01]  /*68a0*/  STS [R224+0x20000], R2 ;  /* 0x02000002e0007388 */ /* 0x0005e20000000800 */
[----:B----4-:R-:W-:Y:S05]  /*68b0*/  F2FP.BF16.PACK_AB R0, R196, R197 ;  /* 0x000000c5c400723e */ /* 0x010fea00000010ff */
[----:B------:R3:W-:Y:S04]  /*68c0*/  STS [R224+0x20400], R0 ;  /* 0x02040000e0007388 */ /* 0x0007e80000000800 */
[----:B------:R4:W-:Y:S04]  /*68d0*/  STS [R221+0x21000], R4 ;  /* 0x02100004dd007388 */ /* 0x0009e80000000800 */
[----:B------:R4:W-:Y:S01]  /*68e0*/  STS [R221+0x21400], R3 ;  /* 0x02140003dd007388 */ /* 0x0009e20000000800 */
[----:B-1----:R-:W-:Y:S02]  /*68f0*/  F2FP.BF16.PACK_AB R5, R252, R52 ;  /* 0x00000034fc05723e */ /* 0x002fe400000010ff */
[----:B--2---:R-:W-:Y:S03]  /*6900*/  F2FP.BF16.PACK_AB R2, R194, R195 ;  /* 0x000000c3c202723e */ /* 0x004fe600000010ff */
[----:B------:R1:W-:Y:S01]  /*6910*/  STS [R224+0x21000], R5 ;  /* 0x02100005e0007388 */ /* 0x0003e20000000800 */
[----:B---3--:R-:W-:Y:S02]  /*6920*/  F2FP.BF16.PACK_AB R0, R183, R184 ;  /* 0x000000b8b700723e */ /* 0x008fe400000010ff */
[----:B----4-:R-:W-:Y:S02]  /*6930*/  F2FP.BF16.PACK_AB R4, R44, R45 ;  /* 0x0000002d2c04723e */ /* 0x010fe400000010ff */
[----:B------:R-:W-:Y:S03]  /*6940*/  F2FP.BF16.PACK_AB R3, R185, R186 ;  /* 0x000000bab903723e */ /* 0x000fe600000010ff */
[----:B------:R2:W-:Y:S04]  /*6950*/  STS [R224+0x21400], R4 ;  /* 0x02140004e0007388 */ /* 0x0005e80000000800 */
[----:B------:R3:W-:Y:S04]  /*6960*/  STS [R222+0x20000], R3 ;  /* 0x02000003de007388 */ /* 0x0007e80000000800 */
[----:B------:R4:W-:Y:S01]  /*6970*/  STS [R222+0x20400], R2 ;  /* 0x02040002de007388 */ /* 0x0009e20000000800 */
[----:B-1----:R-:W-:Y:S03]  /*6980*/  F2FP.BF16.PACK_AB R5, R243, R244 ;  /* 0x000000f4f305723e */ /* 0x002fe600000010ff */
[----:B------:R1:W-:Y:S01]  /*6990*/  STS [R223+0x20000], R0 ;  /* 0x02000000df007388 */ /* 0x0003e20000000800 */
[----:B--2---:R-:W-:Y:S02]  /*69a0*/  F2FP.BF16.PACK_AB R4, R38, R39 ;  /* 0x000000272604723e */ /* 0x004fe400000010ff */
[----:B---3--:R-:W-:Y:S02]  /*69b0*/  F2FP.BF16.PACK_AB R3, R187, R192 ;  /* 0x000000c0bb03723e */ /* 0x008fe400000010ff */
[----:B----4-:R-:W-:Y:S03]  /*69c0*/  F2FP.BF16.PACK_AB R2, R237, R238 ;  /* 0x000000eeed02723e */ /* 0x010fe600000010ff */
[----:B------:R2:W-:Y:S01]  /*69d0*/  STS [R223+0x20400], R3 ;  /* 0x02040003df007388 */ /* 0x0005e20000000800 */
[----:B-1----:R-:W-:Y:S03]  /*69e0*/  F2FP.BF16.PACK_AB R0, R245, R37 ;  /* 0x00000025f500723e */ /* 0x002fe600000010ff */
[----:B------:R-:W-:Y:S04]  /*69f0*/  STS [R222+0x21000], R5 ;  /* 0x02100005de007388 */ /* 0x000fe80000000800 */
[----:B------:R-:W-:Y:S04]  /*6a00*/  STS [R222+0x21400], R4 ;  /* 0x02140004de007388 */ /* 0x000fe80000000800 */
[----:B------:R-:W-:Y:S04]  /*6a10*/  STS [R223+0x21000], R2 ;  /* 0x02100002df007388 */ /* 0x000fe80000000800 */
[----:B------:R1:W-:Y:S04]  /*6a20*/  STS [R223+0x21400], R0 ;  /* 0x02140000df007388 */ /* 0x0003e80000000800 */
[----:B------:R-:W-:Y:S01]  /*6a30*/  LDSM.16.M88.4 R32, [R208+0x8000] ;  /* 0x00800000d020783b */ /* 0x000fe20000000200 */
[----:B--2---:R-:W-:Y:S07]  /*6a40*/  MOV R3, R14 ;  /* 0x0000000e00037202 */ /* 0x004fee0000000f00 */
[----:B------:R-:W2:Y:S08]  /*6a50*/  LDSM.16.M88.4 R16, [R212+0x14000] ;  /* 0x01400000d410783b */ /* 0x000eb00000000200 */
[----:B------:R-:W3:Y:S01]  /*6a60*/  LDSM.16.M88.4 R28, [R208+0x9000] ;  /* 0x00900000d01c783b */ /* 0x000ee20000000200 */
[----:B-1----:R-:W-:Y:S07]  /*6a70*/  MOV R0, R13 ;  /* 0x0000000d00007202 */ /* 0x002fee0000000f00 */
[----:B------:R-:W1:Y:S08]  /*6a80*/  LDSM.16.M88.4 R164, [R212+0x14800] ;  /* 0x01480000d4a4783b */ /* 0x000e700000000200 */
[----:B------:R-:W4:Y:S04]  /*6a90*/  LDL R2, [R1+0x34] ;  /* 0x0000340001027983 */ /* 0x000f280000100800 */
[----:B------:R-:W-:Y:S08]  /*6aa0*/  LDSM.16.M88.4 R168, [R209+0x8000] ;  /* 0x00800000d1a8783b */ /* 0x000ff00000000200 */
[----:B------:R-:W1:Y:S01]  /*6ab0*/  LDSM.16.M88.4 R172, [R213+0x14000] ;  /* 0x01400000d5ac783b */ /* 0x000e620000000200 */
[-C--:B--2---:R-:W-:Y:S08]  /*6ac0*/  HMMA.16816.F32.BF16 R4, R32, R16.reuse, RZ ;  /* 0x000000102004723c */ /* 0x084ff000000418ff */
[C---:B---3--:R-:W-:Y:S08]  /*6ad0*/  HMMA.16816.F32.BF16 R8, R28.reuse, R16, RZ ;  /* 0x000000101c08723c */ /* 0x048ff000000418ff */
[-C--:B------:R-:W-:Y:S08]  /*6ae0*/  HMMA.16816.F32.BF16 R12, R28, R18.reuse, RZ ;  /* 0x000000121c0c723c */ /* 0x080ff000000418ff */
[C---:B------:R-:W-:Y:S08]  /*6af0*/  HMMA.16816.F32.BF16 R16, R32.reuse, R18, RZ ;  /* 0x000000122010723c */ /* 0x040ff000000418ff */
[-C--:B-1----:R-:W-:Y:S08]  /*6b00*/  HMMA.16816.F32.BF16 R20, R32, R164.reuse, RZ ;  /* 0x000000a42014723c */ /* 0x082ff000000418ff */
        /* <DEDUP_REMOVED lines=21> */
[-C--:B-1----:R-:W-:Y:S04]  /*6c60*/  HMMA.16816.F32.BF16 R20, R164, R168.reuse, R20 ;  /* 0x000000a8a414723c */ /* 0x082fe80000041814 */
[----:B----4-:R-:W-:Y:S04]  /*6c70*/  IADD3.X R179, R2, UR13, RZ, P1, !PT ;  /* 0x0000000d02b37c10 */ /* 0x010fe80008ffe4ff */
[C---:B------:R-:W-:Y:S01]  /*6c80*/  HMMA.16816.F32.BF16 R24, R172.reuse, R168, R24 ;  /* 0x000000a8ac18723c */ /* 0x040fe20000041818 */
[----:B------:R-:W2:Y:S07]  /*6c90*/  LDG.E R176, [R178.64] ;  /* 0x00000006b2b07981 */ /* 0x000eae000c1e1900 */
        /* <DEDUP_REMOVED lines=58> */
[----:B------:R-:W1:Y:S03]  /*7040*/  LDSM.16.M88.4 R164, [R214+0x18800] ;  /* 0x01880000d6a4783b */ /* 0x000e660000000200 */
[----:B------:R-:W-:Y:S01]  /*7050*/  FMUL.FTZ R2, R193, R2 ;  /* 0x00000002c1027220 */ /* 0x000fe20000410000 */
[----:B------:R-:W-:Y:S01]  /*7060*/  MOV R193, R3 ;  /* 0x0000000300c17202 */ /* 0x000fe20000000f00 */
[----:B------:R-:W-:Y:S01]  /*7070*/  FADD.FTZ R5, -R176, R5 ;  /* 0x00000005b0057221 */ /* 0x000fe20000010100 */
[----:B------:R-:W-:Y:S01]  /*7080*/  MOV R4, R0 ;  /* 0x0000000000047202 */ /* 0x000fe20000000f00 */
[----:B------:R-:W-:Y:S01]  /*7090*/  FFMA.FTZ R0, -R199, R199, 1 ;  /* 0x3f800000c7007423 */ /* 0x000fe200000101c7 */
[----:B------:R2:W3:Y:S03]  /*70a0*/  LDG.E R3, [R178.64+0x20] ;  /* 0x00002006b2037981 */ /* 0x0004e6000c1e1900 */
[----:B------:R-:W-:Y:S01]  /*70b0*/  FMUL.FTZ R0, R0, c[0x0][0x2ec] ;  /* 0x0000bb0000007a20 */ /* 0x000fe20000410000 */
[----:B------:R-:W-:Y:S01]  /*70c0*/  MOV R199, R180 ;  /* 0x000000b400c77202 */ /* 0x000fe20000000f00 */
[----:B------:R-:W-:Y:S02]  /*70d0*/  FMUL.FTZ R177, R177, R5 ;  /* 0x00000005b1b17220 */ /* 0x000fe40000410000 */
[----:B------:R-:W-:Y:S02]  /*70e0*/  FMUL.FTZ R180, R0, R2 ;  /* 0x0000000200b47220 */ /* 0x000fe40000410000 */
[----:B------:R2:W4:Y:S04]  /*70f0*/  LDG.E R2, [R178.64+0x80] ;  /* 0x00008006b2027981 */ /* 0x000528000c1e1900 */
[----:B------:R2:W4:Y:S02]  /*7100*/  LDG.E R0, [R178.64+0xa0] ;  /* 0x0000a006b2007981 */ /* 0x000524000c1e1900 */
[C---:B------:R-:W-:Y:S02]  /*7110*/  FADD.FTZ R5, -R176.reuse, R16 ;  /* 0x00000010b0057221 */ /* 0x040fe40000010100 */
[----:B------:R-:W-:Y:S02]  /*7120*/  FADD.FTZ R16, -R176, R17 ;  /* 0x00000011b0107221 */ /* 0x000fe40000010100 */
[----:B------:R-:W-:Y:S02]  /*7130*/  FMUL.FTZ R17, R191, R5 ;  /* 0x00000005bf117220 */ /* 0x000fe40000410000 */
[----:B------:R-:W-:Y:S02]  /*7140*/  FMUL.FTZ R16, R190, R16 ;  /* 0x00000010be107220 */ /* 0x000fe40000410000 */
[----:B------:R-:W-:Y:S04]  /*7150*/  FFMA.FTZ R5, -R202, R202, 1 ;  /* 0x3f800000ca057423 */ /* 0x000fe800000101ca */
[----:B------:R-:W-:Y:S01]  /*7160*/  FMUL.FTZ R5, R5, c[0x0][0x2ec] ;  /* 0x0000bb0005057a20 */ /* 0x000fe20000410000 */
[-C--:B-1----:R-:W-:Y:S03]  /*7170*/  HMMA.16816.F32.BF16 R20, R172, R164.reuse, R20 ;  /* 0x000000a4ac14723c */ /* 0x082fe60000041814 */
[----:B--2---:R-:W-:Y:S01]  /*7180*/  MOV R179, R4 ;  /* 0x0000000400b37202 */ /* 0x004fe20000000f00 */
[----:B------:R-:W-:Y:S04]  /*7190*/  FFMA.FTZ R4, -R236, R236, 1 ;  /* 0x3f800000ec047423 */ /* 0x000fe800000101ec */
[C---:B------:R-:W-:Y:S04]  /*71a0*/  HMMA.16816.F32.BF16 R24, R168.reuse, R164, R24 ;  /* 0x000000a4a818723c */ /* 0x040fe80000041818 */
[----:B------:R-:W-:Y:S04]  /*71b0*/  FMUL.FTZ R4, R4, c[0x0][0x2ec] ;  /* 0x0000bb0004047a20 */ /* 0x000fe80000410000 */
[----:B------:R-:W-:Y:S01]  /*71c0*/  FMUL.FTZ R177, R4, R177 ;  /* 0x000000b104b17220 */ /* 0x000fe20000410000 */
[-C--:B------:R-:W-:Y:S03]  /*71d0*/  HMMA.16816.F32.BF16 R28, R168, R166.reuse, R28 ;  /* 0x000000a6a81c723c */ /* 0x080fe6000004181c */
[----:B------:R-:W-:Y:S04]  /*71e0*/  FFMA.FTZ R4, -R198, R198, 1 ;  /* 0x3f800000c6047423 */ /* 0x000fe800000101c6 */
[----:B------:R-:W-:Y:S01]  /*71f0*/  FADD.FTZ R20, -R176, R20 ;  /* 0x00000014b0147221 */ /* 0x000fe20000010100 */
[----:B------:R-:W-:Y:S04]  /*7200*/  HMMA.16816.F32.BF16 R32, R172, R166, R32 ;  /* 0x000000a6ac20723c */ /* 0x000fe80000041820 */
[----:B------:R-:W-:Y:S02]  /*7210*/  FMUL.FTZ R4, R4, c[0x0][0x2ec] ;  /* 0x0000bb0004047a20 */ /* 0x000fe40000410000 */
[----:B------:R-:W-:Y:S02]  /*7220*/  FADD.FTZ R21, -R176, R21 ;  /* 0x00000015b0157221 */ /* 0x000fe40000010100 */
[----:B------:R-:W-:Y:S04]  /*7230*/  FMUL.FTZ R165, R186, R20 ;  /* 0x00000014baa57220 */ /* 0x000fe80000410000 */
[----:B------:R-:W-:Y:S02]  /*7240*/  FMUL.FTZ R172, R4, R16 ;  /* 0x0000001004ac7220 */ /* 0x000fe40000410000 */
[----:B------:R-:W-:Y:S02]  /*7250*/  FFMA.FTZ R16, -R200, R200, 1 ;  /* 0x3f800000c8107423 */ /* 0x000fe400000101c8 */
[----:B------:R-:W-:Y:S02]  /*7260*/  FFMA.FTZ R4, -R181, R181, 1 ;  /* 0x3f800000b5047423 */ /* 0x000fe400000101b5 */
[----:B------:R-:W-:Y:S01]  /*7270*/  FMUL.FTZ R164, R185, R21 ;  /* 0x00000015b9a47220 */ /* 0x000fe20000410000 */
[----:B------:R-:W-:Y:S01]  /*7280*/  MOV R185, R225 ;  /* 0x000000e100b97202 */ /* 0x000fe20000000f00 */
[----:B------:R-:W-:Y:S02]  /*7290*/  FMUL.FTZ R173, R5, R17 ;  /* 0x0000001105ad7220 */ /* 0x000fe40000410000 */
[----:B------:R-:W-:Y:S02]  /*72a0*/  FFMA.FTZ R5, -R182, R182, 1 ;  /* 0x3f800000b6057423 */ /* 0x000fe400000101b6 */
[C---:B------:R-:W-:Y:S02]  /*72b0*/  FADD.FTZ R20, -R176.reuse, R33 ;  /* 0x00000021b0147221 */ /* 0x040fe40000010100 */
[----:B------:R-:W-:Y:S02]  /*72c0*/  FADD.FTZ R21, -R176, R32 ;  /* 0x00000020b0157221 */ /* 0x000fe40000010100 */
[----:B------:R-:W-:Y:S02]  /*72d0*/  FMUL.FTZ R20, R183, R20 ;  /* 0x00000014b7147220 */ /* 0x000fe40000410000 */
[----:B------:R-:W-:Y:S02]  /*72e0*/  FMUL.FTZ R16, R16, c[0x0][0x2ec] ;  /* 0x0000bb0010107a20 */ /* 0x000fe40000410000 */
[----:B------:R-:W-:Y:S02]  /*72f0*/  FMUL.FTZ R4, R4, c[0x0][0x2ec] ;  /* 0x0000bb0004047a20 */ /* 0x000fe40000410000 */
[----:B------:R-:W-:Y:S01]  /*7300*/  FMUL.FTZ R21, R184, R21 ;  /* 0x00000015b8157220 */ /* 0x000fe20000410000 */
[----:B------:R-:W-:Y:S01]  /*7310*/  MOV R184, R226 ;  /* 0x000000e200b87202 */ /* 0x000fe20000000f00 */
[----:B------:R-:W-:Y:S02]  /*7320*/  FMUL.FTZ R5, R5, c[0x0][0x2ec] ;  /* 0x0000bb0005057a20 */ /* 0x000fe40000410000 */
[----:B------:R-:W-:Y:S02]  /*7330*/  FMUL.FTZ R170, R16, R164 ;  /* 0x000000a410aa7220 */ /* 0x000fe40000410000 */
[----:B------:R-:W-:Y:S02]  /*7340*/  FMUL.FTZ R168, R4, R20 ;  /* 0x0000001404a87220 */ /* 0x000fe40000410000 */
[----:B------:R-:W-:Y:S02]  /*7350*/  FFMA.FTZ R4, -R248, R248, 1 ;  /* 0x3f800000f8047423 */ /* 0x000fe400000101f8 */
[----:B------:R-:W-:Y:S02]  /*7360*/  FMUL.FTZ R169, R5, R21 ;  /* 0x0000001505a97220 */ /* 0x000fe40000410000 */
[----:B------:R-:W-:Y:S02]  /*7370*/  FFMA.FTZ R5, -R249, R249, 1 ;  /* 0x3f800000f9057423 */ /* 0x000fe400000101f9 */
[----:B------:R-:W-:Y:S02]  /*7380*/  FMUL.FTZ R4, R4, c[0x0][0x2ec] ;  /* 0x0000bb0004047a20 */ /* 0x000fe40000410000 */
[----:B------:R-:W-:Y:S02]  /*7390*/  FFMA.FTZ R17, -R201, R201, 1 ;  /* 0x3f800000c9117423 */ /* 0x000fe400000101c9 */
[----:B------:R-:W-:Y:S02]  /*73a0*/  FMUL.FTZ R5, R5, c[0x0][0x2ec] ;  /* 0x0000bb0005057a20 */ /* 0x000fe40000410000 */
        /* <DEDUP_REMOVED lines=8> */
[C---:B---3--:R-:W-:Y:S02]  /*7430*/  FADD.FTZ R16, -R3.reuse, R6 ;  /* 0x0000000603107221 */ /* 0x048fe40000010100 */
[----:B------:R-:W-:Y:S02]  /*7440*/  FADD.FTZ R6, -R3, R7 ;  /* 0x0000000703067221 */ /* 0x000fe40000010100 */
[----:B------:R-:W-:Y:S02]  /*7450*/  FMUL.FTZ R7, R179, R16 ;  /* 0x00000010b3077220 */ /* 0x000fe40000410000 */
[----:B------:R-:W-:Y:S02]  /*7460*/  FMUL.FTZ R6, R199, R6 ;  /* 0x00000006c7067220 */ /* 0x000fe40000410000 */
[----:B------:R-:W-:Y:S02]  /*7470*/  FADD.FTZ R19, -R3, R19 ;  /* 0x0000001303137221 */ /* 0x000fe40000010100 */
[----:B------:R-:W-:Y:S02]  /*7480*/  FMUL.FTZ R166, R4, R6 ;  /* 0x0000000604a67220 */ /* 0x000fe40000410000 */
[----:B------:R-:W-:Y:S02]  /*7490*/  FFMA.FTZ R4, -R239, R239, 1 ;  /* 0x3f800000ef047423 */ /* 0x000fe400000101ef */
[----:B------:R-:W-:Y:S02]  /*74a0*/  FADD.FTZ R18, -R3, R18 ;  /* 0x0000001203127221 */ /* 0x000fe40000010100 */
[----:B------:R-:W-:Y:S02]  /*74b0*/  FMUL.FTZ R167, R5, R7 ;  /* 0x0000000705a77220 */ /* 0x000fe40000410000 */
[----:B------:R-:W-:Y:S02]  /*74c0*/  FMUL.FTZ R32, R196, R19 ;  /* 0x00000013c4207220 */ /* 0x000fe40000410000 */
[----:B------:R-:W-:Y:S02]  /*74d0*/  FFMA.FTZ R5, -R241, R241, 1 ;  /* 0x3f800000f1057423 */ /* 0x000fe400000101f1 */
[----:B------:R-:W-:Y:S02]  /*74e0*/  FMUL.FTZ R4, R4, c[0x0][0x2ec] ;  /* 0x0000bb0004047a20 */ /* 0x000fe40000410000 */
[----:B------:R-:W-:Y:S02]  /*74f0*/  FMUL.FTZ R165, R197, R18 ;  /* 0x00000012c5a57220 */ /* 0x000fe40000410000 */
[----:B------:R-:W-:Y:S02]  /*7500*/  FMUL.FTZ R5, R5, c[0x0][0x2ec] ;  /* 0x0000bb0005057a20 */ /* 0x000fe40000410000 */
[----:B------:R-:W-:Y:S02]  /*7510*/  FADD.FTZ R34, -R3, R34 ;  /* 0x0000002203227221 */ /* 0x000fe40000010100 */
[----:B------:R-:W-:Y:S02]  /*7520*/  FMUL.FTZ R32, R4, R32 ;  /* 0x0000002004207220 */ /* 0x000fe40000410000 */
[----:B------:R-:W-:Y:S02]  /*7530*/  FFMA.FTZ R4, -R189, R189, 1 ;  /* 0x3f800000bd047423 */ /* 0x000fe400000101bd */
[C---:B------:R-:W-:Y:S02]  /*7540*/  FADD.FTZ R7, -R3.reuse, R23 ;  /* 0x0000001703077221 */ /* 0x040fe40000010100 */
[----:B------:R-:W-:Y:S02]  /*7550*/  FADD.FTZ R33, -R3, R35 ;  /* 0x0000002303217221 */ /* 0x000fe40000010100 */
[----:B------:R-:W-:Y:S02]  /*7560*/  FMUL.FTZ R165, R5, R165 ;  /* 0x000000a505a57220 */ /* 0x000fe40000410000 */
[----:B------:R-:W-:Y:S02]  /*7570*/  FMUL.FTZ R35, R192, R34 ;  /* 0x00000022c0237220 */ /* 0x000fe40000410000 */
[----:B------:R-:W-:Y:S02]  /*7580*/  FFMA.FTZ R5, -R240, R240, 1 ;  /* 0x3f800000f0057423 */ /* 0x000fe400000101f0 */
[----:B------:R-:W-:Y:S02]  /*7590*/  FMUL.FTZ R4, R4, c[0x0][0x2ec] ;  /* 0x0000bb0004047a20 */ /* 0x000fe40000410000 */
[----:B------:R-:W-:Y:S02]  /*75a0*/  FMUL.FTZ R7, R194, R7 ;  /* 0x00000007c2077220 */ /* 0x000fe40000410000 */
[----:B------:R-:W-:Y:S02]  /*75b0*/  FMUL.FTZ R5, R5, c[0x0][0x2ec] ;  /* 0x0000bb0005057a20 */ /* 0x000fe40000410000 */
[----:B------:R-:W-:Y:S02]  /*75c0*/  FMUL.FTZ R35, R4, R35 ;  /* 0x0000002304237220 */ /* 0x000fe40000410000 */
[----:B----4-:R-:W-:Y:S02]  /*75d0*/  FADD.FTZ R4, -R2, R9 ;  /* 0x0000000902047221 */ /* 0x010fe40000010100 */
[----:B------:R-:W-:Y:S02]  /*75e0*/  FADD.FTZ R22, -R3, R22 ;  /* 0x0000001603167221 */ /* 0x000fe40000010100 */
[----:B------:R-:W-:Y:S02]  /*75f0*/  FFMA.FTZ R3, -R188, R188, 1 ;  /* 0x3f800000bc037423 */ /* 0x000fe400000101bc */
[----:B------:R-:W-:Y:S02]  /*7600*/  FMUL.FTZ R34, R5, R7 ;  /* 0x0000000705227220 */ /* 0x000fe40000410000 */
[----:B------:R-:W-:Y:S02]  /*7610*/  FADD.FTZ R5, -R2, R12 ;  /* 0x0000000c02057221 */ /* 0x000fe40000010100 */
[----:B------:R-:W-:Y:S02]  /*7620*/  FMUL.FTZ R4, R53, R4 ;  /* 0x0000000435047220 */ /* 0x000fe40000410000 */
[----:B------:R-:W-:Y:S01]  /*7630*/  FMUL.FTZ R33, R187, R33 ;  /* 0x00000021bb217220 */ /* 0x000fe20000410000 */
[----:B------:R1:W5:Y:S01]  /*7640*/  LDL.LU R53, [R1+0xac] ;  /* 0x0000ac0001357983 */ /* 0x0003620000300800 */
[----:B------:R-:W-:Y:S02]  /*7650*/  FMUL.FTZ R3, R3, c[0x0][0x2ec] ;  /* 0x0000bb0003037a20 */ /* 0x000fe40000410000 */
[----:B------:R-:W-:Y:S02]  /*7660*/  FMUL.FTZ R5, R52, R5 ;  /* 0x0000000534057220 */ /* 0x000fe40000410000 */
[----:B------:R-:W-:Y:S01]  /*7670*/  FFMA.FTZ R6, -R242, R242, 1 ;  /* 0x3f800000f2067423 */ /* 0x000fe200000101f2 */
[----:B------:R1:W5:Y:S01]  /*7680*/  LDL.LU R52, [R1+0xa8] ;  /* 0x0000a80001347983 */ /* 0x0003620000300800 */
[----:B------:R-:W-:Y:S02]  /*7690*/  FMUL.FTZ R33, R3, R33 ;  /* 0x0000002103217220 */ /* 0x000fe40000410000 */
[----:B------:R-:W-:Y:S02]  /*76a0*/  FADD.FTZ R3, -R2, R8 ;  /* 0x0000000802037221 */ /* 0x000fe40000010100 */
[----:B------:R-:W-:Y:S02]  /*76b0*/  FFMA.FTZ R16, -R51, R51, 1 ;  /* 0x3f80000033107423 */ /* 0x000fe40000010133 */
[----:B------:R-:W-:Y:S01]  /*76c0*/  FFMA.FTZ R9, -R50, R50, 1 ;  /* 0x3f80000032097423 */ /* 0x000fe20000010132 */
[----:B------:R1:W5:Y:S01]  /*76d0*/  LDL.LU R51, [R1+0xa4] ;  /* 0x0000a40001337983 */ /* 0x0003620000300800 */
[----:B------:R-:W-:Y:S02]  /*76e0*/  FMUL.FTZ R164, R195, R22 ;  /* 0x00000016c3a47220 */ /* 0x000fe40000410000 */
[----:B------:R-:W-:Y:S01]  /*76f0*/  FMUL.FTZ R6, R6, c[0x0][0x2ec] ;  /* 0x0000bb0006067a20 */ /* 0x000fe20000410000 */
[----:B------:R1:W5:Y:S01]  /*7700*/  LDL.LU R50, [R1+0xa0] ;  /* 0x0000a00001327983 */ /* 0x0003620000300800 */
[----:B------:R-:W-:Y:S02]  /*7710*/  FMUL.FTZ R3, R193, R3 ;  /* 0x00000003c1037220 */ /* 0x000fe40000410000 */
[----:B------:R-:W-:Y:S01]  /*7720*/  FMUL.FTZ R16, R16, c[0x0][0x2ec] ;  /* 0x0000bb0010107a20 */ /* 0x000fe20000410000 */
[----:B------:R1:W5:Y:S01]  /*7730*/  LDL.LU R49, [R1+0x9c] ;  /* 0x00009c0001317983 */ /* 0x0003620000300800 */
[----:B------:R-:W-:Y:S02]  /*7740*/  FMUL.FTZ R9, R9, c[0x0][0x2ec] ;  /* 0x0000bb0009097a20 */ /* 0x000fe40000410000 */
[----:B------:R-:W-:Y:S01]  /*7750*/  FADD.FTZ R24, -R2, R24 ;  /* 0x0000001802187221 */ /* 0x000fe20000010100 */
[----:B------:R1:W5:Y:S01]  /*7760*/  LDL.LU R48, [R1+0x98] ;  /* 0x0000980001307983 */ /* 0x0003620000300800 */
[----:B------:R-:W-:Y:S02]  /*7770*/  FFMA.FTZ R23, -R247, R247, 1 ;  /* 0x3f800000f7177423 */ /* 0x000fe400000101f7 */
        /* <DEDUP_REMOVED lines=9> */
[----:B------:R-:W-:Y:S02]  /*7810*/  FFMA.FTZ R22, -R246, R246, 1 ;  /* 0x3f800000f6167423 */ /* 0x000fe400000101f6 */
[----:B------:R-:W-:Y:S02]  /*7820*/  FMUL.FTZ R23, R23, c[0x0][0x2ec] ;  /* 0x0000bb0017177a20 */ /* 0x000fe40000410000 */
[----:B------:R-:W-:Y:S02]  /*7830*/  FMUL.FTZ R3, R243, R3 ;  /* 0x00000003f3037220 */ /* 0x000fe40000410000 */
[----:B------:R-:W-:Y:S02]  /*7840*/  FFMA.FTZ R25, -R235, R235, 1 ;  /* 0x3f800000eb197423 */ /* 0x000fe400000101eb */
[----:B------:R-:W-:Y:S02]  /*7850*/  FMUL.FTZ R22, R22, c[0x0][0x2ec] ;  /* 0x0000bb0016167a20 */ /* 0x000fe40000410000 */
[----:B------:R-:W-:Y:S02]  /*7860*/  FMUL.FTZ R23, R23, R2 ;  /* 0x0000000217177220 */ /* 0x000fe40000410000 */
[----:B------:R-:W-:Y:S02]  /*7870*/  FADD.FTZ R2, -R0, R10 ;  /* 0x0000000a00027221 */ /* 0x000fe40000010100 */
        /* <DEDUP_REMOVED lines=43> */
[----:B------:R-:W-:Y:S01]  /*7b30*/  FFMA.FTZ R19, -R251, R251, 1 ;  /* 0x3f800000fb137423 */ /* 0x000fe200000101fb */
[----:B------:R-:W-:Y:S01]  /*7b40*/  MOV R234, c[0x0][0x22c] ;  /* 0x00008b0000ea7a02 */ /* 0x000fe20000000f00 */
[----:B------:R-:W-:Y:S01]  /*7b50*/  FFMA.FTZ R18, -R250, R250, 1 ;  /* 0x3f800000fa127423 */ /* 0x000fe200000101fa */
[----:B------:R1:W5:Y:S01]  /*7b60*/  LDL.LU R37, [R1+0x6c] ;  /* 0x00006c0001257983 */ /* 0x0003620000300800 */
[----:B------:R-:W-:Y:S02]  /*7b70*/  FMUL.FTZ R6, R252, R6 ;  /* 0x00000006fc067220 */ /* 0x000fe40000410000 */
[----:B------:R-:W-:Y:S01]  /*7b80*/  IMAD R234, R234, c[0x0][0x1c0], RZ ;  /* 0x00007000eaea7a24 */ /* 0x000fe200078e02ff */
[----:B------:R1:W5:Y:S01]  /*7b90*/  LDL R186, [R1] ;  /* 0x0000000001ba7983 */ /* 0x0003620000100800 */
[----:B------:R-:W-:Y:S02]  /*7ba0*/  FMUL.FTZ R13, R13, c[0x0][0x2ec] ;  /* 0x0000bb000d0d7a20 */ /* 0x000fe40000410000 */
[----:B------:R-:W-:Y:S01]  /*7bb0*/  FMUL.FTZ R4, R245, R4 ;  /* 0x00000004f5047220 */ /* 0x000fe20000410000 */
[----:B------:R1:W5:Y:S01]  /*7bc0*/  LDL.LU R36, [R1+0x68] ;  /* 0x0000680001247983 */ /* 0x0003620000300800 */
        /* <DEDUP_REMOVED lines=66> */
.L_x_1018:
        /* <DEDUP_REMOVED lines=32> */
[----:B------:R-:W-:Y:S01]  /*81f0*/  STS [R223+0x1d400], R12 ;  /* 0x01d4000cdf007388 */ /* 0x000fe20000000800 */
[----:B--2---:R-:W-:Y:S04]  /*8200*/  IMAD.SHL.U32 R0, R217, 0x2, RZ ;  /* 0x00000002d9007824 */ /* 0x004fe800078e00ff */
[----:B------:R-:W-:Y:S01]  /*8210*/  BAR.SYNC.DEFER_BLOCKING 0x0 ;  /* 0x0000000000007b1d */ /* 0x000fe20000010000 */
[C---:B------:R-:W-:Y:S02]  /*8220*/  IADD3 R3, R0.reuse, 0x8000, RZ ;  /* 0x0000800000037810 */ /* 0x040fe40007ffe0ff */
[----:B------:R-:W-:Y:S02]  /*8230*/  IADD3 R2, R0, 0x8040, RZ ;  /* 0x0000804000027810 */ /* 0x000fe40007ffe0ff */
        /* <DEDUP_REMOVED lines=93> */
[----:B------:R-:W-:Y:S01]  /*8810*/  ISETP.GE.AND P4, PT, R232, c[0x0][0x220], PT ;  /* 0x00008800e8007a0c */ /* 0x000fe20003f86270 */
[----:B------:R-:W-:Y:S02]  /*8820*/  IMAD.SHL.U32 R8, R187, 0x2, RZ ;  /* 0x00000002bb087824 */ /* 0x000fe400078e00ff */
[----:B------:R-:W-:Y:S05]  /*8830*/  IMAD.U32 R3, R9, -0x40, RZ ;  /* 0xffffffc009037824 */ /* 0x000fea00078e00ff */
[----:B------:R-:W-:Y:S02]  /*8840*/  LEA R2, P1, R3, R228, 0x1 ;  /* 0x000000e403027211 */ /* 0x000fe400078208ff */
[----:B------:R-:W-:Y:S01]  /*8850*/  SHF.R.S32.HI R4, RZ, 0x1f, R3 ;  /* 0x0000001fff047819 */ /* 0x000fe20000011403 */
[----:B------:R-:W-:Y:S01]  /*8860*/  @!P3 IMAD.MOV.U32 R5, RZ, RZ, c[0x0][0x374] ;  /* 0x0000dd00ff05b624 */ /* 0x000fe200078e00ff */
[----:B------:R-:W-:Y:S01]  /*8870*/  @!P3 LEA R0, P5, R9, R3, 0x5 ;  /* 0x000000030900b211 */ /* 0x000fe200078a28ff */
[----:B------:R1:W-:Y:S01]  /*8880*/  @P4 STS.128 [R8+0x8000], RZ ;  /* 0x008000ff08004388 */ /* 0x0003e20000000c00 */
[----:B------:R-:W-:Y:S01]  /*8890*/  LEA.HI.X.SX32 R3, R3, R229, 0x1, P1 ;  /* 0x000000e503037211 */ /* 0x000fe200008f0eff */
[----:B------:R-:W-:Y:S01]  /*88a0*/  @!P4 IMAD.MOV.U32 R7, RZ, RZ, c[0x0][0x374] ;  /* 0x0000dd00ff07c624 */ /* 0x000fe200078e00ff */
[C---:B------:R-:W-:Y:S02]  /*88b0*/  @!P3 LEA.HI.X R5, R9.reuse, R4, R5, 0x5, P5 ;  /* 0x000000040905b211 */ /* 0x040fe400028f2c05 */
[C---:B------:R-:W-:Y:S01]  /*88c0*/  @!P4 LEA R6, P5, R9.reuse, R2, 0x6 ;  /* 0x000000020906c211 */ /* 0x040fe200078a30ff */
[----:B------:R-:W-:Y:S01]  /*88d0*/  @!PT LDS RZ, [RZ] ;  /* 0x00000000fffff984 */ /* 0x000fe20000000800 */
[----:B------:R-:W-:Y:S01]  /*88e0*/  @!PT LDS RZ, [RZ] ;  /* 0x00000000fffff984 */ /* 0x000fe20000000800 */
[----:B------:R-:W-:Y:S01]  /*88f0*/  @!PT LDS RZ, [RZ] ;  /* 0x00000000fffff984 */ /* 0x000fe20000000800 */
[----:B------:R1:W-:Y:S01]  /*8900*/  @!P4 LDGSTS.E.BYPASS.LTC128B.128 [R8+0x8000], [R2.64] ;  /* 0x080000000208cfae */ /* 0x0003e2000b901d46 */
[C---:B------:R-:W-:Y:S01]  /*8910*/  @!P3 LEA R4, P1, R0.reuse, R228, 0x1 ;  /* 0x000000e40004b211 */ /* 0x040fe200078208ff */
        /* <DEDUP_REMOVED lines=20> */
.L_x_1019:
        /* <DEDUP_REMOVED lines=103> */
[----:B------:R-:W3:Y:S06]  /*90d0*/  LDSM.16.MT88.4 R164, [R204+0x7800] ;  /* 0x00780000cca4783b */ /* 0x000eec0000004200 */
[----:B----4-:R-:W-:Y:S01]  /*90e0*/  @P2 IADD3 R168, P3, R191, UR12, RZ ;  /* 0x0000000cbfa82c10 */ /* 0x010fe2000ff7e0ff */
[----:B------:R-:W-:Y:S01]  /*90f0*/  IMAD.MOV.U32 R191, RZ, RZ, c[0x0][0x22c] ;  /* 0x00008b00ffbf7624 */ /* 0x000fe200078e00ff */
[-C--:B-1----:R-:W-:Y:S01]  /*9100*/  HMMA.16816.F32.BF16 R4, R172, R176.reuse, R4 ;  /* 0x000000b0ac04723c */ /* 0x082fe20000041804 */
[----:B------:R-:W-:Y:S04]  /*9110*/  @UP0 UIADD3 UR12, UP2, UR12, -0x100, URZ ;  /* 0xffffff000c0c0890 */ /* 0x000fe8000ff5e03f */
[----:B-----5:R-:W-:Y:S01]  /*9120*/  @P2 IADD3.X R169, R3, UR11, RZ, P3, !PT ;  /* 0x0000000b03a92c10 */ /* 0x020fe20009ffe4ff */
[----:B------:R-:W-:Y:S01]  /*9130*/  IMAD.MOV.U32 R3, RZ, RZ, R225 ;  /* 0x000000ffff037224 */ /* 0x000fe200078e00e1 */
[----:B------:R-:W-:Y:S01]  /*9140*/  @UP0 UIADD3.X UR11, UR11, -0x1, URZ, UP2, !UPT ;  /* 0xffffffff0b0b0890 */ /* 0x000fe200097fe43f */
[----:B------:R-:W-:Y:S02]  /*9150*/  IMAD R191, R191, c[0x0][0x1c0], RZ ;  /* 0x00007000bfbf7a24 */ /* 0x000fe400078e02ff */
[----:B------:R-:W4:Y:S02]  /*9160*/  @P2 LDG.E R188, [R168.64+0x20] ;  /* 0x00002006a8bc2981 */ /* 0x000f24000c1e1900 */
[----:B------:R-:W-:Y:S03]  /*9170*/  IMAD.SHL.U32 R191, R191, 0x20, RZ ;  /* 0x00000020bfbf7824 */ /* 0x000fe600078e00ff */
[----:B------:R-:W5:Y:S05]  /*9180*/  @P2 LDG.E R0, [R168.64+0xa0] ;  /* 0x0000a006a8002981 */ /* 0x000f6a000c1e1900 */
[----:B------:R-:W5:Y:S01]  /*9190*/  @P2 LDG.E R189, [R168.64+0x80] ;  /* 0x00008006a8bd2981 */ /* 0x000f62000c1e1900 */
[C---:B--2---:R-:W-:Y:S04]  /*91a0*/  HMMA.16816.F32.BF16 R8, R180.reuse, R176, R8 ;  /* 0x000000b0b408723c */ /* 0x044fe80000041808 */
[----:B------:R-:W2:Y:S05]  /*91b0*/  @P2 LDG.E R190, [R168.64] ;  /* 0x00000006a8be2981 */ /* 0x000eaa000c1e1900 */
[----:B------:R-:W-:Y:S01]  /*91c0*/  RED.E.ADD.F32.FTZ.RN.STRONG.GPU [R2.64], R4 ;  /* 0x000000040200798e */ /* 0x000fe2000c10e786 */
[-C--:B------:R-:W-:Y:S08]  /*91d0*/  HMMA.16816.F32.BF16 R12, R180, R178.reuse, R12 ;  /* 0x000000b2b40c723c */ /* 0x080ff0000004180c */
[C---:B------:R-:W-:Y:S07]  /*91e0*/  HMMA.16816.F32.BF16 R16, R172.reuse, R178, R16 ;  /* 0x000000b2ac10723c */ /* 0x040fee0000041810 */
[----:B------:R-:W-:Y:S01]  /*91f0*/  IMAD.MOV.U32 R179, RZ, RZ, c[0x0][0x22c] ;  /* 0x00008b00ffb37624 */ /* 0x000fe200078e00ff */
[-C--:B---3--:R-:W-:Y:S04]  /*9200*/  HMMA.16816.F32.BF16 R20, R172, R164.reuse, R20 ;  /* 0x000000a4ac14723c */ /* 0x088fe80000041814 */
        /* <DEDUP_REMOVED lines=8> */
[----:B----4-:R1:W-:Y:S05]  /*9290*/  @P2 STL [R1+0x10], R188 ;  /* 0x000010bc01002387 */ /* 0x0103ea0000100800 */
[----:B-----5:R3:W-:Y:S05]  /*92a0*/  @P2 STL [R1+0x8], R0 ;  /* 0x0000080001002387 */ /* 0x0207ea0000100800 */
[----:B------:R-:W4:Y:S01]  /*92b0*/  LDL R178, [R1+0x28] ;  /* 0x0000280001b27983 */ /* 0x000f220000100800 */
[----:B-1----:R-:W-:Y:S04]  /*92c0*/  IMAD.MOV.U32 R188, RZ, RZ, c[0x0][0x22c] ;  /* 0x00008b00ffbc7624 */ /* 0x002fe800078e00ff */
[----:B------:R-:W-:Y:S01]  /*92d0*/  IMAD R188, R188, c[0x0][0x1c0], RZ ;  /* 0x00007000bcbc7a24 */ /* 0x000fe200078e02ff */
[----:B---3--:R-:W3:Y:S03]  /*92e0*/  LDL R0, [R1+0x1c] ;  /* 0x00001c0001007983 */ /* 0x008ee60000100800 */
[----:B------:R-:W-:Y:S02]  /*92f0*/  IMAD.SHL.U32 R188, R188, 0x10, RZ ;  /* 0x00000010bcbc7824 */ /* 0x000fe400078e00ff */
[----:B------:R1:W-:Y:S03]  /*9300*/  @P2 STL [R1+0x4], R189 ;  /* 0x000004bd01002387 */ /* 0x0003e60000100800 */
[CC--:B------:R-:W-:Y:S02]  /*9310*/  LEA R176, P1, R188.reuse, R2.reuse, 0x2 ;  /* 0x00000002bcb07211 */ /* 0x0c0fe400078210ff */
[----:B--2---:R2:W-:Y:S02]  /*9320*/  @P2 STL [R1+0xc], R190 ;  /* 0x00000cbe01002387 */ /* 0x0045e40000100800 */
[-C--:B------:R-:W-:Y:S02]  /*9330*/  LEA.HI.X.SX32 R177, R188, R3.reuse, 0x2, P1 ;  /* 0x00000003bcb17211 */ /* 0x080fe400008f16ff */
[CC--:B------:R-:W-:Y:S03]  /*9340*/  LEA R168, P1, R191.reuse, R2.reuse, 0x2 ;  /* 0x00000002bfa87211 */ /* 0x0c0fe600078210ff */
[----:B------:R5:W-:Y:S01]  /*9350*/  RED.E.ADD.F32.FTZ.RN.STRONG.GPU [R176.64], R6 ;  /* 0x00000006b000798e */ /* 0x000be2000c10e786 */
[-C--:B------:R-:W-:Y:S01]  /*9360*/  LEA.HI.X.SX32 R169, R191, R3.reuse, 0x2, P1 ;  /* 0x00000003bfa97211 */ /* 0x080fe200008f16ff */
[----:B-1----:R-:W-:Y:S04]  /*9370*/  IMAD.MOV.U32 R189, RZ, RZ, c[0x0][0x22c] ;  /* 0x00008b00ffbd7624 */ /* 0x002fe800078e00ff */
[----:B------:R-:W-:Y:S02]  /*9380*/  IMAD R189, R189, c[0x0][0x1c0], RZ ;  /* 0x00007000bdbd7a24 */ /* 0x000fe400078e02ff */
[----:B--2---:R-:W-:Y:S02]  /*9390*/  IMAD.MOV.U32 R190, RZ, RZ, c[0x0][0x22c] ;  /* 0x00008b00ffbe7624 */ /* 0x004fe400078e00ff */
[----:B------:R-:W-:Y:S02]  /*93a0*/  IMAD R189, R189, 0x18, RZ ;  /* 0x00000018bdbd7824 */ /* 0x000fe400078e02ff */
[----:B------:R-:W-:Y:S03]  /*93b0*/  IMAD R190, R190, c[0x0][0x1c0], RZ ;  /* 0x00007000bebe7a24 */ /* 0x000fe600078e02ff */
[-C--:B------:R-:W-:Y:S01]  /*93c0*/  LEA R170, P2, R189, R2.reuse, 0x2 ;  /* 0x00000002bdaa7211 */ /* 0x080fe200078410ff */
[----:B------:R-:W-:Y:S01]  /*93d0*/  IMAD R190, R190, 0x28, RZ ;  /* 0x00000028bebe7824 */ /* 0x000fe200078e02ff */
[-C--:B-----5:R-:W-:Y:S02]  /*93e0*/  LEA R6, P1, R179, R2.reuse, 0x2 ;  /* 0x00000002b3067211 */ /* 0x0a0fe400078210ff */
[-C--:B------:R-:W-:Y:S01]  /*93f0*/  LEA.HI.X.SX32 R171, R189, R3.reuse, 0x2, P2 ;  /* 0x00000003bdab7211 */ /* 0x080fe200010f16ff */
[----:B------:R-:W-:Y:S01]  /*9400*/  IMAD.MOV.U32 R189, RZ, RZ, c[0x0][0x22c] ;  /* 0x00008b00ffbd7624 */ /* 0x000fe200078e00ff */
[CC--:B------:R-:W-:Y:S03]  /*9410*/  LEA R166, P3, R190.reuse, R2.reuse, 0x2 ;  /* 0x00000002bea67211 */ /* 0x0c0fe600078610ff */
[----:B------:R-:W-:Y:S01]  /*9420*/  IMAD R189, R189, c[0x0][0x1c0], RZ ;  /* 0x00007000bdbd7a24 */ /* 0x000fe200078e02ff */
[----:B------:R1:W-:Y:S01]  /*9430*/  RED.E.ADD.F32.FTZ.RN.STRONG.GPU [R170.64], R7 ;  /* 0x00000007aa00798e */ /* 0x0003e2000c10e786 */
[-C--:B------:R-:W-:Y:S01]  /*9440*/  LEA.HI.X.SX32 R167, R190, R3.reuse, 0x2, P3 ;  /* 0x00000003bea77211 */ /* 0x080fe200018f16ff */
[----:B------:R-:W-:Y:S02]  /*9450*/  IMAD.MOV.U32 R190, RZ, RZ, c[0x0][0x22c] ;  /* 0x00008b00ffbe7624 */ /* 0x000fe400078e00ff */
[----:B------:R-:W-:Y:S01]  /*9460*/  IMAD R189, R189, 0x30, RZ ;  /* 0x00000030bdbd7824 */ /* 0x000fe200078e02ff */
[----:B------:R-:W-:Y:S01]  /*9470*/  RED.E.ADD.F32.FTZ.RN.STRONG.GPU [R168.64], R8 ;  /* 0x00000008a800798e */ /* 0x000fe2000c10e786 */
[----:B------:R-:W-:Y:S03]  /*9480*/  IMAD R190, R190, c[0x0][0x1c0], RZ ;  /* 0x00007000bebe7a24 */ /* 0x000fe600078e02ff */
[CC--:B------:R-:W-:Y:S01]  /*9490*/  LEA R4, P2, R189.reuse, R2.reuse, 0x2 ;  /* 0x00000002bd047211 */ /* 0x0c0fe200078410ff */
[----:B------:R2:W-:Y:S01]  /*94a0*/  RED.E.ADD.F32.FTZ.RN.STRONG.GPU [R166.64], R9 ;  /* 0x00000009a600798e */ /* 0x0005e2000c10e786 */
[----:B------:R-:W-:Y:S02]  /*94b0*/  IMAD.SHL.U32 R190, R190, 0x10, RZ ;  /* 0x00000010bebe7824 */ /* 0x000fe400078e00ff */
[-C--:B------:R-:W-:Y:S01]  /*94c0*/  LEA.HI.X.SX32 R5, R189, R3.reuse, 0x2, P2 ;  /* 0x00000003bd057211 */ /* 0x080fe200010f16ff */
[----:B------:R-:W-:Y:S04]  /*94d0*/  IMAD.MOV.U32 R189, RZ, RZ, c[0x0][0x22c] ;  /* 0x00008b00ffbd7624 */ /* 0x000fe800078e00ff */
[----:B------:R5:W-:Y:S01]  /*94e0*/  RED.E.ADD.F32.FTZ.RN.STRONG.GPU [R4.64], R10 ;  /* 0x0000000a0400798e */ /* 0x000be2000c10e786 */
[----:B------:R-:W-:Y:S04]  /*94f0*/  IMAD R189, R189, c[0x0][0x1c0], RZ ;  /* 0x00007000bdbd7a24 */ /* 0x000fe800078e02ff */
[----:B------:R-:W-:Y:S01]  /*9500*/  IMAD.SHL.U32 R189, R189, 0x10, RZ ;  /* 0x00000010bdbd7824 */ /* 0x000fe200078e00ff */
[-C--:B-1----:R-:W-:Y:S02]  /*9510*/  LEA.HI.X.SX32 R7, R179, R3.reuse, 0x2, P1 ;  /* 0x00000003b3077211 */ /* 0x082fe400008f16ff */
[----:B------:R-:W-:Y:S01]  /*9520*/  IADD3 R179, R190, 0x20, RZ ;  /* 0x00000020beb37810 */ /* 0x000fe20007ffe0ff */
[----:B------:R-:W-:Y:S01]  /*9530*/  IMAD.MOV.U32 R190, RZ, RZ, c[0x0][0x22c] ;  /* 0x00008b00ffbe7624 */ /* 0x000fe200078e00ff */
[C---:B------:R-:W-:Y:S01]  /*9540*/  IADD3 R181, R189.reuse, 0x20, RZ ;  /* 0x00000020bdb57810 */ /* 0x040fe20007ffe0ff */
[----:B------:R1:W-:Y:S01]  /*9550*/  RED.E.ADD.F32.FTZ.RN.STRONG.GPU [R6.64], R11 ;  /* 0x0000000b0600798e */ /* 0x0003e2000c10e786 */
[----:B------:R-:W-:Y:S01]  /*9560*/  IADD3 R180, R189, 0x20, RZ ;  /* 0x00000020bdb47810 */ /* 0x000fe20007ffe0ff */
[----:B------:R-:W-:Y:S02]  /*9570*/  IMAD R190, R190, c[0x0][0x1c0], RZ ;  /* 0x00007000bebe7a24 */ /* 0x000fe400078e02ff */
[C---:B------:R-:W-:Y:S01]  /*9580*/  IMAD.IADD R181, R234.reuse, 0x1, R181 ;  /* 0x00000001eab57824 */ /* 0x040fe200078e02b5 */
[----:B--2---:R-:W2:Y:S01]  /*9590*/  LDL R166, [R1+0x18] ;  /* 0x0000180001a67983 */ /* 0x004ea20000100800 */
[----:B------:R-:W-:Y:S02]  /*95a0*/  IMAD.IADD R180, R234, 0x1, R180 ;  /* 0x00000001eab47824 */ /* 0x000fe400078e02b4 */
[----:B------:R-:W-:Y:S02]  /*95b0*/  IMAD.SHL.U32 R190, R190, 0x10, RZ ;  /* 0x00000010bebe7824 */ /* 0x000fe400078e00ff */
[----:B------:R1:W-:Y:S01]  /*95c0*/  RED.E.ADD.F32.FTZ.RN.STRONG.GPU [R2.64+0x80], R16 ;  /* 0x000080100200798e */ /* 0x0003e2000c10e786 */
[----:B------:R-:W-:Y:S01]  /*95d0*/  IMAD.IADD R180, R234, 0x1, R180 ;  /* 0x00000001eab47824 */ /* 0x000fe200078e02b4 */
[CC--:B-----5:R-:W-:Y:S03]  /*95e0*/  LEA R4, P1, R179.reuse, R2.reuse, 0x2 ;  /* 0x00000002b3047211 */ /* 0x0e0fe600078210ff */
[----:B------:R-:W5:Y:S01]  /*95f0*/  LDL R167, [R1+0x24] ;  /* 0x0000240001a77983 */ /* 0x000f620000100800 */
[----:B------:R-:W-:Y:S02]  /*9600*/  IADD3 R168, R190, 0x40, RZ ;  /* 0x00000040bea87810 */ /* 0x000fe40007ffe0ff */
[-C--:B------:R-:W-:Y:S02]  /*9610*/  LEA.HI.X.SX32 R5, R179, R3.reuse, 0x2, P1 ;  /* 0x00000003b3057211 */ /* 0x080fe400008f16ff */
[----:B------:R1:W-:Y:S01]  /*9620*/  RED.E.ADD.F32.FTZ.RN.STRONG.GPU [R164.64+0x80], R17 ;  /* 0x00008011a400798e */ /* 0x0003e2000c10e786 */
[----:B------:R-:W-:Y:S01]  /*9630*/  IADD3 R179, R189, 0x20, RZ ;  /* 0x00000020bdb37810 */ /* 0x000fe20007ffe0ff */
[----:B------:R-:W-:Y:S01]  /*9640*/  IMAD.MOV.U32 R189, RZ, RZ, c[0x0][0x22c] ;  /* 0x00008b00ffbd7624 */ /* 0x000fe200078e00ff */
[-C--:B------:R-:W-:Y:S02]  /*9650*/  LEA R10, P1, R180, R2.reuse, 0x2 ;  /* 0x00000002b40a7211 */ /* 0x080fe400078210ff */
[----:B------:R1:W-:Y:S01]  /*9660*/  RED.E.ADD.F32.FTZ.RN.STRONG.GPU [R4.64], R18 ;  /* 0x000000120400798e */ /* 0x0003e2000c10e786 */
[----:B------:R-:W-:Y:S01]  /*9670*/  IMAD.IADD R179, R234, 0x1, R179 ;  /* 0x00000001eab37824 */ /* 0x000fe200078e02b3 */
[-C--:B-1----:R-:W-:Y:S01]  /*9680*/  LEA R6, P2, R181, R2.reuse, 0x2 ;  /* 0x00000002b5067211 */ /* 0x082fe200078410ff */
[----:B------:R-:W-:Y:S01]  /*9690*/  IMAD R189, R189, c[0x0][0x1c0], RZ ;  /* 0x00007000bdbd7a24 */ /* 0x000fe200078e02ff */
[-C--:B------:R-:W-:Y:S01]  /*96a0*/  LEA.HI.X.SX32 R11, R180, R3.reuse, 0x2, P1 ;  /* 0x00000003b40b7211 */ /* 0x080fe200008f16ff */
[C---:B------:R-:W-:Y:S01]  /*96b0*/  IMAD.IADD R179, R234.reuse, 0x1, R179 ;  /* 0x00000001eab37824 */ /* 0x040fe200078e02b3 */
[-C--:B------:R-:W-:Y:S01]  /*96c0*/  LEA.HI.X.SX32 R7, R181, R3.reuse, 0x2, P2 ;  /* 0x00000003b5077211 */ /* 0x080fe200010f16ff */
[----:B------:R-:W-:Y:S02]  /*96d0*/  IMAD.SHL.U32 R189, R189, 0x10, RZ ;  /* 0x00000010bdbd7824 */ /* 0x000fe400078e00ff */
[C---:B------:R-:W-:Y:S02]  /*96e0*/  IMAD.IADD R179, R234.reuse, 0x1, R179 ;  /* 0x00000001eab37824 */ /* 0x040fe400078e02b3 */
[----:B------:R1:W-:Y:S01]  /*96f0*/  RED.E.ADD.F32.FTZ.RN.STRONG.GPU [R6.64], R19 ;  /* 0x000000130600798e */ /* 0x0003e2000c10e786 */
[----:B------:R-:W-:Y:S02]  /*9700*/  IADD3 R170, R189, 0x40, RZ ;  /* 0x00000040bdaa7810 */ /* 0x000fe40007ffe0ff */
[-C--:B------:R-:W-:Y:S02]  /*9710*/  LEA R8, P3, R179, R2.reuse, 0x2 ;  /* 0x00000002b3087211 */ /* 0x080fe400078610ff */
[----:B------:R-:W5:Y:S01]  /*9720*/  LDL R16, [R1+0x14] ;  /* 0x0000140001107983 */ /* 0x000f620000100800 */
[----:B------:R-:W-:Y:S01]  /*9730*/  IADD3 R169, R189, 0x40, RZ ;  /* 0x00000040bda97810 */ /* 0x000fe20007ffe0ff */
[C---:B------:R-:W-:Y:S01]  /*9740*/  IMAD.IADD R170, R234.reuse, 0x1, R170 ;  /* 0x00000001eaaa7824 */ /* 0x040fe200078e02aa */
[-C--:B------:R-:W-:Y:S02]  /*9750*/  LEA.HI.X.SX32 R9, R179, R3.reuse, 0x2, P3 ;  /* 0x00000003b3097211 */ /* 0x080fe400018f16ff */
[----:B------:R3:W-:Y:S01]  /*9760*/  RED.E.ADD.F32.FTZ.RN.STRONG.GPU [R10.64], R12 ;  /* 0x0000000c0a00798e */ /* 0x0007e2000c10e786 */
[----:B------:R-:W-:Y:S01]  /*9770*/  IMAD.IADD R169, R234, 0x1, R169 ;  /* 0x00000001eaa97824 */ /* 0x000fe200078e02a9 */
[----:B------:R-:W-:Y:S03]  /*9780*/  IADD3 R17, R188, 0x60, RZ ;  /* 0x00000060bc117810 */ /* 0x000fe60007ffe0ff */
[----:B------:R3:W-:Y:S01]  /*9790*/  RED.E.ADD.F32.FTZ.RN.STRONG.GPU [R8.64], R13 ;  /* 0x0000000d0800798e */ /* 0x0007e2000c10e786 */
[----:B------:R-:W-:Y:S01]  /*97a0*/  IMAD.IADD R169, R234, 0x1, R169 ;  /* 0x00000001eaa97824 */ /* 0x000fe200078e02a9 */
[----:B------:R-:W-:Y:S01]  /*97b0*/  IADD3 R18, R188, 0x60, RZ ;  /* 0x00000060bc127810 */ /* 0x000fe20007ffe0ff */
[C---:B------:R-:W-:Y:S04]  /*97c0*/  IMAD.IADD R17, R234.reuse, 0x1, R17 ;  /* 0x00000001ea117824 */ /* 0x040fe800078e0211 */
[C---:B------:R-:W-:Y:S02]  /*97d0*/  IMAD.IADD R18, R234.reuse, 0x1, R18 ;  /* 0x00000001ea127824 */ /* 0x040fe400078e0212 */
[C---:B------:R-:W-:Y:S02]  /*97e0*/  IMAD.IADD R17, R234.reuse, 0x1, R17 ;  /* 0x00000001ea117824 */ /* 0x040fe400078e0211 */
[----:B------:R-:W-:Y:S01]  /*97f0*/  IMAD.IADD R18, R234, 0x1, R18 ;  /* 0x00000001ea127824 */ /* 0x000fe200078e0212 */
[----:B-1----:R-:W-:Y:S01]  /*9800*/  IADD3 R19, R188, 0x60, RZ ;  /* 0x00000060bc137810 */ /* 0x002fe20007ffe0ff */
[C---:B------:R-:W-:Y:S04]  /*9810*/  IMAD.IADD R17, R234.reuse, 0x1, R17 ;  /* 0x00000001ea117824 */ /* 0x040fe800078e0211 */
[----:B------:R-:W-:Y:S01]  /*9820*/  IMAD.IADD R19, R234, 0x1, R19 ;  /* 0x00000001ea137824 */ /* 0x000fe200078e0213 */
[CC--:B----4-:R-:W-:Y:S04]  /*9830*/  LEA R6, P1, R178.reuse, R2.reuse, 0x2 ;  /* 0x00000002b2067211 */ /* 0x0d0fe800078210ff */
[-C--:B------:R-:W-:Y:S02]  /*9840*/  LEA.HI.X.SX32 R7, R178, R3.reuse, 0x2, P1 ;  /* 0x00000003b2077211 */ /* 0x080fe400008f16ff */
[CC--:B---3--:R-:W-:Y:S04]  /*9850*/  LEA R4, P2, R0.reuse, R2.reuse, 0x2 ;  /* 0x0000000200047211 */ /* 0x0c8fe800078410ff */
[-C--:B------:R-:W-:Y:S02]  /*9860*/  LEA.HI.X.SX32 R5, R0, R3.reuse, 0x2, P2 ;  /* 0x0000000300057211 */ /* 0x080fe400010f16ff */
[----:B------:R-:W3:Y:S01]  /*9870*/  LDL R0, [R1+0x20] ;  /* 0x0000200001007983 */ /* 0x000ee20000100800 */
        /* <DEDUP_REMOVED lines=26> */
[CC--:B--2---:R-:W-:Y:S04]  /*9a20*/  LEA R6, P2, R166.reuse, R2.reuse, 0x2 ;  /* 0x00000002a6067211 */ /* 0x0c4fe800078410ff */
[-C--:B------:R-:W-:Y:S02]  /*9a30*/  LEA.HI.X.SX32 R7, R166, R3.reuse, 0x2, P2 ;  /* 0x00000003a6077211 */ /* 0x080fe400010f16ff */
[----:B------:R-:W-:Y:S02]  /*9a40*/  IADD3 R166, R188, 0x60, RZ ;  /* 0x00000060bca67810 */ /* 0x000fe40007ffe0ff */
[CC--:B-----5:R-:W-:Y:S01]  /*9a50*/  LEA R4, P1, R167.reuse, R2.reuse, 0x2 ;  /* 0x00000002a7047211 */ /* 0x0e0fe200078210ff */
[----:B------:R1:W-:Y:S01]  /*9a60*/  RED.E.ADD.F32.FTZ.RN.STRONG.GPU [R6.64], R26 ;  /* 0x0000001a0600798e */ /* 0x0003e2000c10e786 */
[CC--:B------:R-:W-:Y:S02]  /*9a70*/  LEA R14, P6, R166.reuse, R2.reuse, 0x2 ;  /* 0x00000002a60e7211 */ /* 0x0c0fe400078c10ff */
[-C--:B------:R-:W-:Y:S02]  /*9a80*/  LEA.HI.X.SX32 R5, R167, R3.reuse, 0x2, P1 ;  /* 0x00000003a7057211 */ /* 0x080fe400008f16ff */
[-C--:B------:R-:W-:Y:S02]  /*9a90*/  LEA.HI.X.SX32 R15, R166, R3.reuse, 0x2, P6 ;  /* 0x00000003a60f7211 */ /* 0x080fe400030f16ff */
[CC--:B------:R-:W-:Y:S01]  /*9aa0*/  LEA R8, P3, R17.reuse, R2.reuse, 0x2 ;  /* 0x0000000211087211 */ /* 0x0c0fe200078610ff */
[----:B------:R3:W-:Y:S03]  /*9ab0*/  RED.E.ADD.F32.FTZ.RN.STRONG.GPU [R4.64], R27 ;  /* 0x0000001b0400798e */ /* 0x0007e6000c10e786 */
[-C--:B------:R-:W-:Y:S02]  /*9ac0*/  LEA.HI.X.SX32 R9, R17, R3.reuse, 0x2, P3 ;  /* 0x0000000311097211 */ /* 0x080fe400018f16ff */
[----:B------:R-:W-:Y:S05]  /*9ad0*/  RED.E.ADD.F32.FTZ.RN.STRONG.GPU [R2.64+0x180], R32 ;  /* 0x000180200200798e */ /* 0x000fea000c10e786 */
[----:B------:R-:W-:Y:S05]  /*9ae0*/  RED.E.ADD.F32.FTZ.RN.STRONG.GPU [R164.64+0x180], R33 ;  /* 0x00018021a400798e */ /* 0x000fea000c10e786 */
[----:B------:R-:W-:Y:S01]  /*9af0*/  RED.E.ADD.F32.FTZ.RN.STRONG.GPU [R14.64], R34 ;  /* 0x000000220e00798e */ /* 0x000fe2000c10e786 */
[CC--:B-1----:R-:W-:Y:S04]  /*9b00*/  LEA R6, P2, R16.reuse, R2.reuse, 0x2 ;  /* 0x0000000210067211 */ /* 0x0c2fe800078410ff */
[----:B------:R-:W-:Y:S01]  /*9b10*/  RED.E.ADD.F32.FTZ.RN.STRONG.GPU [R12.64], R35 ;  /* 0x000000230c00798e */ /* 0x000fe2000c10e786 */
[-C--:B------:R-:W-:Y:S04]  /*9b20*/  LEA.HI.X.SX32 R7, R16, R3.reuse, 0x2, P2 ;  /* 0x0000000310077211 */ /* 0x080fe800010f16ff */
[----:B------:R-:W-:Y:S01]  /*9b30*/  RED.E.ADD.F32.FTZ.RN.STRONG.GPU [R10.64], R28 ;  /* 0x0000001c0a00798e */ /* 0x000fe2000c10e786 */
[----:B------:R-:W-:Y:S01]  /*9b40*/  PLOP3.LUT P2, PT, PT, PT, UP1, 0x80, 0x0 ;  /* 0x000000000000781c */ /* 0x000fe20003f4f018 */
[----:B------:R-:W-:Y:S03]  /*9b50*/  @UP0 UIADD3 UR14, UP1, UR14, -0x100, URZ ;  /* 0xffffff000e0e0890 */ /* 0x000fe6000ff3e03f */
[----:B------:R-:W-:Y:S01]  /*9b60*/  RED.E.ADD.F32.FTZ.RN.STRONG.GPU [R8.64], R29 ;  /* 0x0000001d0800798e */ /* 0x000fe2000c10e786 */
[----:B------:R-:W-:Y:S04]  /*9b70*/  @UP0 UIADD3.X UR13, UR13, -0x1, URZ, UP1, !UPT ;  /* 0xffffffff0d0d0890 */ /* 0x000fe80008ffe43f */
[----:B------:R-:W-:Y:S05]  /*9b80*/  RED.E.ADD.F32.FTZ.RN.STRONG.GPU [R6.64], R30 ;  /* 0x0000001e0600798e */ /* 0x000fea000c10e786 */
[----:B------:R-:W-:Y:S05]  /*9b90*/  LDSM.16.MT88.4 R8, [R206] ;  /* 0x00000000ce08783b */ /* 0x000fea0000004200 */
[----:B------:R-:W-:Y:S05]  /*9ba0*/  LDSM.16.MT88.4 R12, [R205+0x1e000] ;  /* 0x01e00000cd0c783b */ /* 0x000fea0000004200 */
[----:B------:R-:W-:Y:S01]  /*9bb0*/  LDSM.16.MT88.4 R32, [R205+0x1e800] ;  /* 0x01e80000cd20783b */ /* 0x000fe20000004200 */
[C---:B---3--:R-:W-:Y:S04]  /*9bc0*/  LEA R4, P1, R0.reuse, R2, 0x2 ;  /* 0x0000000200047211 */ /* 0x048fe800078210ff */
        /* <DEDUP_REMOVED lines=310> */
.L_x_1021:
        /* <DEDUP_REMOVED lines=18> */
.L_x_1022:
[----:B------:R-:W-:Y:S01]  /*b050*/  BAR.SYNC.DEFER_BLOCKING 0x0 ;  /* 0x0000000000007b1d */ /* 0x000fe20000010000 */
[----:B-1----:R-:W-:Y:S01]  /*b060*/  IMAD.SHL.U32 R4, R187, 0x2, RZ ;  /* 0x00000002bb047824 */ /* 0x002fe200078e00ff */
[----:B------:R-:W-:Y:S01]  /*b070*/  USHF.L.U32 UR4, UR22, 0x7, URZ ;  /* 0x0000000716047899 */ /* 0x000fe2000800063f */
[--C-:B------:R-:W-:Y:S01]  /*b080*/  SHF.R.S32.HI R9, RZ, 0x1f, R232.reuse ;  /* 0x0000001fff097819 */ /* 0x100fe200000114e8 */
[----:B------:R-:W-:Y:S01]  /*b090*/  IMAD.MOV.U32 R8, RZ, RZ, R232 ;  /* 0x000000ffff087224 */ /* 0x000fe200078e00e8 */
[----:B------:R-:W-:Y:S01]  /*b0a0*/  UIMAD UR8, UR22, -0x80, UR8 ;  /* 0xffffff80160878a4 */ /* 0x000fe2000f8e0208 */
        /* <DEDUP_REMOVED lines=9> */
[----:B------:R-:W-:-:S03]  /*b140*/  ULDC.64 UR10, c[0x0][0x3b8] ;  /* 0x0000ee00000a7ab9 */ /* 0x000fc60000000a00 */
[----:B------:R-:W-:Y:S01]  /*b150*/  IMAD.U32 R5, RZ, RZ, UR5 ;  /* 0x00000005ff057e24 */ /* 0x000fe2000f8e00ff */
[----:B------:R-:W-:Y:S01]  /*b160*/  UIMAD UR5, UR58, UR10, URZ ;  /* 0x0000000a3a0572a4 */ /* 0x000fe2000f8e023f */
[----:B------:R2:W3:Y:S03]  /*b170*/  LDS.128 R24, [R4+0xd000] ;  /* 0x00d0000004187984 */ /* 0x0004e60000000c00 */
[----:B------:R-:W-:Y:S01]  /*b180*/  IADD3.X R3, R3, UR16, R5, P0, !PT ;  /* 0x0000001003037c10 */ /* 0x000fe200087fe405 */
[----:B------:R-:W-:Y:S01]  /*b190*/  IMAD.U32 R5, RZ, RZ, UR35 ;  /* 0x00000023ff057e24 */ /* 0x000fe2000f8e00ff */
[----:B------:R2:W4:Y:S01]  /*b1a0*/  LDS.128 R32, [R4+0xe000] ;  /* 0x00e0000004207984 */ /* 0x0005220000000c00 */
[----:B------:R-:W-:Y:S01]  /*b1b0*/  UIMAD UR5, UR35, UR11, UR5 ;  /* 0x0000000b230572a4 */ /* 0x000fe2000f8e0205 */
[----:B-1----:R-:W-:Y:S01]  /*b1c0*/  SHF.R.S32.HI R0, RZ, 0x1f, R6 ;  /* 0x0000001fff007819 */ /* 0x002fe20000011406 */
[----:B------:R-:W-:Y:S01]  /*b1d0*/  IMAD.WIDE.U32 R2, R5, c[0x0][0x3b8], R2 ;  /* 0x0000ee0005027a25 */ /* 0x000fe200078e0002 */
[----:B------:R2:W1:Y:S02]  /*b1e0*/  LDS.128 R40, [R4+0xf000] ;  /* 0x00f0000004287984 */ /* 0x0004640000000c00 */
[----:B------:R-:W-:-:S02]  /*b1f0*/  LEA.HI R0, R0, R6, RZ, 0x3 ;  /* 0x0000000600007211 */ /* 0x000fc400078f18ff */
        /* <DEDUP_REMOVED lines=30> */
.L_x_1024:
[----:B---34-:R-:W-:Y:S05]  /*b3e0*/  BSYNC B0 ;  /* 0x0000000000007941 */ /* 0x018fea0003800000 */
.L_x_1023:
        /* <DEDUP_REMOVED lines=18> */
.L_x_1026:
[----:B------:R-:W-:Y:S05]  /*b510*/  BSYNC B0 ;  /* 0x0000000000007941 */ /* 0x000fea0003800000 */
.L_x_1025:
        /* <DEDUP_REMOVED lines=18> */
.L_x_1028:
[----:B------:R-:W-:Y:S05]  /*b640*/  BSYNC B0 ;  /* 0x0000000000007941 */ /* 0x000fea0003800000 */
.L_x_1027:
        /* <DEDUP_REMOVED lines=18> */
.L_x_1030:
[----:B------:R-:W-:Y:S05]  /*b770*/  BSYNC B0 ;  /* 0x0000000000007941 */ /* 0x000fea0003800000 */
.L_x_1029:
        /* <DEDUP_REMOVED lines=27> */
.L_x_1032:
[----:B------:R-:W-:Y:S05]  /*b930*/  BSYNC B0 ;  /* 0x0000000000007941 */ /* 0x000fea0003800000 */
.L_x_1031:
        /* <DEDUP_REMOVED lines=16> */
.L_x_1034:
[----:B------:R-:W-:Y:S05]  /*ba40*/  BSYNC B0 ;  /* 0x0000000000007941 */ /* 0x000fea0003800000 */
.L_x_1033:
        /* <DEDUP_REMOVED lines=16> */
.L_x_1036:
[----:B------:R-:W-:Y:S05]  /*bb50*/  BSYNC B0 ;  /* 0x0000000000007941 */ /* 0x000fea0003800000 */
.L_x_1035:
        /* <DEDUP_REMOVED lines=14> */
.L_x_991:
[----:B------:R-:W-:Y:S05]  /*bc40*/  BSYNC B1 ;  /* 0x0000000000017941 */ /* 0x000fea0003800000 */
.L_x_969:
        /* <DEDUP_REMOVED lines=11> */
.L_x_1037:
[----:B------:R-:W-:Y:S05]  /*bd00*/  EXIT ;  /* 0x000000000000794d */ /* 0x000fea0003800000 */
.L_x_1039:
        /* <DEDUP_REMOVED lines=15> */
.L_x_1089:


//--------------------- .text._ZN5flash25flash_bwd_dot_do_o_kernelILb0E23Flash_bwd_kernel_traitsILi128ELi64ELi128ELi8ELi2ELi4ELi2ELb0ELb0EN7cutlass10bfloat16_tE19Flash_kernel_traitsILi128ELi64ELi128ELi8ES3_EEEEvNS_16Flash_bwd_paramsE --------------------------
	.section	.text._ZN5flash25flash_bwd_dot_do_o_kernelILb0E23Flash_bwd_kernel_traitsILi128ELi64ELi128ELi8ELi2ELi4ELi2ELb0ELb0EN7cutlass10bfloat16_tE19Flash_kernel_traitsILi128ELi64ELi128ELi8ES3_EEEEvNS_16Flash_bwd_paramsE,"ax",@progbits
	.sectioninfo	@"SHI_REGISTERS=46"
	.align	128
        .global         _ZN5flash25flash_bwd_dot_do_o_kernelILb0E23Flash_bwd_kernel_traitsILi128ELi64ELi128ELi8ELi2ELi4ELi2ELb0ELb0EN7cutlass10bfloat16_tE19Flash_kernel_traitsILi128ELi64ELi128ELi8ES3_EEEEvNS_16Flash_bwd_paramsE
        .type           _ZN5flash25flash_bwd_dot_do_o_kernelILb0E23Flash_bwd_kernel_traitsILi128ELi64ELi128ELi8ELi2ELi4ELi2ELb0ELb0EN7cutlass10bfloat16_tE19Flash_kernel_traitsILi128ELi64ELi128ELi8ES3_EEEEvNS_16Flash_bwd_paramsE,@function
        .size           _ZN5flash25flash_bwd_dot_do_o_kernelILb0E23Flash_bwd_kernel_traitsILi128ELi64ELi128ELi8ELi2ELi4ELi2ELb0ELb0EN7cutlass10bfloat16_tE19Flash_kernel_traitsILi128ELi64ELi128ELi8ES3_EEEEvNS_16Flash_bwd_paramsE,(.L_x_1090 - _ZN5flash25flash_bwd_dot_do_o_kernelILb0E23Flash_bwd_kernel_traitsILi128ELi64ELi128ELi8ELi2ELi4ELi2ELb0ELb0EN7cutlass10bfloat16_tE19Flash_kernel_traitsILi128ELi64ELi128ELi8ES3_EEEEvNS_16Flash_bwd_paramsE)
        .other          _ZN5flash25flash_bwd_dot_do_o_kernelILb0E23Flash_bwd_kernel_traitsILi128ELi64ELi128ELi8ELi2ELi4ELi2ELb0ELb0EN7cutlass10bfloat16_tE19Flash_kernel_traitsILi128ELi64ELi128ELi8ES3_EEEEvNS_16Flash_bwd_paramsE,@"STO_CUDA_ENTRY STV_DEFAULT"
_ZN5flash25flash_bwd_dot_do_o_kernelILb0E23Flash_bwd_kernel_traitsILi128ELi64ELi128ELi8ELi2ELi4ELi2ELb0ELb0EN7cutlass10bfloat16_tE19Flash_kernel_traitsILi128ELi64ELi128ELi8ES3_EEEEvNS_16Flash_bwd_paramsE:
.text._ZN5flash25flash_bwd_dot_do_o_kernelILb0E23Flash_bwd_kernel_traitsILi128ELi64ELi128ELi8ELi2ELi4ELi2ELb0ELb0EN7cutlass10bfloat16_tE19Flash_kernel_traitsILi128ELi64ELi128ELi8ES3_EEEEvNS_16Flash_bwd_paramsE:
        /* <DEDUP_REMOVED lines=50> */
.L_x_1040:
[----:B01----:R-:W-:-:S04]  /*0320*/  IMAD R2, R11, c[0x0][0x1c0], R36 ;  /* 0x000070000b027a24 */ /* 0x003fc800078e0224 */
[----:B------:R-:W-:Y:S02]  /*0330*/  IMAD R2, R2, c[0x0][0x224], RZ ;  /* 0x0000890002027a24 */ /* 0x000fe400078e02ff */
.L_x_1041:
        /* <DEDUP_REMOVED lines=54> */
.L_x_1043:
[----:B------:R-:W-:Y:S05]  /*06a0*/  BSYNC B0 ;  /* 0x0000000000007941 */ /* 0x000fea0003800000 */
.L_x_1042:
        /* <DEDUP_REMOVED lines=15> */
.L_x_1045:
[----:B------:R-:W-:Y:S05]  /*07a0*/  BSYNC B0 ;  /* 0x0000000000007941 */ /* 0x000fea0003800000 */
.L_x_1044:
        /* <DEDUP_REMOVED lines=20> */
.L_x_1047:
[----:B------:R-:W-:Y:S05]  /*08f0*/  BSYNC B0 ;  /* 0x0000000000007941 */ /* 0x000fea0003800000 */
.L_x_1046:
        /* <DEDUP_REMOVED lines=18> */
.L_x_1049:
[----:B------:R-:W-:Y:S05]  /*0a20*/  BSYNC B0 ;  /* 0x0000000000007941 */ /* 0x000fea0003800000 */
.L_x_1048:
        /* <DEDUP_REMOVED lines=120> */
.L_x_1050:
        /* <DEDUP_REMOVED lines=13> */
.L_x_1090:


//--------------------- .text._ZN5flash25flash_bwd_dot_do_o_kernelILb1E23Flash_bwd_kernel_traitsILi128ELi64ELi128ELi8ELi2ELi4ELi2ELb0ELb0EN7cutlass10bfloat16_tE19Flash_kernel_traitsILi128ELi64ELi128ELi8ES3_EEEEvNS_16Flash_bwd_paramsE --------------------------
	.section	.text._ZN5flash25flash_bwd_dot_do_o_kernelILb1E23Flash_bwd_kernel_traitsILi128ELi64ELi128ELi8ELi2ELi4ELi2ELb0ELb0EN7cutlass10bfloat16_tE19Flash_kernel_traitsILi128ELi64ELi128ELi8ES3_EEEEvNS_16Flash_bwd_paramsE,"ax",@progbits
	.sectioninfo	@"SHI_REGISTERS=49"
	.align	128
        .global         _ZN5flash25flash_bwd_dot_do_o_kernelILb1E23Flash_bwd_kernel_traitsILi128ELi64ELi128ELi8ELi2ELi4ELi2ELb0ELb0EN7cutlass10bfloat16_tE19Flash_kernel_traitsILi128ELi64ELi128ELi8ES3_EEEEvNS_16Flash_bwd_paramsE
        .type           _ZN5flash25flash_bwd_dot_do_o_kernelILb1E23Flash_bwd_kernel_traitsILi128ELi64ELi128ELi8ELi2ELi4ELi2ELb0ELb0EN7cutlass10bfloat16_tE19Flash_kernel_traitsILi128ELi64ELi128ELi8ES3_EEEEvNS_16Flash_bwd_paramsE,@function
        .size           _ZN5flash25flash_bwd_dot_do_o_kernelILb1E23Flash_bwd_kernel_traitsILi128ELi64ELi128ELi8ELi2ELi4ELi2ELb0ELb0EN7cutlass10bfloat16_tE19Flash_kernel_traitsILi128ELi64ELi128ELi8ES3_EEEEvNS_16Flash_bwd_paramsE,(.L_x_1091 - _ZN5flash25flash_bwd_dot_do_o_kernelILb1E23Flash_bwd_kernel_traitsILi128ELi64ELi128ELi8ELi2ELi4ELi2ELb0ELb0EN7cutlass10bfloat16_tE19Flash_kernel_traitsILi128ELi64ELi128ELi8ES3_EEEEvNS_16Flash_bwd_paramsE)
        .other          _ZN5flash25flash_bwd_dot_do_o_kernelILb1E23Flash_bwd_kernel_traitsILi128ELi64ELi128ELi8ELi2ELi4ELi2ELb0ELb0EN7cutlass10bfloat16_tE19Flash_kernel_traitsILi128ELi64ELi128ELi8ES3_EEEEvNS_16Flash_bwd_paramsE,@"STO_CUDA_ENTRY STV_DEFAULT"
_ZN5flash25flash_bwd_dot_do_o_kernelILb1E23Flash_bwd_kernel_traitsILi128ELi64ELi128ELi8ELi2ELi4ELi2ELb0ELb0EN7cutlass10bfloat16_tE19Flash_kernel_traitsILi128ELi64ELi128ELi8ES3_EEEEvNS_16Flash_bwd_paramsE:
.text._ZN5flash25flash_bwd_dot_do_o_kernelILb1E23Flash_bwd_kernel_traitsILi128ELi64ELi128ELi8ELi2ELi4ELi2ELb0ELb0EN7cutlass10bfloat16_tE19Flash_kernel_traitsILi128ELi64ELi128ELi8ES3_EEEEvNS_16Flash_bwd_paramsE:
        /* <DEDUP_REMOVED lines=85> */
.L_x_1051:
[----:B-1----:R-:W-:-:S04]  /*0550*/  IMAD R9, R9, c[0x0][0x1c0], R42 ;  /* 0x0000700009097a24 */ /* 0x002fc800078e022a */
[----:B------:R-:W-:Y:S02]  /*0560*/  IMAD R12, R9, c[0x0][0x224], RZ ;  /* 0x00008900090c7a24 */ /* 0x000fe400078e02ff */
.L_x_1052:
        /* <DEDUP_REMOVED lines=65> */
.L_x_1054:
[----:B------:R-:W-:Y:S05]  /*0980*/  BSYNC B0 ;  /* 0x0000000000007941 */ /* 0x000fea0003800000 */
.L_x_1053:
        /* <DEDUP_REMOVED lines=15> */
.L_x_1056:
[----:B------:R-:W-:Y:S05]  /*0a80*/  BSYNC B0 ;  /* 0x0000000000007941 */ /* 0x000fea0003800000 */
.L_x_1055:
        /* <DEDUP_REMOVED lines=20> */
.L_x_1058:
[----:B------:R-:W-:Y:S05]  /*0bd0*/  BSYNC B0 ;  /* 0x0000000000007941 */ /* 0x000fea0003800000 */
.L_x_1057:
        /* <DEDUP_REMOVED lines=19> */
.L_x_1060:
[----:B------:R-:W-:Y:S05]  /*0d10*/  BSYNC B0 ;  /* 0x0000000000007941 */ /* 0x000fea0003800000 */
.L_x_1059:
        /* <DEDUP_REMOVED lines=135> */
.L_x_1061:
        /* <DEDUP_REMOVED lines=15> */
.L_x_1091:


//--------------------- .nv.shared._ZN5flash44flash_bwd_dq_dk_dv_loop_seqk_parallel_kernelI23Flash_bwd_kernel_traitsILi128ELi64ELi64ELi8ELi4ELi2ELi2ELb1ELb0EN7cutlass10bfloat16_tE19Flash_kernel_traitsILi128ELi64ELi64ELi8ES3_EELb0ELb1ELb0ELb0ELb0ELb0ELb0EEEvNS_16Flash_bwd_paramsE --------------------------
	.section	.nv.shared._ZN5flash44flash_bwd_dq_dk_dv_loop_seqk_parallel_kernelI23Flash_bwd_kernel_traitsILi128ELi64ELi64ELi8ELi4ELi2ELi2ELb1ELb0EN7cutlass10bfloat16_tE19Flash_kernel_traitsILi128ELi64ELi64ELi8ES3_EELb0ELb1ELb0ELb0ELb0ELb0ELb0EEEvNS_16Flash_bwd_paramsE,"aw",@nobits
	.sectionflags	@""
	.align	16


//--------------------- .nv.global                --------------------------
	.section	.nv.global,"aw",@nobits
.nv.global:
	.type		_ZN73_INTERNAL_b970be25_37_flash_bwd_hdim128_bf16_causal_sm80_cu_ea41c527_28164cute1_E,@object
	.size		_ZN73_INTERNAL_b970be25_37_flash_bwd_hdim128_bf16_causal_sm80_cu_ea41c527_28164cute1_E,(_ZN73_INTERNAL_b970be25_37_flash_bwd_hdim128_bf16_causal_sm80_cu_ea41c527_28164cuda3std3__45__cpo6cbeginE - _ZN73_INTERNAL_b970be25_37_flash_bwd_hdim128_bf16_causal_sm80_cu_ea41c527_28164cute1_E)
_ZN73_INTERNAL_b970be25_37_flash_bwd_hdim128_bf16_causal_sm80_cu_ea41c527_28164cute1_E:
	.zero		1
	.type		_ZN73_INTERNAL_b970be25_37_flash_bwd_hdim128_bf16_causal_sm80_cu_ea41c527_28164cuda3std3__45__cpo6cbeginE,@object
	.size		_ZN73_INTERNAL_b970be25_37_flash_bwd_hdim128_bf16_causal_sm80_cu_ea41c527_28164cuda3std3__45__cpo6cbeginE,(_ZN73_INTERNAL_b970be25_37_flash_bwd_hdim128_bf16_causal_sm80_cu_ea41c527_28164cuda3std3__48in_placeE - _ZN73_INTERNAL_b970be25_37_flash_bwd_hdim128_bf16_causal_sm80_cu_ea41c527_28164cuda3std3__45__cpo6cbeginE)
_ZN73_INTERNAL_b970be25_37_flash_bwd_hdim128_bf16_causal_sm80_cu_ea41c527_28164cuda3std3__45__cpo6cbeginE:
	.zero		1
	.type		_ZN73_INTERNAL_b970be25_37_flash_bwd_hdim128_bf16_causal_sm80_cu_ea41c527_28164cuda3std3__48in_placeE,@object
	.size		_ZN73_INTERNAL_b970be25_37_flash_bwd_hdim128_bf16_causal_sm80_cu_ea41c527_28164cuda3std3__48in_placeE,(_ZN73_INTERNAL_b970be25_37_flash_bwd_hdim128_bf16_causal_sm80_cu_ea41c527_28164cuda3std6ranges3__45__cpo9iter_moveE - _ZN73_INTERNAL_b970be25_37_flash_bwd_hdim128_bf16_causal_sm80_cu_ea41c527_28164cuda3std3__48in_placeE)
_ZN73_INTERNAL_b970be25_37_flash_bwd_hdim128_bf16_causal_sm80_cu_ea41c527_28164cuda3std3__48in_placeE:
	.zero		1
	.type		_ZN73_INTERNAL_b970be25_37_flash_bwd_hdim128_bf16_causal_sm80_cu_ea41c527_28164cuda3std6ranges3__45__cpo9iter_moveE,@object
	.size		_ZN73_INTERNAL_b970be25_37_flash_bwd_hdim128_bf16_causal_sm80_cu_ea41c527_28164cuda3std6ranges3__45__cpo9iter_moveE,(_ZN73_INTERNAL_b970be25_37_flash_bwd_hdim128_bf16_causal_sm80_cu_ea41c527_28164cuda3std3__45__cpo5beginE - _ZN73_INTERNAL_b970be25_37_flash_bwd_hdim128_bf16_causal_sm80_cu_ea41c527_28164cuda3std6ranges3__45__cpo9iter_moveE)
_ZN73_INTERNAL_b970be25_37_flash_bwd_hdim128_bf16_causal_sm80_cu_ea41c527_28164cuda3std6ranges3__45__cpo9iter_moveE:
	.zero		1
	.type		_ZN73_INTERNAL_b970be25_37_flash_bwd_hdim128_bf16_causal_sm80_cu_ea41c527_28164cuda3std3__45__cpo5beginE,@object
	.size		_ZN73_INTERNAL_b970be25_37_flash_bwd_hdim128_bf16_causal_sm80_cu_ea41c527_28164cuda3std3__45__cpo5beginE,(_ZN73_INTERNAL_b970be25_37_flash_bwd_hdim128_bf16_causal_sm80_cu_ea41c527_28164cuda3std3__475_GLOBAL__N__b970be25_37_flash_bwd_hdim128_bf16_causal_sm80_cu_ea41c527_28166ignoreE - _ZN73_INTERNAL_b970be25_37_flash_bwd_hdim128_bf16_causal_sm80_cu_ea41c527_28164cuda3std3__45__cpo5beginE)
_ZN73_INTERNAL_b970be25_37_flash_bwd_hdim128_bf16_causal_sm80_cu_ea41c527_28164cuda3std3__45__cpo5beginE:
	.zero		1
	.type		_ZN73_INTERNAL_b970be25_37_flash_bwd_hdim128_bf16_causal_sm80_cu_ea41c527_28164cuda3std3__475_GLOBAL__N__b970be25_37_flash_bwd_hdim128_bf16_causal_sm80_cu_ea41c527_28166ignoreE,@object
	.size		_ZN73_INTERNAL_b970be25_37_flash_bwd_hdim128_bf16_causal_sm80_cu_ea41c527_28164cuda3std3__475_GLOBAL__N__b970be25_37_flash_bwd_hdim128_bf16_causal_sm80_cu_ea41c527_28166ignoreE,(_ZN73_INTERNAL_b970be25_37_flash_bwd_hdim128_bf16_causal_sm80_cu_ea41c527_28164cute7productE - _ZN73_INTERNAL_b970be25_37_flash_bwd_hdim128_bf16_causal_sm80_cu_ea41c527_28164cuda3std3__475_GLOBAL__N__b970be25_37_flash_bwd_hdim128_bf16_causal_sm80_cu_ea41c527_28166ignoreE)
_ZN73_INTERNAL_b970be25_37_flash_bwd_hdim128_bf16_causal_sm80_cu_ea41c527_28164cuda3std3__475_GLOBAL__N__b970be25_37_flash_bwd_hdim128_bf16_causal_sm80_cu_ea41c527_28166ignoreE:
	.zero		1
	.type		_ZN73_INTERNAL_b970be25_37_flash_bwd_hdim128_bf16_causal_sm80_cu_ea41c527_28164cute7productE,@object
	.size		_ZN73_INTERNAL_b970be25_37_flash_bwd_hdim128_bf16_causal_sm80_cu_ea41c527_28164cute7productE,(_ZN73_INTERNAL_b970be25_37_flash_bwd_hdim128_bf16_causal_sm80_cu_ea41c527_28164cuda3std3__45__cpo3endE - _ZN73_INTERNAL_b970be25_37_flash_bwd_hdim128_bf16_causal_sm80_cu_ea41c527_28164cute7productE)
_ZN73_INTERNAL_b970be25_37_flash_bwd_hdim128_bf16_causal_sm80_cu_ea41c527_28164cute7productE:
	.zero		1
	.type		_ZN73_INTERNAL_b970be25_37_flash_bwd_hdim128_bf16_causal_sm80_cu_ea41c527_28164cuda3std3__45__cpo3endE,@object
	.size		_ZN73_INTERNAL_b970be25_37_flash_bwd_hdim128_bf16_causal_sm80_cu_ea41c527_28164cuda3std3__45__cpo3endE,(_ZN73_INTERNAL_b970be25_37_flash_bwd_hdim128_bf16_causal_sm80_cu_ea41c527_28164cuda3std3__419piecewise_constructE - _ZN73_INTERNAL_b970be25_37_flash_bwd_hdim128_bf16_causal_sm80_cu_ea41c527_28164cuda3std3__45__cpo3endE)
_ZN73_INTERNAL_b970be25_37_flash_bwd_hdim128_bf16_causal_sm80_cu_ea41c527_28164cuda3std3__45__cpo3endE:
	.zero		1
	.type		_ZN73_INTERNAL_b970be25_37_flash_bwd_hdim128_bf16_causal_sm80_cu_ea41c527_28164cuda3std3__419piecewise_constructE,@object
	.size		_ZN73_INTERNAL_b970be25_37_flash_bwd_hdim128_bf16_causal_sm80_cu_ea41c527_28164cuda3std3__419piecewise_constructE,(_ZN73_INTERNAL_b970be25_37_flash_bwd_hdim128_bf16_causal_sm80_cu_ea41c527_28164cuda3std3__45__cpo4cendE - _ZN73_INTERNAL_b970be25_37_flash_bwd_hdim128_bf16_causal_sm80_cu_ea41c527_28164cuda3std3__419piecewise_constructE)
_ZN73_INTERNAL_b970be25_37_flash_bwd_hdim128_bf16_causal_sm80_cu_ea41c527_28164cuda3std3__419piecewise_constructE:
	.zero		1
	.type		_ZN73_INTERNAL_b970be25_37_flash_bwd_hdim128_bf16_causal_sm80_cu_ea41c527_28164cuda3std3__45__cpo4cendE,@object
	.size		_ZN73_INTERNAL_b970be25_37_flash_bwd_hdim128_bf16_causal_sm80_cu_ea41c527_28164cuda3std3__45__cpo4cendE,(_ZN73_INTERNAL_b970be25_37_flash_bwd_hdim128_bf16_causal_sm80_cu_ea41c527_28164cuda3std6ranges3__45__cpo4swapE - _ZN73_INTERNAL_b970be25_37_flash_bwd_hdim128_bf16_causal_sm80_cu_ea41c527_28164cuda3std3__45__cpo4cendE)
_ZN73_INTERNAL_b970be25_37_flash_bwd_hdim128_bf16_causal_sm80_cu_ea41c527_28164cuda3std3__45__cpo4cendE:
	.zero		1
	.type		_ZN73_INTERNAL_b970be25_37_flash_bwd_hdim128_bf16_causal_sm80_cu_ea41c527_28164cuda3std6ranges3__45__cpo4swapE,@object
	.size		_ZN73_INTERNAL_b970be25_37_flash_bwd_hdim128_bf16_causal_sm80_cu_ea41c527_28164cuda3std6ranges3__45__cpo4swapE,(.L_7 - _ZN73_INTERNAL_b970be25_37_flash_bwd_hdim128_bf16_causal_sm80_cu_ea41c527_28164cuda3std6ranges3__45__cpo4swapE)
_ZN73_INTERNAL_b970be25_37_flash_bwd_hdim128_bf16_causal_sm80_cu_ea41c527_28164cuda3std6ranges3__45__cpo4swapE:
	.zero		1
.L_7:


//--------------------- .nv.shared._ZN5flash44flash_bwd_dq_dk_dv_loop_seqk_parallel_kernelI23Flash_bwd_kernel_traitsILi128ELi64ELi64ELi8ELi4ELi2ELi2ELb1ELb0EN7cutlass10bfloat16_tE19Flash_kernel_traitsILi128ELi64ELi64ELi8ES3_EELb0ELb1ELb0ELb0ELb1ELb1ELb0EEEvNS_16Flash_bwd_paramsE --------------------------
	.section	.nv.shared._ZN5flash44flash_bwd_dq_dk_dv_loop_seqk_parallel_kernelI23Flash_bwd_kernel_traitsILi128ELi64ELi64ELi8ELi4ELi2ELi2ELb1ELb0EN7cutlass10bfloat16_tE19Flash_kernel_traitsILi128ELi64ELi64ELi8ES3_EELb0ELb1ELb0ELb0ELb1ELb1ELb0EEEvNS_16Flash_bwd_paramsE,"aw",@nobits
	.sectionflags	@""
	.align	16


//--------------------- .nv.shared._ZN5flash44flash_bwd_dq_dk_dv_loop_seqk_parallel_kernelI23Flash_bwd_kernel_traitsILi128ELi64ELi64ELi8ELi4ELi2ELi2ELb1ELb0EN7cutlass10bfloat16_tE19Flash_kernel_traitsILi128ELi64ELi64ELi8ES3_EELb0ELb1ELb0ELb0ELb0ELb1ELb0EEEvNS_16Flash_bwd_paramsE --------------------------
	.section	.nv.shared._ZN5flash44flash_bwd_dq_dk_dv_loop_seqk_parallel_kernelI23Flash_bwd_kernel_traitsILi128ELi64ELi64ELi8ELi4ELi2ELi2ELb1ELb0EN7cutlass10bfloat16_tE19Flash_kernel_traitsILi128ELi64ELi64ELi8ES3_EELb0ELb1ELb0ELb0ELb0ELb1ELb0EEEvNS_16Flash_bwd_paramsE,"aw",@nobits
	.sectionflags	@""
	.align	16


//--------------------- .nv.shared._ZN5flash44flash_bwd_dq_dk_dv_loop_seqk_parallel_kernelI23Flash_bwd_kernel_traitsILi128ELi64ELi64ELi8ELi4ELi2ELi2ELb1ELb0EN7cutlass10bfloat16_tE19Flash_kernel_traitsILi128ELi64ELi64ELi8ES3_EELb0ELb1ELb0ELb1ELb0ELb0ELb0EEEvNS_16Flash_bwd_paramsE --------------------------
	.section	.nv.shared._ZN5flash44flash_bwd_dq_dk_dv_loop_seqk_parallel_kernelI23Flash_bwd_kernel_traitsILi128ELi64ELi64ELi8ELi4ELi2ELi2ELb1ELb0EN7cutlass10bfloat16_tE19Flash_kernel_traitsILi128ELi64ELi64ELi8ES3_EELb0ELb1ELb0ELb1ELb0ELb0ELb0EEEvNS_16Flash_bwd_paramsE,"aw",@nobits
	.sectionflags	@""
	.align	16


//--------------------- .nv.shared._ZN5flash44flash_bwd_dq_dk_dv_loop_seqk_parallel_kernelI23Flash_bwd_kernel_traitsILi128ELi64ELi128ELi8ELi2ELi4ELi2ELb0ELb0EN7cutlass10bfloat16_tE19Flash_kernel_traitsILi128ELi64ELi128ELi8ES3_EELb0ELb1ELb0ELb0ELb0ELb0ELb0EEEvNS_16Flash_bwd_paramsE --------------------------
	.section	.nv.shared._ZN5flash44flash_bwd_dq_dk_dv_loop_seqk_parallel_kernelI23Flash_bwd_kernel_traitsILi128ELi64ELi128ELi8ELi2ELi4ELi2ELb0ELb0EN7cutlass10bfloat16_tE19Flash_kernel_traitsILi128ELi64ELi128ELi8ES3_EELb0ELb1ELb0ELb0ELb0ELb0ELb0EEEvNS_16Flash_bwd_paramsE,"aw",@nobits
	.sectionflags	@""
	.align	16


//--------------------- .nv.shared._ZN5flash44flash_bwd_dq_dk_dv_loop_seqk_parallel_kernelI23Flash_bwd_kernel_traitsILi128ELi64ELi128ELi8ELi2ELi4ELi2ELb0ELb0EN7cutlass10bfloat16_tE19Flash_kernel_traitsILi128ELi64ELi128ELi8ES3_EELb0ELb1ELb0ELb0ELb1ELb1ELb0EEEvNS_16Flash_bwd_paramsE --------------------------
	.section	.nv.shared._ZN5flash44flash_bwd_dq_dk_dv_loop_seqk_parallel_kernelI23Flash_bwd_kernel_traitsILi128ELi64ELi128ELi8ELi2ELi4ELi2ELb0ELb0EN7cutlass10bfloat16_tE19Flash_kernel_traitsILi128ELi64ELi128ELi8ES3_EELb0ELb1ELb0ELb0ELb1ELb1ELb0EEEvNS_16Flash_bwd_paramsE,"aw",@nobits
	.sectionflags	@""
	.align	16


//--------------------- .nv.shared._ZN5flash44flash_bwd_dq_dk_dv_loop_seqk_parallel_kernelI23Flash_bwd_kernel_traitsILi128ELi64ELi128ELi8ELi2ELi4ELi2ELb0ELb0EN7cutlass10bfloat16_tE19Flash_kernel_traitsILi128ELi64ELi128ELi8ES3_EELb0ELb1ELb0ELb0ELb0ELb1ELb0EEEvNS_16Flash_bwd_paramsE --------------------------
	.section	.nv.shared._ZN5flash44flash_bwd_dq_dk_dv_loop_seqk_parallel_kernelI23Flash_bwd_kernel_traitsILi128ELi64ELi128ELi8ELi2ELi4ELi2ELb0ELb0EN7cutlass10bfloat16_tE19Flash_kernel_traitsILi128ELi64ELi128ELi8ES3_EELb0ELb1ELb0ELb0ELb0ELb1ELb0EEEvNS_16Flash_bwd_paramsE,"aw",@nobits
	.sectionflags	@""
	.align	16


//--------------------- .nv.shared._ZN5flash44flash_bwd_dq_dk_dv_loop_seqk_parallel_kernelI23Flash_bwd_kernel_traitsILi128ELi64ELi128ELi8ELi2ELi4ELi2ELb0ELb0EN7cutlass10bfloat16_tE19Flash_kernel_traitsILi128ELi64ELi128ELi8ES3_EELb0ELb1ELb0ELb1ELb0ELb0ELb0EEEvNS_16Flash_bwd_paramsE --------------------------
	.section	.nv.shared._ZN5flash44flash_bwd_dq_dk_dv_loop_seqk_parallel_kernelI23Flash_bwd_kernel_traitsILi128ELi64ELi128ELi8ELi2ELi4ELi2ELb0ELb0EN7cutlass10bfloat16_tE19Flash_kernel_traitsILi128ELi64ELi128ELi8ES3_EELb0ELb1ELb0ELb1ELb0ELb0ELb0EEEvNS_16Flash_bwd_paramsE,"aw",@nobits
	.sectionflags	@""
	.align	16


//--------------------- .nv.shared._ZN5flash27flash_bwd_convert_dq_kernelI23Flash_bwd_kernel_traitsILi128ELi64ELi64ELi8ELi4ELi2ELi2ELb1ELb0EN7cutlass10bfloat16_tE19Flash_kernel_traitsILi128ELi64ELi64ELi8ES3_EEEEvNS_16Flash_bwd_paramsEi --------------------------
	.section	.nv.shared._ZN5flash27flash_bwd_convert_dq_kernelI23Flash_bwd_kernel_traitsILi128ELi64ELi64ELi8ELi4ELi2ELi2ELb1ELb0EN7cutlass10bfloat16_tE19Flash_kernel_traitsILi128ELi64ELi64ELi8ES3_EEEEvNS_16Flash_bwd_paramsEi,"aw",@nobits
	.sectionflags	@""
	.align	16


//--------------------- .nv.shared._ZN5flash44flash_bwd_dq_dk_dv_loop_seqk_parallel_kernelI23Flash_bwd_kernel_traitsILi128ELi64ELi64ELi8ELi4ELi2ELi2ELb1ELb0EN7cutlass10bfloat16_tE19Flash_kernel_traitsILi128ELi64ELi64ELi8ES3_EELb1ELb1ELb0ELb0ELb0ELb0ELb0EEEvNS_16Flash_bwd_paramsE --------------------------
	.section	.nv.shared._ZN5flash44flash_bwd_dq_dk_dv_loop_seqk_parallel_kernelI23Flash_bwd_kernel_traitsILi128ELi64ELi64ELi8ELi4ELi2ELi2ELb1ELb0EN7cutlass10bfloat16_tE19Flash_kernel_traitsILi128ELi64ELi64ELi8ES3_EELb1ELb1ELb0ELb0ELb0ELb0ELb0EEEvNS_16Flash_bwd_paramsE,"aw",@nobits
	.sectionflags	@""
	.align	16


//--------------------- .nv.shared._ZN5flash44flash_bwd_dq_dk_dv_loop_seqk_parallel_kernelI23Flash_bwd_kernel_traitsILi128ELi64ELi64ELi8ELi4ELi2ELi2ELb1ELb0EN7cutlass10bfloat16_tE19Flash_kernel_traitsILi128ELi64ELi64ELi8ES3_EELb0ELb1ELb0ELb0ELb0ELb0ELb1EEEvNS_16Flash_bwd_paramsE --------------------------
	.section	.nv.shared._ZN5flash44flash_bwd_dq_dk_dv_loop_seqk_parallel_kernelI23Flash_bwd_kernel_traitsILi128ELi64ELi64ELi8ELi4ELi2ELi2ELb1ELb0EN7cutlass10bfloat16_tE19Flash_kernel_traitsILi128ELi64ELi64ELi8ES3_EELb0ELb1ELb0ELb0ELb0ELb0ELb1EEEvNS_16Flash_bwd_paramsE,"aw",@nobits
	.sectionflags	@""
	.align	16


//--------------------- .nv.shared._ZN5flash44flash_bwd_dq_dk_dv_loop_seqk_parallel_kernelI23Flash_bwd_kernel_traitsILi128ELi64ELi64ELi8ELi4ELi2ELi2ELb1ELb0EN7cutlass10bfloat16_tE19Flash_kernel_traitsILi128ELi64ELi64ELi8ES3_EELb1ELb1ELb0ELb0ELb1ELb1ELb0EEEvNS_16Flash_bwd_paramsE --------------------------
	.section	.nv.shared._ZN5flash44flash_bwd_dq_dk_dv_loop_seqk_parallel_kernelI23Flash_bwd_kernel_traitsILi128ELi64ELi64ELi8ELi4ELi2ELi2ELb1ELb0EN7cutlass10bfloat16_tE19Flash_kernel_traitsILi128ELi64ELi64ELi8ES3_EELb1ELb1ELb0ELb0ELb1ELb1ELb0EEEvNS_16Flash_bwd_paramsE,"aw",@nobits
	.sectionflags	@""
	.align	16


//--------------------- .nv.shared._ZN5flash44flash_bwd_dq_dk_dv_loop_seqk_parallel_kernelI23Flash_bwd_kernel_traitsILi128ELi64ELi64ELi8ELi4ELi2ELi2ELb1ELb0EN7cutlass10bfloat16_tE19Flash_kernel_traitsILi128ELi64ELi64ELi8ES3_EELb0ELb1ELb0ELb0ELb1ELb1ELb1EEEvNS_16Flash_bwd_paramsE --------------------------
	.section	.nv.shared._ZN5flash44flash_bwd_dq_dk_dv_loop_seqk_parallel_kernelI23Flash_bwd_kernel_traitsILi128ELi64ELi64ELi8ELi4ELi2ELi2ELb1ELb0EN7cutlass10bfloat16_tE19Flash_kernel_traitsILi128ELi64ELi64ELi8ES3_EELb0ELb1ELb0ELb0ELb1ELb1ELb1EEEvNS_16Flash_bwd_paramsE,"aw",@nobits
	.sectionflags	@""
	.align	16


//--------------------- .nv.shared._ZN5flash44flash_bwd_dq_dk_dv_loop_seqk_parallel_kernelI23Flash_bwd_kernel_traitsILi128ELi64ELi64ELi8ELi4ELi2ELi2ELb1ELb0EN7cutlass10bfloat16_tE19Flash_kernel_traitsILi128ELi64ELi64ELi8ES3_EELb1ELb1ELb0ELb0ELb0ELb1ELb0EEEvNS_16Flash_bwd_paramsE --------------------------
	.section	.nv.shared._ZN5flash44flash_bwd_dq_dk_dv_loop_seqk_parallel_kernelI23Flash_bwd_kernel_traitsILi128ELi64ELi64ELi8ELi4ELi2ELi2ELb1ELb0EN7cutlass10bfloat16_tE19Flash_kernel_traitsILi128ELi64ELi64ELi8ES3_EELb1ELb1ELb0ELb0ELb0ELb1ELb0EEEvNS_16Flash_bwd_paramsE,"aw",@nobits
	.sectionflags	@""
	.align	16


//--------------------- .nv.shared._ZN5flash44flash_bwd_dq_dk_dv_loop_seqk_parallel_kernelI23Flash_bwd_kernel_traitsILi128ELi64ELi64ELi8ELi4ELi2ELi2ELb1ELb0EN7cutlass10bfloat16_tE19Flash_kernel_traitsILi128ELi64ELi64ELi8ES3_EELb0ELb1ELb0ELb0ELb0ELb1ELb1EEEvNS_16Flash_bwd_paramsE --------------------------
	.section	.nv.shared._ZN5flash44flash_bwd_dq_dk_dv_loop_seqk_parallel_kernelI23Flash_bwd_kernel_traitsILi128ELi64ELi64ELi8ELi4ELi2ELi2ELb1ELb0EN7cutlass10bfloat16_tE19Flash_kernel_traitsILi128ELi64ELi64ELi8ES3_EELb0ELb1ELb0ELb0ELb0ELb1ELb1EEEvNS_16Flash_bwd_paramsE,"aw",@nobits
	.sectionflags	@""
	.align	16


//--------------------- .nv.shared._ZN5flash44flash_bwd_dq_dk_dv_loop_seqk_parallel_kernelI23Flash_bwd_kernel_traitsILi128ELi64ELi64ELi8ELi4ELi2ELi2ELb1ELb0EN7cutlass10bfloat16_tE19Flash_kernel_traitsILi128ELi64ELi64ELi8ES3_EELb1ELb1ELb0ELb1ELb0ELb0ELb0EEEvNS_16Flash_bwd_paramsE --------------------------
	.section	.nv.shared._ZN5flash44flash_bwd_dq_dk_dv_loop_seqk_parallel_kernelI23Flash_bwd_kernel_traitsILi128ELi64ELi64ELi8ELi4ELi2ELi2ELb1ELb0EN7cutlass10bfloat16_tE19Flash_kernel_traitsILi128ELi64ELi64ELi8ES3_EELb1ELb1ELb0ELb1ELb0ELb0ELb0EEEvNS_16Flash_bwd_paramsE,"aw",@nobits
	.sectionflags	@""
	.align	16


//--------------------- .nv.shared._ZN5flash44flash_bwd_dq_dk_dv_loop_seqk_parallel_kernelI23Flash_bwd_kernel_traitsILi128ELi64ELi64ELi8ELi4ELi2ELi2ELb1ELb0EN7cutlass10bfloat16_tE19Flash_kernel_traitsILi128ELi64ELi64ELi8ES3_EELb0ELb1ELb0ELb1ELb0ELb0ELb1EEEvNS_16Flash_bwd_paramsE --------------------------
	.section	.nv.shared._ZN5flash44flash_bwd_dq_dk_dv_loop_seqk_parallel_kernelI23Flash_bwd_kernel_traitsILi128ELi64ELi64ELi8ELi4ELi2ELi2ELb1ELb0EN7cutlass10bfloat16_tE19Flash_kernel_traitsILi128ELi64ELi64ELi8ES3_EELb0ELb1ELb0ELb1ELb0ELb0ELb1EEEvNS_16Flash_bwd_paramsE,"aw",@nobits
	.sectionflags	@""
	.align	16


//--------------------- .nv.shared._ZN5flash25flash_bwd_dot_do_o_kernelILb0E23Flash_bwd_kernel_traitsILi128ELi64ELi64ELi8ELi4ELi2ELi2ELb1ELb0EN7cutlass10bfloat16_tE19Flash_kernel_traitsILi128ELi64ELi64ELi8ES3_EEEEvNS_16Flash_bwd_paramsE --------------------------
	.section	.nv.shared._ZN5flash25flash_bwd_dot_do_o_kernelILb0E23Flash_bwd_kernel_traitsILi128ELi64ELi64ELi8ELi4ELi2ELi2ELb1ELb0EN7cutlass10bfloat16_tE19Flash_kernel_traitsILi128ELi64ELi64ELi8ES3_EEEEvNS_16Flash_bwd_paramsE,"aw",@nobits
	.sectionflags	@""
	.align	16


//--------------------- .nv.shared._ZN5flash25flash_bwd_dot_do_o_kernelILb1E23Flash_bwd_kernel_traitsILi128ELi64ELi64ELi8ELi4ELi2ELi2ELb1ELb0EN7cutlass10bfloat16_tE19Flash_kernel_traitsILi128ELi64ELi64ELi8ES3_EEEEvNS_16Flash_bwd_paramsE --------------------------
	.section	.nv.shared._ZN5flash25flash_bwd_dot_do_o_kernelILb1E23Flash_bwd_kernel_traitsILi128ELi64ELi64ELi8ELi4ELi2ELi2ELb1ELb0EN7cutlass10bfloat16_tE19Flash_kernel_traitsILi128ELi64ELi64ELi8ES3_EEEEvNS_16Flash_bwd_paramsE,"aw",@nobits
	.sectionflags	@""
	.align	16


//--------------------- .nv.shared._ZN5flash27flash_bwd_convert_dq_kernelI23Flash_bwd_kernel_traitsILi128ELi64ELi128ELi8ELi2ELi4ELi2ELb0ELb0EN7cutlass10bfloat16_tE19Flash_kernel_traitsILi128ELi64ELi128ELi8ES3_EEEEvNS_16Flash_bwd_paramsEi --------------------------
	.section	.nv.shared._ZN5flash27flash_bwd_convert_dq_kernelI23Flash_bwd_kernel_traitsILi128ELi64ELi128ELi8ELi2ELi4ELi2ELb0ELb0EN7cutlass10bfloat16_tE19Flash_kernel_traitsILi128ELi64ELi128ELi8ES3_EEEEvNS_16Flash_bwd_paramsEi,"aw",@nobits
	.sectionflags	@""
	.align	16


//--------------------- .nv.shared._ZN5flash44flash_bwd_dq_dk_dv_loop_seqk_parallel_kernelI23Flash_bwd_kernel_traitsILi128ELi64ELi128ELi8ELi2ELi4ELi2ELb0ELb0EN7cutlass10bfloat16_tE19Flash_kernel_traitsILi128ELi64ELi128ELi8ES3_EELb1ELb1ELb0ELb0ELb0ELb0ELb0EEEvNS_16Flash_bwd_paramsE --------------------------
	.section	.nv.shared._ZN5flash44flash_bwd_dq_dk_dv_loop_seqk_parallel_kernelI23Flash_bwd_kernel_traitsILi128ELi64ELi128ELi8ELi2ELi4ELi2ELb0ELb0EN7cutlass10bfloat16_tE19Flash_kernel_traitsILi128ELi64ELi128ELi8ES3_EELb1ELb1ELb0ELb0ELb0ELb0ELb0EEEvNS_16Flash_bwd_paramsE,"aw",@nobits
	.sectionflags	@""
	.align	16


//--------------------- .nv.shared._ZN5flash44flash_bwd_dq_dk_dv_loop_seqk_parallel_kernelI23Flash_bwd_kernel_traitsILi128ELi64ELi128ELi8ELi2ELi4ELi2ELb0ELb0EN7cutlass10bfloat16_tE19Flash_kernel_traitsILi128ELi64ELi128ELi8ES3_EELb0ELb1ELb0ELb0ELb0ELb0ELb1EEEvNS_16Flash_bwd_paramsE --------------------------
	.section	.nv.shared._ZN5flash44flash_bwd_dq_dk_dv_loop_seqk_parallel_kernelI23Flash_bwd_kernel_traitsILi128ELi64ELi128ELi8ELi2ELi4ELi2ELb0ELb0EN7cutlass10bfloat16_tE19Flash_kernel_traitsILi128ELi64ELi128ELi8ES3_EELb0ELb1ELb0ELb0ELb0ELb0ELb1EEEvNS_16Flash_bwd_paramsE,"aw",@nobits
	.sectionflags	@""
	.align	16


//--------------------- .nv.shared._ZN5flash44flash_bwd_dq_dk_dv_loop_seqk_parallel_kernelI23Flash_bwd_kernel_traitsILi128ELi64ELi128ELi8ELi2ELi4ELi2ELb0ELb0EN7cutlass10bfloat16_tE19Flash_kernel_traitsILi128ELi64ELi128ELi8ES3_EELb1ELb1ELb0ELb0ELb1ELb1ELb0EEEvNS_16Flash_bwd_paramsE --------------------------
	.section	.nv.shared._ZN5flash44flash_bwd_dq_dk_dv_loop_seqk_parallel_kernelI23Flash_bwd_kernel_traitsILi128ELi64ELi128ELi8ELi2ELi4ELi2ELb0ELb0EN7cutlass10bfloat16_tE19Flash_kernel_traitsILi128ELi64ELi128ELi8ES3_EELb1ELb1ELb0ELb0ELb1ELb1ELb0EEEvNS_16Flash_bwd_paramsE,"aw",@nobits
	.sectionflags	@""
	.align	16


//--------------------- .nv.shared._ZN5flash44flash_bwd_dq_dk_dv_loop_seqk_parallel_kernelI23Flash_bwd_kernel_traitsILi128ELi64ELi128ELi8ELi2ELi4ELi2ELb0ELb0EN7cutlass10bfloat16_tE19Flash_kernel_traitsILi128ELi64ELi128ELi8ES3_EELb0ELb1ELb0ELb0ELb1ELb1ELb1EEEvNS_16Flash_bwd_paramsE --------------------------
	.section	.nv.shared._ZN5flash44flash_bwd_dq_dk_dv_loop_seqk_parallel_kernelI23Flash_bwd_kernel_traitsILi128ELi64ELi128ELi8ELi2ELi4ELi2ELb0ELb0EN7cutlass10bfloat16_tE19Flash_kernel_traitsILi128ELi64ELi128ELi8ES3_EELb0ELb1ELb0ELb0ELb1ELb1ELb1EEEvNS_16Flash_bwd_paramsE,"aw",@nobits
	.sectionflags	@""
	.align	16


//--------------------- .nv.shared._ZN5flash44flash_bwd_dq_dk_dv_loop_seqk_parallel_kernelI23Flash_bwd_kernel_traitsILi128ELi64ELi128ELi8ELi2ELi4ELi2ELb0ELb0EN7cutlass10bfloat16_tE19Flash_kernel_traitsILi128ELi64ELi128ELi8ES3_EELb1ELb1ELb0ELb0ELb0ELb1ELb0EEEvNS_16Flash_bwd_paramsE --------------------------
	.section	.nv.shared._ZN5flash44flash_bwd_dq_dk_dv_loop_seqk_parallel_kernelI23Flash_bwd_kernel_traitsILi128ELi64ELi128ELi8ELi2ELi4ELi2ELb0ELb0EN7cutlass10bfloat16_tE19Flash_kernel_traitsILi128ELi64ELi128ELi8ES3_EELb1ELb1ELb0ELb0ELb0ELb1ELb0EEEvNS_16Flash_bwd_paramsE,"aw",@nobits
	.sectionflags	@""
	.align	16


//--------------------- .nv.shared._ZN5flash44flash_bwd_dq_dk_dv_loop_seqk_parallel_kernelI23Flash_bwd_kernel_traitsILi128ELi64ELi128ELi8ELi2ELi4ELi2ELb0ELb0EN7cutlass10bfloat16_tE19Flash_kernel_traitsILi128ELi64ELi128ELi8ES3_EELb0ELb1ELb0ELb0ELb0ELb1ELb1EEEvNS_16Flash_bwd_paramsE --------------------------
	.section	.nv.shared._ZN5flash44flash_bwd_dq_dk_dv_loop_seqk_parallel_kernelI23Flash_bwd_kernel_traitsILi128ELi64ELi128ELi8ELi2ELi4ELi2ELb0ELb0EN7cutlass10bfloat16_tE19Flash_kernel_traitsILi128ELi64ELi128ELi8ES3_EELb0ELb1ELb0ELb0ELb0ELb1ELb1EEEvNS_16Flash_bwd_paramsE,"aw",@nobits
	.sectionflags	@""
	.align	16


//--------------------- .nv.shared._ZN5flash44flash_bwd_dq_dk_dv_loop_seqk_parallel_kernelI23Flash_bwd_kernel_traitsILi128ELi64ELi128ELi8ELi2ELi4ELi2ELb0ELb0EN7cutlass10bfloat16_tE19Flash_kernel_traitsILi128ELi64ELi128ELi8ES3_EELb1ELb1ELb0ELb1ELb0ELb0ELb0EEEvNS_16Flash_bwd_paramsE --------------------------
	.section	.nv.shared._ZN5flash44flash_bwd_dq_dk_dv_loop_seqk_parallel_kernelI23Flash_bwd_kernel_traitsILi128ELi64ELi128ELi8ELi2ELi4ELi2ELb0ELb0EN7cutlass10bfloat16_tE19Flash_kernel_traitsILi128ELi64ELi128ELi8ES3_EELb1ELb1ELb0ELb1ELb0ELb0ELb0EEEvNS_16Flash_bwd_paramsE,"aw",@nobits
	.sectionflags	@""
	.align	16


//--------------------- .nv.shared._ZN5flash44flash_bwd_dq_dk_dv_loop_seqk_parallel_kernelI23Flash_bwd_kernel_traitsILi128ELi64ELi128ELi8ELi2ELi4ELi2ELb0ELb0EN7cutlass10bfloat16_tE19Flash_kernel_traitsILi128ELi64ELi128ELi8ES3_EELb0ELb1ELb0ELb1ELb0ELb0ELb1EEEvNS_16Flash_bwd_paramsE --------------------------
	.section	.nv.shared._ZN5flash44flash_bwd_dq_dk_dv_loop_seqk_parallel_kernelI23Flash_bwd_kernel_traitsILi128ELi64ELi128ELi8ELi2ELi4ELi2ELb0ELb0EN7cutlass10bfloat16_tE19Flash_kernel_traitsILi128ELi64ELi128ELi8ES3_EELb0ELb1ELb0ELb1ELb0ELb0ELb1EEEvNS_16Flash_bwd_paramsE,"aw",@nobits
	.sectionflags	@""
	.align	16


//--------------------- .nv.shared._ZN5flash25flash_bwd_dot_do_o_kernelILb0E23Flash_bwd_kernel_traitsILi128ELi64ELi128ELi8ELi2ELi4ELi2ELb0ELb0EN7cutlass10bfloat16_tE19Flash_kernel_traitsILi128ELi64ELi128ELi8ES3_EEEEvNS_16Flash_bwd_paramsE --------------------------
	.section	.nv.shared._ZN5flash25flash_bwd_dot_do_o_kernelILb0E23Flash_bwd_kernel_traitsILi128ELi64ELi128ELi8ELi2ELi4ELi2ELb0ELb0EN7cutlass10bfloat16_tE19Flash_kernel_traitsILi128ELi64ELi128ELi8ES3_EEEEvNS_16Flash_bwd_paramsE,"aw",@nobits
	.sectionflags	@""
	.align	16


//--------------------- .nv.shared._ZN5flash25flash_bwd_dot_do_o_kernelILb1E23Flash_bwd_kernel_traitsILi128ELi64ELi128ELi8ELi2ELi4ELi2ELb0ELb0EN7cutlass10bfloat16_tE19Flash_kernel_traitsILi128ELi64ELi128ELi8ES3_EEEEvNS_16Flash_bwd_paramsE --------------------------
	.section	.nv.shared._ZN5flash25flash_bwd_dot_do_o_kernelILb1E23Flash_bwd_kernel_traitsILi128ELi64ELi128ELi8ELi2ELi4ELi2ELb0ELb0EN7cutlass10bfloat16_tE19Flash_kernel_traitsILi128ELi64ELi128ELi8ES3_EEEEvNS_16Flash_bwd_paramsE,"aw",@nobits
	.sectionflags	@""
	.align	16
